	.target	sm_90a

	.elftype	@"ET_EXEC"


//--------------------- .note.nv.tkinfo           --------------------------
	.section	.note.nv.tkinfo,"",@"SHT_NOTE"
	.sectionflags	@"SHF_NOTE_NV_TKINFO"
	.tkinfo
        /*0018*/ 	.word	0x00000002
        /*0030*/ 	.string	""
        /*0030*/ 	.string	"ptxas"
        /*0030*/ 	.string	"Cuda compilation tools, release 13.0, V13.0.88"
        /*0030*/ 	.string	"Build cuda_13.0.r13.0/compiler.36424714_0"
        /*0030*/ 	.string	"-v  -suppress-debug-info  -lineinfo  -arch sm_90a "



//--------------------- .note.nv.cuinfo           --------------------------
	.section	.note.nv.cuinfo,"",@"SHT_NOTE"
	.sectionflags	@"SHF_NOTE_NV_CUINFO"
        /*0018*/ 	.short	0x0002
        /*001a*/ 	.short	0x005a
        /*001c*/ 	.short	0x0082
	.zero		2


//--------------------- .nv.info                  --------------------------
	.section	.nv.info,"",@"SHT_CUDA_INFO"
	.align	4


	//----- nvinfo : EIATTR_REGCOUNT
	.align		4
        /*0000*/ 	.byte	0x04, 0x2f
        /*0002*/ 	.short	(.L_1 - .L_0)
	.align		4
.L_0:
        /*0004*/ 	.word	index@(matmul_kernel)
        /*0008*/ 	.word	0x000000ff


	//----- nvinfo : EIATTR_FRAME_SIZE
	.align		4
.L_1:
        /*000c*/ 	.byte	0x04, 0x11
        /*000e*/ 	.short	(.L_3 - .L_2)
	.align		4
.L_2:
        /*0010*/ 	.word	index@(matmul_kernel)
        /*0014*/ 	.word	0x00000658


	//----- nvinfo : EIATTR_MIN_STACK_SIZE
	.align		4
.L_3:
        /*0018*/ 	.byte	0x04, 0x12
        /*001a*/ 	.short	(.L_5 - .L_4)
	.align		4
.L_4:
        /*001c*/ 	.word	index@(matmul_kernel)
        /*0020*/ 	.word	0x00000658
.L_5:


//--------------------- .nv.compat                --------------------------
	.section	.nv.compat,"",@"SHT_CUDA_COMPAT_INFO"
	.align	4
        /*0000*/ 	.byte	0x02, 0x09, 0x01, 0x00, 0x02, 0x02, 0x04, 0x00, 0x02, 0x05, 0x05, 0x00, 0x03, 0x07, 0x01, 0x01
        /*0010*/ 	.byte	0x02, 0x03, 0x00, 0x00, 0x02, 0x06, 0x01, 0x00, 0x04, 0x0b, 0x08, 0x00, 0x00, 0x00, 0x00, 0x00
        /*0020*/ 	.byte	0x00, 0x00, 0x00, 0x00


//--------------------- .nv.info.matmul_kernel    --------------------------
	.section	.nv.info.matmul_kernel,"",@"SHT_CUDA_INFO"
	.sectionflags	@""
	.align	4


	//----- nvinfo : EIATTR_CUDA_API_VERSION
	.align		4
        /*0000*/ 	.byte	0x04, 0x37
        /*0002*/ 	.short	(.L_7 - .L_6)
.L_6:
        /*0004*/ 	.word	0x00000082


	//----- nvinfo : EIATTR_KPARAM_INFO
	.align		4
.L_7:
        /*0008*/ 	.byte	0x04, 0x17
        /*000a*/ 	.short	(.L_9 - .L_8)
.L_8:
        /*000c*/ 	.word	0x00000000
        /*0010*/ 	.short	0x000d
        /*0012*/ 	.short	0x0048
        /*0014*/ 	.byte	0x00, 0xf4, 0x21, 0x00


	//----- nvinfo : EIATTR_KPARAM_INFO
	.align		4
.L_9:
        /*0018*/ 	.byte	0x04, 0x17
        /*001a*/ 	.short	(.L_11 - .L_10)
.L_10:
        /*001c*/ 	.word	0x00000000
        /*0020*/ 	.short	0x000c
        /*0022*/ 	.short	0x0040
        /*0024*/ 	.byte	0x00, 0xf4, 0x21, 0x00


	//----- nvinfo : EIATTR_KPARAM_INFO
	.align		4
.L_11:
        /*0028*/ 	.byte	0x04, 0x17
        /*002a*/ 	.short	(.L_13 - .L_12)
.L_12:
        /*002c*/ 	.word	0x00000000
        /*0030*/ 	.short	0x000b
        /*0032*/ 	.short	0x0038
        /*0034*/ 	.byte	0x00, 0xf0, 0x11, 0x00


	//----- nvinfo : EIATTR_KPARAM_INFO
	.align		4
.L_13:
        /*0038*/ 	.byte	0x04, 0x17
        /*003a*/ 	.short	(.L_15 - .L_14)
.L_14:
        /*003c*/ 	.word	0x00000000
        /*0040*/ 	.short	0x000a
        /*0042*/ 	.short	0x0034
        /*0044*/ 	.byte	0x00, 0xf0, 0x11, 0x00


	//----- nvinfo : EIATTR_KPARAM_INFO
	.align		4
.L_15:
        /*0048*/ 	.byte	0x04, 0x17
        /*004a*/ 	.short	(.L_17 - .L_16)
.L_16:
        /*004c*/ 	.word	0x00000000
        /*0050*/ 	.short	0x0009
        /*0052*/ 	.short	0x0030
        /*0054*/ 	.byte	0x00, 0xf0, 0x11, 0x00


	//----- nvinfo : EIATTR_KPARAM_INFO
	.align		4
.L_17:
        /*0058*/ 	.byte	0x04, 0x17
        /*005a*/ 	.short	(.L_19 - .L_18)
.L_18:
        /*005c*/ 	.word	0x00000000
        /*0060*/ 	.short	0x0008
        /*0062*/ 	.short	0x002c
        /*0064*/ 	.byte	0x00, 0xf0, 0x11, 0x00


	//----- nvinfo : EIATTR_KPARAM_INFO
	.align		4
.L_19:
        /*0068*/ 	.byte	0x04, 0x17
        /*006a*/ 	.short	(.L_21 - .L_20)
.L_20:
        /*006c*/ 	.word	0x00000000
        /*0070*/ 	.short	0x0007
        /*0072*/ 	.short	0x0028
        /*0074*/ 	.byte	0x00, 0xf0, 0x11, 0x00


	//----- nvinfo : EIATTR_KPARAM_INFO
	.align		4
.L_21:
        /*0078*/ 	.byte	0x04, 0x17
        /*007a*/ 	.short	(.L_23 - .L_22)
.L_22:
        /*007c*/ 	.word	0x00000000
        /*0080*/ 	.short	0x0006
        /*0082*/ 	.short	0x0024
        /*0084*/ 	.byte	0x00, 0xf0, 0x11, 0x00


	//----- nvinfo : EIATTR_KPARAM_INFO
	.align		4
.L_23:
        /*0088*/ 	.byte	0x04, 0x17
        /*008a*/ 	.short	(.L_25 - .L_24)
.L_24:
        /*008c*/ 	.word	0x00000000
        /*0090*/ 	.short	0x0005
        /*0092*/ 	.short	0x0020
        /*0094*/ 	.byte	0x00, 0xf0, 0x11, 0x00


	//----- nvinfo : EIATTR_KPARAM_INFO
	.align		4
.L_25:
        /*0098*/ 	.byte	0x04, 0x17
        /*009a*/ 	.short	(.L_27 - .L_26)
.L_26:
        /*009c*/ 	.word	0x00000000
        /*00a0*/ 	.short	0x0004
        /*00a2*/ 	.short	0x001c
        /*00a4*/ 	.byte	0x00, 0xf0, 0x11, 0x00


	//----- nvinfo : EIATTR_KPARAM_INFO
	.align		4
.L_27:
        /*00a8*/ 	.byte	0x04, 0x17
        /*00aa*/ 	.short	(.L_29 - .L_28)
.L_28:
        /*00ac*/ 	.word	0x00000000
        /*00b0*/ 	.short	0x0003
        /*00b2*/ 	.short	0x0018
        /*00b4*/ 	.byte	0x00, 0xf0, 0x11, 0x00


	//----- nvinfo : EIATTR_KPARAM_INFO
	.align		4
.L_29:
        /*00b8*/ 	.byte	0x04, 0x17
        /*00ba*/ 	.short	(.L_31 - .L_30)
.L_30:
        /*00bc*/ 	.word	0x00000000
        /*00c0*/ 	.short	0x0002
        /*00c2*/ 	.short	0x0010
        /*00c4*/ 	.byte	0x00, 0xf4, 0x21, 0x00


	//----- nvinfo : EIATTR_KPARAM_INFO
	.align		4
.L_31:
        /*00c8*/ 	.byte	0x04, 0x17
        /*00ca*/ 	.short	(.L_33 - .L_32)
.L_32:
        /*00cc*/ 	.word	0x00000000
        /*00d0*/ 	.short	0x0001
        /*00d2*/ 	.short	0x0008
        /*00d4*/ 	.byte	0x00, 0xf4, 0x21, 0x00


	//----- nvinfo : EIATTR_KPARAM_INFO
	.align		4
.L_33:
        /*00d8*/ 	.byte	0x04, 0x17
        /*00da*/ 	.short	(.L_35 - .L_34)
.L_34:
        /*00dc*/ 	.word	0x00000000
        /*00e0*/ 	.short	0x0000
        /*00e2*/ 	.short	0x0000
        /*00e4*/ 	.byte	0x00, 0xf4, 0x21, 0x00


	//----- nvinfo : EIATTR_SPARSE_MMA_MASK
	.align		4
.L_35:
        /*00e8*/ 	.byte	0x03, 0x50
        /*00ea*/ 	.short	0x0000


	//----- nvinfo : EIATTR_MAXREG_COUNT
	.align		4
        /*00ec*/ 	.byte	0x03, 0x1b
        /*00ee*/ 	.short	0x00ff


	//----- nvinfo : EIATTR_NUM_BARRIERS
	.align		4
        /*00f0*/ 	.byte	0x02, 0x4c
        /*00f2*/ 	.byte	0x01
	.zero		1


	//----- nvinfo : EIATTR_ANNOTATIONS
	.align		4
        /*00f4*/ 	.byte	0x04, 0x55
        /*00f6*/ 	.short	(.L_37 - .L_36)


	//   ....[0]....
.L_36:
        /*00f8*/ 	.word	0x00000001
        /*00fc*/ 	.byte	0x80, 0x07, 0x00, 0x00, 0x01, 0x00, 0x00, 0x00, 0x70, 0x42, 0x00, 0x00, 0x01, 0x00, 0x00, 0x00
        /* <DEDUP_REMOVED lines=692> */
        /*2c4c*/ 	.byte	0x10, 0x1a, 0x01, 0x00, 0x01, 0x00, 0x00, 0x00, 0xc0, 0x20, 0x01, 0x00


	//----- nvinfo : EIATTR_MERCURY_ISA_VERSION
	.align		4
.L_37:
        /*2c58*/ 	.byte	0x03, 0x5f
        /*2c5a*/ 	.short	0x0101


	//----- nvinfo : EIATTR_EXIT_INSTR_OFFSETS
	.align		4
        /*2c5c*/ 	.byte	0x04, 0x1c
        /*2c5e*/ 	.short	(.L_39 - .L_38)


	//   ....[0]....
.L_38:
        /*2c60*/ 	.word	0x00013dc0


	//   ....[1]....
        /*2c64*/ 	.word	0x00013df0


	//----- nvinfo : EIATTR_REQNTID
	.align		4
.L_39:
        /*2c68*/ 	.byte	0x04, 0x10
        /*2c6a*/ 	.short	(.L_41 - .L_40)
.L_40:
        /*2c6c*/ 	.word	0x00000080
        /*2c70*/ 	.word	0x00000001
        /*2c74*/ 	.word	0x00000001


	//----- nvinfo : EIATTR_CBANK_PARAM_SIZE
	.align		4
.L_41:
        /*2c78*/ 	.byte	0x03, 0x19
        /*2c7a*/ 	.short	0x0050


	//----- nvinfo : EIATTR_PARAM_CBANK
	.align		4
        /*2c7c*/ 	.byte	0x04, 0x0a
        /*2c7e*/ 	.short	(.L_43 - .L_42)
	.align		4
.L_42:
        /*2c80*/ 	.word	index@(.nv.constant0.matmul_kernel)
        /*2c84*/ 	.short	0x0210
        /*2c86*/ 	.short	0x0050


	//----- nvinfo : EIATTR_SW_WAR
	.align		4
.L_43:
        /*2c88*/ 	.byte	0x04, 0x36
        /*2c8a*/ 	.short	(.L_45 - .L_44)
.L_44:
        /*2c8c*/ 	.word	0x00000008
.L_45:


//--------------------- .nv.callgraph             --------------------------
	.section	.nv.callgraph,"",@"SHT_CUDA_CALLGRAPH"
	.align	4
	.sectionentsize	8
	.align		4
        /*0000*/ 	.word	0x00000000
	.align		4
        /*0004*/ 	.word	0xffffffff
	.align		4
        /*0008*/ 	.word	0x00000000
	.align		4
        /*000c*/ 	.word	0xfffffffe
	.align		4
        /*0010*/ 	.word	0x00000000
	.align		4
        /*0014*/ 	.word	0xfffffffd
	.align		4
        /*0018*/ 	.word	0x00000000
	.align		4
        /*001c*/ 	.word	0xfffffffc


//--------------------- .text.matmul_kernel       --------------------------
	.section	.text.matmul_kernel,"ax",@progbits
	.align	128
        .global         matmul_kernel
        .type           matmul_kernel,@function
        .size           matmul_kernel,(.L_x_3 - matmul_kernel)
        .other          matmul_kernel,@"STO_CUDA_ENTRY STV_DEFAULT"
matmul_kernel:
.text.matmul_kernel:
[----:B------:R-:W0:Y:S08]  /*0000*/  LDC R1, c[0x0][0x28] ;  /* 0x00000a00ff017b82 */ /* 0x000e300000000800 */
[----:B------:R-:W1:Y:S01]  /*0010*/  LDC.64 R56, c[0x0][0x228] ;  /* 0x00008a00ff387b82 */ /* 0x000e620000000a00 */
[----:B------:R-:W2:Y:S01]  /*0020*/  S2R R5, SR_CTAID.X ;  /* 0x0000000000057919 */ /* 0x000ea20000002500 */
[----:B0-----:R-:W-:Y:S01]  /*0030*/  VIADD R1, R1, 0xfffff9a8 ;  /* 0xfffff9a801017836 */ /* 0x001fe20000000000 */
[----:B------:R-:W-:Y:S01]  /*0040*/  UMOV UR4, 0x400 ;  /* 0x0000040000047882 */ /* 0x000fe20000000000 */
[----:B------:R-:W-:Y:S01]  /*0050*/  ULDC.64 UR6, c[0x0][0x208] ;  /* 0x0000820000067ab9 */ /* 0x000fe20000000a00 */
[----:B------:R-:W-:-:S02]  /*0060*/  CS2R R28, SRZ ;  /* 0x00000000001c7805 */ /* 0x000fc4000001ff00 */
[----:B------:R-:W-:Y:S02]  /*0070*/  CS2R R30, SRZ ;  /* 0x00000000001e7805 */ /* 0x000fe4000001ff00 */
[----:B------:R-:W-:Y:S01]  /*0080*/  CS2R R32, SRZ ;  /* 0x0000000000207805 */ /* 0x000fe2000001ff00 */
[----:B------:R-:W0:Y:S01]  /*0090*/  LDC R112, c[0x0][0x230] ;  /* 0x00008c00ff707b82 */ /* 0x000e220000000800 */
[----:B------:R-:W-:Y:S02]  /*00a0*/  CS2R R34, SRZ ;  /* 0x0000000000227805 */ /* 0x000fe4000001ff00 */
[----:B------:R-:W-:Y:S02]  /*00b0*/  CS2R R36, SRZ ;  /* 0x0000000000247805 */ /* 0x000fe4000001ff00 */
[----:B------:R-:W-:Y:S02]  /*00c0*/  CS2R R38, SRZ ;  /* 0x0000000000267805 */ /* 0x000fe4000001ff00 */
[----:B------:R-:W-:-:S02]  /*00d0*/  CS2R R40, SRZ ;  /* 0x0000000000287805 */ /* 0x000fc4000001ff00 */
[----:B------:R-:W-:Y:S02]  /*00e0*/  CS2R R42, SRZ ;  /* 0x00000000002a7805 */ /* 0x000fe4000001ff00 */
[----:B------:R-:W-:Y:S02]  /*00f0*/  CS2R R44, SRZ ;  /* 0x00000000002c7805 */ /* 0x000fe4000001ff00 */
[----:B------:R-:W-:Y:S01]  /*0100*/  CS2R R46, SRZ ;  /* 0x00000000002e7805 */ /* 0x000fe2000001ff00 */
[----:B------:R-:W3:Y:S01]  /*0110*/  S2UR UR5, SR_CgaCtaId ;  /* 0x00000000000579c3 */ /* 0x000ee20000008800 */
[----:B------:R-:W-:Y:S02]  /*0120*/  CS2R R48, SRZ ;  /* 0x0000000000307805 */ /* 0x000fe4000001ff00 */
[----:B------:R-:W-:Y:S02]  /*0130*/  CS2R R50, SRZ ;  /* 0x0000000000327805 */ /* 0x000fe4000001ff00 */
[----:B------:R-:W-:-:S02]  /*0140*/  CS2R R52, SRZ ;  /* 0x0000000000347805 */ /* 0x000fc4000001ff00 */
[----:B------:R-:W-:Y:S01]  /*0150*/  CS2R R54, SRZ ;  /* 0x0000000000367805 */ /* 0x000fe2000001ff00 */
[----:B-1----:R-:W-:-:S05]  /*0160*/  VIADD R0, R57, 0x3f ;  /* 0x0000003f39007836 */ /* 0x002fca0000000000 */
[----:B------:R-:W-:Y:S01]  /*0170*/  SHF.R.S32.HI R3, RZ, 0x1f, R0 ;  /* 0x0000001fff037819 */ /* 0x000fe20000011400 */
[----:B0-----:R-:W-:-:S03]  /*0180*/  VIADD R112, R112, 0x7f ;  /* 0x0000007f70707836 */ /* 0x001fc60000000000 */
[----:B------:R-:W-:Y:S02]  /*0190*/  LEA.HI R3, R3, R0, RZ, 0x6 ;  /* 0x0000000003037211 */ /* 0x000fe400078f30ff */
[----:B--2---:R-:W-:Y:S02]  /*01a0*/  IABS R8, R5 ;  /* 0x0000000500087213 */ /* 0x004fe40000000000 */
[----:B------:R-:W-:Y:S01]  /*01b0*/  SHF.R.S32.HI R3, RZ, 0x6, R3 ;  /* 0x00000006ff037819 */ /* 0x000fe20000011403 */
[----:B---3--:R-:W-:-:S04]  /*01c0*/  ULEA UR4, UR5, UR4, 0x18 ;  /* 0x0000000405047291 */ /* 0x008fc8000f8ec03f */
[----:B------:R-:W-:-:S05]  /*01d0*/  IMAD.SHL.U32 R4, R3, 0x8, RZ ;  /* 0x0000000803047824 */ /* 0x000fca00078e00ff */
[-C--:B------:R-:W-:Y:S02]  /*01e0*/  IABS R7, R4.reuse ;  /* 0x0000000400077213 */ /* 0x080fe40000000000 */
[----:B------:R-:W-:Y:S02]  /*01f0*/  IABS R10, R4 ;  /* 0x00000004000a7213 */ /* 0x000fe40000000000 */
[----:B------:R-:W0:Y:S08]  /*0200*/  I2F.RP R0, R7 ;  /* 0x0000000700007306 */ /* 0x000e300000209400 */
[----:B0-----:R-:W0:Y:S02]  /*0210*/  MUFU.RCP R0, R0 ;  /* 0x0000000000007308 */ /* 0x001e240000001000 */
[----:B0-----:R-:W-:-:S02]  /*0220*/  VIADD R2, R0, 0xffffffe ;  /* 0x0ffffffe00027836 */ /* 0x001fc40000000000 */
[----:B------:R-:W-:-:S04]  /*0230*/  IMAD.MOV R0, RZ, RZ, -R10 ;  /* 0x000000ffff007224 */ /* 0x000fc800078e0a0a */
[----:B------:R0:W1:Y:S02]  /*0240*/  F2I.FTZ.U32.TRUNC.NTZ R3, R2 ;  /* 0x0000000200037305 */ /* 0x000064000021f000 */
[----:B0-----:R-:W-:Y:S02]  /*0250*/  IMAD.MOV.U32 R2, RZ, RZ, RZ ;  /* 0x000000ffff027224 */ /* 0x001fe400078e00ff */
[----:B-1----:R-:W-:-:S04]  /*0260*/  IMAD.MOV R6, RZ, RZ, -R3 ;  /* 0x000000ffff067224 */ /* 0x002fc800078e0a03 */
[----:B------:R-:W-:Y:S02]  /*0270*/  IMAD R9, R6, R7, RZ ;  /* 0x0000000706097224 */ /* 0x000fe400078e02ff */
[----:B------:R-:W-:Y:S02]  /*0280*/  IMAD.MOV.U32 R6, RZ, RZ, R8 ;  /* 0x000000ffff067224 */ /* 0x000fe400078e0008 */
[----:B------:R-:W-:-:S06]  /*0290*/  IMAD.HI.U32 R3, R3, R9, R2 ;  /* 0x0000000903037227 */ /* 0x000fcc00078e0002 */
[----:B------:R-:W-:-:S04]  /*02a0*/  IMAD.HI.U32 R3, R3, R6, RZ ;  /* 0x0000000603037227 */ /* 0x000fc800078e00ff */
[----:B------:R-:W-:-:S05]  /*02b0*/  IMAD R0, R3, R0, R6 ;  /* 0x0000000003007224 */ /* 0x000fca00078e0206 */
[----:B------:R-:W-:-:S13]  /*02c0*/  ISETP.GT.U32.AND P1, PT, R7, R0, PT ;  /* 0x000000000700720c */ /* 0x000fda0003f24070 */
[----:B------:R-:W-:Y:S02]  /*02d0*/  @!P1 IMAD.IADD R0, R0, 0x1, -R7 ;  /* 0x0000000100009824 */ /* 0x000fe400078e0a07 */
[----:B------:R-:W-:Y:S01]  /*02e0*/  @!P1 VIADD R3, R3, 0x1 ;  /* 0x0000000103039836 */ /* 0x000fe20000000000 */
[----:B------:R-:W-:Y:S02]  /*02f0*/  ISETP.NE.AND P1, PT, R4, RZ, PT ;  /* 0x000000ff0400720c */ /* 0x000fe40003f25270 */
[----:B------:R-:W-:Y:S02]  /*0300*/  ISETP.GE.U32.AND P0, PT, R0, R7, PT ;  /* 0x000000070000720c */ /* 0x000fe40003f06070 */
[----:B------:R-:W-:-:S04]  /*0310*/  LOP3.LUT R0, R5, R4, RZ, 0x3c, !PT ;  /* 0x0000000405007212 */ /* 0x000fc800078e3cff */
[----:B------:R-:W-:Y:S01]  /*0320*/  ISETP.GE.AND P2, PT, R0, RZ, PT ;  /* 0x000000ff0000720c */ /* 0x000fe20003f46270 */
[----:B------:R-:W-:-:S06]  /*0330*/  VIADD R0, R56, 0x7f ;  /* 0x0000007f38007836 */ /* 0x000fcc0000000000 */
[----:B------:R-:W-:-:S04]  /*0340*/  @P0 VIADD R3, R3, 0x1 ;  /* 0x0000000103030836 */ /* 0x000fc80000000000 */
[----:B------:R-:W-:Y:S01]  /*0350*/  IMAD.MOV.U32 R2, RZ, RZ, R3 ;  /* 0x000000ffff027224 */ /* 0x000fe200078e0003 */
[----:B------:R-:W-:-:S03]  /*0360*/  SHF.R.S32.HI R3, RZ, 0x1f, R0 ;  /* 0x0000001fff037819 */ /* 0x000fc60000011400 */
[----:B------:R-:W-:Y:S01]  /*0370*/  @!P2 IMAD.MOV R2, RZ, RZ, -R2 ;  /* 0x000000ffff02a224 */ /* 0x000fe200078e0a02 */
[----:B------:R-:W-:Y:S02]  /*0380*/  @!P1 LOP3.LUT R2, RZ, R4, RZ, 0x33, !PT ;  /* 0x00000004ff029212 */ /* 0x000fe400078e33ff */
[----:B------:R-:W-:-:S03]  /*0390*/  LEA.HI R3, R3, R0, RZ, 0x7 ;  /* 0x0000000003037211 */ /* 0x000fc600078f38ff */
[----:B------:R-:W-:Y:S02]  /*03a0*/  IMAD.SHL.U32 R8, R2, 0x8, RZ ;  /* 0x0000000802087824 */ /* 0x000fe400078e00ff */
[----:B------:R-:W-:-:S03]  /*03b0*/  IMAD.MOV R2, RZ, RZ, -R2 ;  /* 0x000000ffff027224 */ /* 0x000fc600078e0a02 */
[----:B------:R-:W-:Y:S01]  /*03c0*/  LEA.HI.SX32 R3, R3, -R8, 0x19 ;  /* 0x8000000803037211 */ /* 0x000fe200078fcaff */
[----:B------:R-:W-:-:S03]  /*03d0*/  IMAD R4, R4, R2, R5 ;  /* 0x0000000204047224 */ /* 0x000fc600078e0205 */
[----:B------:R-:W-:Y:S02]  /*03e0*/  VIMNMX R11, R3, 0x8, PT ;  /* 0x00000008030b7848 */ /* 0x000fe40003fe0100 */
[----:B------:R-:W-:Y:S02]  /*03f0*/  IABS R9, R4 ;  /* 0x0000000400097213 */ /* 0x000fe40000000000 */
[----:B------:R-:W-:-:S04]  /*0400*/  IABS R7, R11 ;  /* 0x0000000b00077213 */ /* 0x000fc80000000000 */
[----:B------:R-:W0:Y:S08]  /*0410*/  I2F.RP R0, R7 ;  /* 0x0000000700007306 */ /* 0x000e300000209400 */
[----:B0-----:R-:W0:Y:S02]  /*0420*/  MUFU.RCP R0, R0 ;  /* 0x0000000000007308 */ /* 0x001e240000001000 */
[----:B0-----:R-:W-:-:S06]  /*0430*/  VIADD R3, R0, 0xffffffe ;  /* 0x0ffffffe00037836 */ /* 0x001fcc0000000000 */
[----:B------:R-:W0:Y:S02]  /*0440*/  F2I.FTZ.U32.TRUNC.NTZ R3, R3 ;  /* 0x0000000300037305 */ /* 0x000e24000021f000 */
[----:B0-----:R-:W-:-:S04]  /*0450*/  IMAD.MOV R6, RZ, RZ, -R3 ;  /* 0x000000ffff067224 */ /* 0x001fc800078e0a03 */
[----:B------:R-:W-:Y:S01]  /*0460*/  IMAD.MOV.U32 R2, RZ, RZ, R6 ;  /* 0x000000ffff027224 */ /* 0x000fe200078e0006 */
[----:B------:R-:W-:-:S03]  /*0470*/  IABS R6, R11 ;  /* 0x0000000b00067213 */ /* 0x000fc60000000000 */
[----:B------:R-:W-:Y:S02]  /*0480*/  IMAD R5, R2, R7, RZ ;  /* 0x0000000702057224 */ /* 0x000fe400078e02ff */
[----:B------:R-:W-:Y:S02]  /*0490*/  IMAD.MOV.U32 R2, RZ, RZ, RZ ;  /* 0x000000ffff027224 */ /* 0x000fe400078e00ff */
[----:B------:R-:W-:Y:S02]  /*04a0*/  IMAD.MOV R0, RZ, RZ, -R6 ;  /* 0x000000ffff007224 */ /* 0x000fe400078e0a06 */
        /* <DEDUP_REMOVED lines=8> */
[----:B------:R-:W-:Y:S02]  /*0530*/  CS2R R6, SRZ ;  /* 0x0000000000067805 */ /* 0x000fe4000001ff00 */
[----:B------:R-:W-:-:S04]  /*0540*/  LOP3.LUT R0, R4, R11, RZ, 0x3c, !PT ;  /* 0x0000000b04007212 */ /* 0x000fc800078e3cff */
[----:B------:R-:W-:-:S05]  /*0550*/  ISETP.GE.AND P2, PT, R0, RZ, PT ;  /* 0x000000ff0000720c */ /* 0x000fca0003f46270 */
[----:B------:R-:W-:Y:S01]  /*0560*/  @P0 VIADD R2, R2, 0x1 ;  /* 0x0000000102020836 */ /* 0x000fe20000000000 */
[----:B------:R-:W-:-:S03]  /*0570*/  ISETP.GE.AND P0, PT, R112, 0x80, PT ;  /* 0x000000807000780c */ /* 0x000fc60003f06270 */
[----:B------:R-:W-:-:S04]  /*0580*/  IMAD.MOV.U32 R0, RZ, RZ, R2 ;  /* 0x000000ffff007224 */ /* 0x000fc800078e0002 */
[----:B------:R-:W-:Y:S01]  /*0590*/  @!P2 IMAD.MOV R0, RZ, RZ, -R0 ;  /* 0x000000ffff00a224 */ /* 0x000fe200078e0a00 */
[----:B------:R-:W-:-:S05]  /*05a0*/  @!P1 LOP3.LUT R0, RZ, R11, RZ, 0x33, !PT ;  /* 0x0000000bff009212 */ /* 0x000fca00078e33ff */
[----:B------:R-:W-:Y:S02]  /*05b0*/  IMAD.MOV R2, RZ, RZ, -R0 ;  /* 0x000000ffff027224 */ /* 0x000fe400078e0a00 */
[----:B------:R-:W-:Y:S02]  /*05c0*/  IMAD.SHL.U32 R0, R0, 0x40, RZ ;  /* 0x0000004000007824 */ /* 0x000fe400078e00ff */
[----:B------:R-:W-:Y:S01]  /*05d0*/  IMAD R2, R11, R2, R4 ;  /* 0x000000020b027224 */ /* 0x000fe200078e0204 */
[----:B------:R-:W-:Y:S01]  /*05e0*/  CS2R R4, SRZ ;  /* 0x0000000000047805 */ /* 0x000fe2000001ff00 */
[----:B------:R-:W-:Y:S02]  /*05f0*/  VIADD R74, R0, 0x1 ;  /* 0x00000001004a7836 */ /* 0x000fe40000000000 */
[----:B------:R-:W-:Y:S02]  /*0600*/  IMAD.IADD R8, R8, 0x1, R2 ;  /* 0x0000000108087824 */ /* 0x000fe400078e0202 */
[----:B------:R-:W0:Y:S01]  /*0610*/  S2R R2, SR_TID.X ;  /* 0x0000000000027919 */ /* 0x000e220000002100 */
[----:B------:R-:W-:-:S02]  /*0620*/  VIADD R76, R0, 0x2 ;  /* 0x00000002004c7836 */ /* 0x000fc40000000000 */
[C---:B------:R-:W-:Y:S02]  /*0630*/  VIADD R79, R0.reuse, 0x3 ;  /* 0x00000003004f7836 */ /* 0x040fe40000000000 */
[C---:B------:R-:W-:Y:S02]  /*0640*/  VIADD R78, R0.reuse, 0x4 ;  /* 0x00000004004e7836 */ /* 0x040fe40000000000 */
[C---:B------:R-:W-:Y:S02]  /*0650*/  VIADD R80, R0.reuse, 0x5 ;  /* 0x0000000500507836 */ /* 0x040fe40000000000 */
[C---:B------:R-:W-:Y:S02]  /*0660*/  VIADD R81, R0.reuse, 0x6 ;  /* 0x0000000600517836 */ /* 0x040fe40000000000 */
[C---:B------:R-:W-:Y:S02]  /*0670*/  VIADD R83, R0.reuse, 0x7 ;  /* 0x0000000700537836 */ /* 0x040fe40000000000 */
        /* <DEDUP_REMOVED lines=9> */
[----:B------:R-:W-:Y:S01]  /*0710*/  VIADD R58, R0, 0x11 ;  /* 0x00000011003a7836 */ /* 0x000fe20000000000 */
[----:B0-----:R-:W-:Y:S01]  /*0720*/  LOP3.LUT R110, R2, 0x7f, RZ, 0xc0, !PT ;  /* 0x0000007f026e7812 */ /* 0x001fe200078ec0ff */
[C---:B------:R-:W-:Y:S02]  /*0730*/  VIADD R63, R0.reuse, 0x12 ;  /* 0x00000012003f7836 */ /* 0x040fe40000000000 */
[----:B------:R-:W-:Y:S02]  /*0740*/  VIADD R66, R0, 0x13 ;  /* 0x0000001300427836 */ /* 0x000fe40000000000 */
[----:B------:R-:W-:-:S02]  /*0750*/  IMAD R19, R8, 0x80, R110 ;  /* 0x0000008008137824 */ /* 0x000fc400078e026e */
[C---:B------:R-:W-:Y:S02]  /*0760*/  VIADD R64, R0.reuse, 0x14 ;  /* 0x0000001400407836 */ /* 0x040fe40000000000 */
[C---:B------:R-:W-:Y:S01]  /*0770*/  VIADD R67, R0.reuse, 0x15 ;  /* 0x0000001500437836 */ /* 0x040fe20000000000 */
[----:B------:R0:W-:Y:S01]  /*0780*/  STL [R1+0x578], R19 ;  /* 0x0005781301007387 */ /* 0x0001e20000100800 */
        /* <DEDUP_REMOVED lines=41> */
[----:B------:R-:W-:Y:S01]  /*0a20*/  VIADD R13, R0, 0x3f ;  /* 0x0000003f000d7836 */ /* 0x000fe20000000000 */
[----:B0-----:R-:W-:Y:S06]  /*0a30*/  @!P0 BRA `(.L_x_0) ;  /* 0x0000011400988947 */ /* 0x001fec0003800000 */
[----:B------:R-:W-:Y:S01]  /*0a40*/  IABS R12, R56 ;  /* 0x00000038000c7213 */ /* 0x000fe20000000000 */
[----:B------:R-:W-:Y:S01]  /*0a50*/  ULDC UR60, c[0x0][0x23c] ;  /* 0x00008f00003c7ab9 */ /* 0x000fe20000000800 */
[----:B------:R-:W-:Y:S01]  /*0a60*/  IABS R4, R57 ;  /* 0x0000003900047213 */ /* 0x000fe20000000000 */
[----:B------:R-:W-:Y:S01]  /*0a70*/  ULDC.64 UR8, c[0x0][0x218] ;  /* 0x0000860000087ab9 */ /* 0x000fe20000000a00 */
[----:B------:R-:W0:Y:S01]  /*0a80*/  I2F.RP R5, R12 ;  /* 0x0000000c00057306 */ /* 0x000e220000209400 */
[----:B------:R-:W-:Y:S01]  /*0a90*/  IABS R111, R19 ;  /* 0x00000013006f7213 */ /* 0x000fe20000000000 */
[----:B------:R-:W-:Y:S01]  /*0aa0*/  ULDC UR10, c[0x0][0x240] ;  /* 0x00009000000a7ab9 */ /* 0x000fe20000000800 */
[----:B------:R-:W-:Y:S01]  /*0ab0*/  ISETP.GE.AND P3, PT, R13, RZ, PT ;  /* 0x000000ff0d00720c */ /* 0x000fe20003f66270 */
[----:B------:R-:W-:Y:S01]  /*0ac0*/  ULDC UR5, c[0x0][0x234] ;  /* 0x00008d0000057ab9 */ /* 0x000fe20000000800 */
[----:B------:R-:W-:Y:S01]  /*0ad0*/  IABS R16, R109 ;  /* 0x0000006d00107213 */ /* 0x000fe20000000000 */
[----:B------:R-:W-:Y:S01]  /*0ae0*/  USHF.R.U32.HI UR36, URZ, 0x4, UR4 ;  /* 0x000000043f247899 */ /* 0x000fe20008011604 */
[----:B------:R-:W-:Y:S01]  /*0af0*/  IABS R14, R18 ;  /* 0x00000012000e7213 */ /* 0x000fe20000000000 */
[----:B------:R-:W1:Y:S01]  /*0b00*/  I2F.RP R10, R4 ;  /* 0x00000004000a7306 */ /* 0x000e620000209400 */
[----:B------:R-:W-:Y:S01]  /*0b10*/  ISETP.GE.AND P5, PT, R15, RZ, PT ;  /* 0x000000ff0f00720c */ /* 0x000fe20003fa6270 */
[----:B------:R-:W-:Y:S01]  /*0b20*/  USGXT.U32 UR36, UR36, 0xe ;  /* 0x0000000e2424789a */ /* 0x000fe20008000000 */
[----:B------:R-:W-:Y:S01]  /*0b30*/  ISETP.GE.AND P4, PT, R19, RZ, PT ;  /* 0x000000ff1300720c */ /* 0x000fe20003f86270 */
[----:B------:R-:W-:Y:S01]  /*0b40*/  UMOV UR39, 0x40000040 ;  /* 0x4000004000277882 */ /* 0x000fe20000000000 */
[----:B------:R-:W-:Y:S01]  /*0b50*/  ISETP.NE.AND P2, PT, R56, RZ, PT ;  /* 0x000000ff3800720c */ /* 0x000fe20003f45270 */
[----:B------:R-:W-:Y:S01]  /*0b60*/  UIADD3 UR11, UP0, UR36, 0x80, URZ ;  /* 0x00000080240b7890 */ /* 0x000fe2000ff1e03f */
[----:B------:R-:W-:Y:S01]  /*0b70*/  IABS R19, R102 ;  /* 0x0000006600137213 */ /* 0x000fe20000000000 */
[----:B0-----:R-:W0:Y:S01]  /*0b80*/  MUFU.RCP R5, R5 ;  /* 0x0000000500057308 */ /* 0x001e220000001000 */
[----:B------:R-:W-:-:S02]  /*0b90*/  IABS R20, R26 ;  /* 0x0000001a00147213 */ /* 0x000fc40000000000 */
[----:B------:R-:W-:Y:S02]  /*0ba0*/  IABS R28, R100 ;  /* 0x00000064001c7213 */ /* 0x000fe40000000000 */
[----:B------:R-:W-:Y:S02]  /*0bb0*/  IABS R30, R99 ;  /* 0x00000063001e7213 */ /* 0x000fe40000000000 */
[----:B------:R-:W-:Y:S01]  /*0bc0*/  IABS R31, R98 ;  /* 0x00000062001f7213 */ /* 0x000fe20000000000 */
[----:B-1----:R-:W1:Y:S01]  /*0bd0*/  MUFU.RCP R10, R10 ;  /* 0x0000000a000a7308 */ /* 0x002e620000001000 */
[----:B------:R-:W-:Y:S02]  /*0be0*/  IABS R32, R96 ;  /* 0x0000006000207213 */ /* 0x000fe40000000000 */
[----:B------:R-:W-:Y:S02]  /*0bf0*/  IABS R35, R94 ;  /* 0x0000005e00237213 */ /* 0x000fe40000000000 */
[----:B------:R-:W-:-:S02]  /*0c00*/  IABS R34, R95 ;  /* 0x0000005f00227213 */ /* 0x000fc40000000000 */
[----:B------:R-:W-:Y:S01]  /*0c10*/  IABS R36, R91 ;  /* 0x0000005b00247213 */ /* 0x000fe20000000000 */
[----:B0-----:R-:W-:Y:S01]  /*0c20*/  VIADD R6, R5, 0xffffffe ;  /* 0x0ffffffe05067836 */ /* 0x001fe20000000000 */
[----:B------:R-:W-:Y:S02]  /*0c30*/  IABS R38, R89 ;  /* 0x0000005900267213 */ /* 0x000fe40000000000 */
[----:B------:R-:W-:Y:S01]  /*0c40*/  IABS R39, R88 ;  /* 0x0000005800277213 */ /* 0x000fe20000000000 */
[----:B------:R0:W2:Y:S01]  /*0c50*/  F2I.FTZ.U32.TRUNC.NTZ R7, R6 ;  /* 0x0000000600077305 */ /* 0x0000a2000021f000 */
[----:B------:R-:W-:Y:S02]  /*0c60*/  IABS R41, R87 ;  /* 0x0000005700297213 */ /* 0x000fe40000000000 */
[----:B------:R-:W-:Y:S01]  /*0c70*/  IABS R42, R86 ;  /* 0x00000056002a7213 */ /* 0x000fe20000000000 */
[----:B-1----:R-:W-:Y:S01]  /*0c80*/  VIADD R8, R10, 0xffffffe ;  /* 0x0ffffffe0a087836 */ /* 0x002fe20000000000 */
[----:B------:R-:W-:-:S02]  /*0c90*/  IABS R10, R13 ;  /* 0x0000000d000a7213 */ /* 0x000fc40000000000 */
[----:B------:R-:W-:Y:S01]  /*0ca0*/  IABS R13, R15 ;  /* 0x0000000f000d7213 */ /* 0x000fe20000000000 */
[----:B------:R1:W3:Y:S01]  /*0cb0*/  F2I.FTZ.U32.TRUNC.NTZ R9, R8 ;  /* 0x0000000800097305 */ /* 0x0002e2000021f000 */
[----:B0-----:R-:W-:Y:S01]  /*0cc0*/  IMAD.MOV.U32 R6, RZ, RZ, RZ ;  /* 0x000000ffff067224 */ /* 0x001fe200078e00ff */
[----:B------:R-:W-:Y:S02]  /*0cd0*/  IABS R44, R77 ;  /* 0x0000004d002c7213 */ /* 0x000fe40000000000 */
[----:B------:R-:W-:Y:S02]  /*0ce0*/  IABS R46, R73 ;  /* 0x00000049002e7213 */ /* 0x000fe40000000000 */
[----:B------:R-:W-:Y:S01]  /*0cf0*/  IABS R47, R70 ;  /* 0x00000046002f7213 */ /* 0x000fe20000000000 */
[----:B--2---:R-:W-:Y:S01]  /*0d00*/  IMAD.MOV R11, RZ, RZ, -R7 ;  /* 0x000000ffff0b7224 */ /* 0x004fe200078e0a07 */
[----:B------:R-:W-:Y:S01]  /*0d10*/  IABS R48, R72 ;  /* 0x0000004800307213 */ /* 0x000fe20000000000 */
[----:B-1----:R-:W-:Y:S01]  /*0d20*/  IMAD.MOV.U32 R8, RZ, RZ, RZ ;  /* 0x000000ffff087224 */ /* 0x002fe200078e00ff */
[----:B------:R-:W-:Y:S01]  /*0d30*/  IABS R49, R71 ;  /* 0x0000004700317213 */ /* 0x000fe20000000000 */
[----:B------:R-:W-:Y:S01]  /*0d40*/  IMAD R11, R11, R12, RZ ;  /* 0x0000000c0b0b7224 */ /* 0x000fe200078e02ff */
[----:B------:R-:W-:-:S02]  /*0d50*/  IABS R51, R69 ;  /* 0x0000004500337213 */ /* 0x000fc40000000000 */
[----:B------:R-:W-:Y:S01]  /*0d60*/  IABS R53, R67 ;  /* 0x0000004300357213 */ /* 0x000fe20000000000 */
[----:B------:R-:W-:Y:S01]  /*0d70*/  IMAD.HI.U32 R7, R7, R11, R6 ;  /* 0x0000000b07077227 */ /* 0x000fe200078e0006 */
[----:B------:R-:W-:Y:S02]  /*0d80*/  IABS R55, R64 ;  /* 0x0000004000377213 */ /* 0x000fe40000000000 */
[----:B------:R-:W-:Y:S01]  /*0d90*/  IABS R50, R63 ;  /* 0x0000003f00327213 */ /* 0x000fe20000000000 */
[----:B---3--:R-:W-:Y:S02]  /*0da0*/  IMAD.MOV R5, RZ, RZ, -R9 ;  /* 0x000000ffff057224 */ /* 0x008fe400078e0a09 */
[----:B------:R-:W-:-:S04]  /*0db0*/  IMAD.HI.U32 R7, R7, R111, RZ ;  /* 0x0000006f07077227 */ /* 0x000fc800078e00ff */
[----:B------:R-:W-:Y:S02]  /*0dc0*/  IMAD.MOV R7, RZ, RZ, -R7 ;  /* 0x000000ffff077224 */ /* 0x000fe400078e0a07 */
[----:B------:R-:W-:Y:S02]  /*0dd0*/  IMAD R5, R5, R4, RZ ;  /* 0x0000000405057224 */ /* 0x000fe400078e02ff */
[----:B------:R-:W-:Y:S02]  /*0de0*/  IMAD R111, R12, R7, R111 ;  /* 0x000000070c6f7224 */ /* 0x000fe400078e026f */
[----:B------:R-:W-:-:S03]  /*0df0*/  IMAD.HI.U32 R5, R9, R5, R8 ;  /* 0x0000000509057227 */ /* 0x000fc600078e0008 */
[----:B------:R-:W-:-:S03]  /*0e00*/  ISETP.GT.U32.AND P0, PT, R12, R111, PT ;  /* 0x0000006f0c00720c */ /* 0x000fc60003f04070 */
[----:B------:R-:W-:-:S04]  /*0e10*/  IMAD.HI.U32 R6, R5, R10, RZ ;  /* 0x0000000a05067227 */ /* 0x000fc800078e00ff */
[----:B------:R-:W-:-:S04]  /*0e20*/  IMAD.HI.U32 R7, R5, R13, RZ ;  /* 0x0000000d05077227 */ /* 0x000fc800078e00ff */
[----:B------:R-:W-:-:S04]  /*0e30*/  IMAD.HI.U32 R9, R5, R16, RZ ;  /* 0x0000001005097227 */ /* 0x000fc800078e00ff */
[----:B------:R-:W-:Y:S02]  /*0e40*/  IMAD.MOV R11, RZ, RZ, -R6 ;  /* 0x000000ffff0b7224 */ /* 0x000fe400078e0a06 */
[----:B------:R-:W-:-:S04]  /*0e50*/  IMAD.HI.U32 R8, R5, R14, RZ ;  /* 0x0000000e05087227 */ /* 0x000fc800078e00ff */
[----:B------:R-:W-:Y:S02]  /*0e60*/  IMAD.MOV R7, RZ, RZ, -R7 ;  /* 0x000000ffff077224 */ /* 0x000fe400078e0a07 */
[----:B------:R-:W-:Y:S02]  /*0e70*/  IMAD.MOV R17, RZ, RZ, -R9 ;  /* 0x000000ffff117224 */ /* 0x000fe400078e0a09 */
[----:B------:R-:W-:Y:S02]  /*0e80*/  @!P0 IMAD.IADD R111, R111, 0x1, -R12 ;  /* 0x000000016f6f8824 */ /* 0x000fe400078e0a0c */
[----:B------:R-:W-:Y:S02]  /*0e90*/  IMAD R9, R4, R11, R10 ;  /* 0x0000000b04097224 */ /* 0x000fe400078e020a */
[----:B------:R-:W-:Y:S01]  /*0ea0*/  IMAD.MOV R15, RZ, RZ, -R8 ;  /* 0x000000ffff0f7224 */ /* 0x000fe200078e0a08 */
[----:B------:R-:W-:Y:S01]  /*0eb0*/  ISETP.GT.U32.AND P0, PT, R12, R111, PT ;  /* 0x0000006f0c00720c */ /* 0x000fe20003f04070 */
[C---:B------:R-:W-:Y:S01]  /*0ec0*/  IMAD R10, R4.reuse, R7, R13 ;  /* 0x00000007040a7224 */ /* 0x040fe200078e020d */
[----:B------:R-:W-:Y:S01]  /*0ed0*/  IABS R8, R108 ;  /* 0x0000006c00087213 */ /* 0x000fe20000000000 */
[C---:B------:R-:W-:Y:S01]  /*0ee0*/  IMAD R6, R4.reuse, R15, R14 ;  /* 0x0000000f04067224 */ /* 0x040fe200078e020e */
[----:B------:R-:W-:Y:S01]  /*0ef0*/  IABS R14, R107 ;  /* 0x0000006b000e7213 */ /* 0x000fe20000000000 */
[C---:B------:R-:W-:Y:S01]  /*0f00*/  IMAD R7, R4.reuse, R17, R16 ;  /* 0x0000001104077224 */ /* 0x040fe200078e0210 */
[C---:B------:R-:W-:Y:S01]  /*0f10*/  ISETP.GT.U32.AND P1, PT, R4.reuse, R10, PT ;  /* 0x0000000a0400720c */ /* 0x040fe20003f24070 */
[----:B------:R-:W-:Y:S01]  /*0f20*/  IMAD.MOV.U32 R13, RZ, RZ, R8 ;  /* 0x000000ffff0d7224 */ /* 0x000fe200078e0008 */
[----:B------:R-:W-:Y:S01]  /*0f30*/  ISETP.GT.U32.AND P6, PT, R4, R6, PT ;  /* 0x000000060400720c */ /* 0x000fe20003fc4070 */
[----:B------:R-:W-:Y:S01]  /*0f40*/  IMAD.HI.U32 R11, R5, R14, RZ ;  /* 0x0000000e050b7227 */ /* 0x000fe200078e00ff */
[----:B------:R-:W-:-:S02]  /*0f50*/  IABS R15, R106 ;  /* 0x0000006a000f7213 */ /* 0x000fc40000000000 */
[----:B------:R-:W-:Y:S01]  /*0f60*/  IABS R16, R105 ;  /* 0x0000006900107213 */ /* 0x000fe20000000000 */
[----:B------:R-:W-:Y:S01]  /*0f70*/  @!P0 IMAD.IADD R111, R111, 0x1, -R12 ;  /* 0x000000016f6f8824 */ /* 0x000fe200078e0a0c */
[----:B------:R-:W-:Y:S01]  /*0f80*/  ISETP.GT.U32.AND P0, PT, R4, R9, PT ;  /* 0x000000090400720c */ /* 0x000fe20003f04070 */
[----:B------:R-:W-:-:S04]  /*0f90*/  IMAD.HI.U32 R12, R5, R15, RZ ;  /* 0x0000000f050c7227 */ /* 0x000fc800078e00ff */
[--C-:B------:R-:W-:Y:S01]  /*0fa0*/  @!P1 IMAD.IADD R10, R10, 0x1, -R4.reuse ;  /* 0x000000010a0a9824 */ /* 0x100fe200078e0a04 */
[----:B------:R-:W-:Y:S01]  /*0fb0*/  ISETP.GE.AND P1, PT, R18, RZ, PT ;  /* 0x000000ff1200720c */ /* 0x000fe20003f26270 */
[----:B------:R-:W-:Y:S01]  /*0fc0*/  @!P4 IMAD.MOV R111, RZ, RZ, -R111 ;  /* 0x000000ffff6fc224 */ /* 0x000fe200078e0a6f */
[----:B------:R-:W-:Y:S01]  /*0fd0*/  ISETP.GT.U32.AND P4, PT, R4, R7, PT ;  /* 0x000000070400720c */ /* 0x000fe20003f84070 */
[----:B------:R-:W-:Y:S01]  /*0fe0*/  @!P6 IMAD.IADD R6, R6, 0x1, -R4 ;  /* 0x000000010606e824 */ /* 0x000fe200078e0a04 */
[----:B------:R-:W-:Y:S01]  /*0ff0*/  ISETP.GT.U32.AND P6, PT, R4, R10, PT ;  /* 0x0000000a0400720c */ /* 0x000fe20003fc4070 */
[----:B------:R-:W-:Y:S01]  /*1000*/  IMAD.MOV R11, RZ, RZ, -R11 ;  /* 0x000000ffff0b7224 */ /* 0x000fe200078e0a0b */
[----:B------:R-:W-:Y:S01]  /*1010*/  @!P2 LOP3.LUT R111, RZ, R56, RZ, 0x33, !PT ;  /* 0x00000038ff6fa212 */ /* 0x000fe200078e33ff */
[----:B------:R-:W-:Y:S01]  /*1020*/  IMAD.MOV R12, RZ, RZ, -R12 ;  /* 0x000000ffff0c7224 */ /* 0x000fe200078e0a0c */
[----:B------:R-:W-:Y:S01]  /*1030*/  IABS R18, R103 ;  /* 0x0000006700127213 */ /* 0x000fe20000000000 */
[----:B------:R-:W-:-:S04]  /*1040*/  IMAD.HI.U32 R8, R5, R13, RZ ;  /* 0x0000000d05087227 */ /* 0x000fc800078e00ff */
[C---:B------:R-:W-:Y:S02]  /*1050*/  IMAD R11, R4.reuse, R11, R14 ;  /* 0x0000000b040b7224 */ /* 0x040fe400078e020e */
[C---:B------:R-:W-:Y:S01]  /*1060*/  IMAD R12, R4.reuse, R12, R15 ;  /* 0x0000000c040c7224 */ /* 0x040fe200078e020f */
[----:B------:R-:W-:Y:S01]  /*1070*/  IABS R15, R104 ;  /* 0x00000068000f7213 */ /* 0x000fe20000000000 */
[----:B------:R-:W-:Y:S02]  /*1080*/  IMAD.MOV R8, RZ, RZ, -R8 ;  /* 0x000000ffff087224 */ /* 0x000fe400078e0a08 */
[--C-:B------:R-:W-:Y:S01]  /*1090*/  @!P4 IMAD.IADD R7, R7, 0x1, -R4.reuse ;  /* 0x000000010707c824 */ /* 0x100fe200078e0a04 */
[----:B------:R-:W-:Y:S01]  /*10a0*/  ISETP.GT.U32.AND P4, PT, R4, R6, PT ;  /* 0x000000060400720c */ /* 0x000fe20003f84070 */
[----:B------:R-:W-:Y:S01]  /*10b0*/  @!P6 IMAD.IADD R10, R10, 0x1, -R4 ;  /* 0x000000010a0ae824 */ /* 0x000fe200078e0a04 */
[C---:B------:R-:W-:Y:S01]  /*10c0*/  ISETP.GT.U32.AND P6, PT, R4.reuse, R11, PT ;  /* 0x0000000b0400720c */ /* 0x040fe20003fc4070 */
[----:B------:R-:W-:-:S02]  /*10d0*/  IMAD R8, R4, R8, R13 ;  /* 0x0000000804087224 */ /* 0x000fc400078e020d */
[----:B------:R-:W-:-:S04]  /*10e0*/  IMAD.HI.U32 R14, R5, R15, RZ ;  /* 0x0000000f050e7227 */ /* 0x000fc800078e00ff */
[----:B------:R-:W-:Y:S01]  /*10f0*/  @!P0 IMAD.IADD R9, R9, 0x1, -R4 ;  /* 0x0000000109098824 */ /* 0x000fe200078e0a04 */
[----:B------:R-:W-:Y:S01]  /*1100*/  ISETP.GT.U32.AND P0, PT, R4, R8, PT ;  /* 0x000000080400720c */ /* 0x000fe20003f04070 */
[----:B------:R-:W-:Y:S02]  /*1110*/  IMAD.MOV R14, RZ, RZ, -R14 ;  /* 0x000000ffff0e7224 */ /* 0x000fe400078e0a0e */
[--C-:B------:R-:W-:Y:S01]  /*1120*/  @!P4 IMAD.IADD R6, R6, 0x1, -R4.reuse ;  /* 0x000000010606c824 */ /* 0x100fe200078e0a04 */
[C---:B------:R-:W-:Y:S01]  /*1130*/  ISETP.GT.U32.AND P4, PT, R4.reuse, R12, PT ;  /* 0x0000000c0400720c */ /* 0x040fe20003f84070 */
[C---:B------:R-:W-:Y:S01]  /*1140*/  IMAD R14, R4.reuse, R14, R15 ;  /* 0x0000000e040e7224 */ /* 0x040fe200078e020f */
[C---:B------:R-:W-:Y:S01]  /*1150*/  ISETP.GT.U32.AND P2, PT, R4.reuse, R9, PT ;  /* 0x000000090400720c */ /* 0x040fe20003f44070 */
[----:B------:R-:W-:Y:S02]  /*1160*/  @!P6 IMAD.IADD R11, R11, 0x1, -R4 ;  /* 0x000000010b0be824 */ /* 0x000fe400078e0a04 */
[----:B------:R-:W-:Y:S01]  /*1170*/  IMAD.HI.U32 R13, R5, R16, RZ ;  /* 0x00000010050d7227 */ /* 0x000fe200078e00ff */
[----:B------:R-:W-:-:S03]  /*1180*/  ISETP.GT.U32.AND P6, PT, R4, R14, PT ;  /* 0x0000000e0400720c */ /* 0x000fc60003fc4070 */
[--C-:B------:R-:W-:Y:S02]  /*1190*/  @!P0 IMAD.IADD R8, R8, 0x1, -R4.reuse ;  /* 0x0000000108088824 */ /* 0x100fe400078e0a04 */
[----:B------:R-:W-:Y:S02]  /*11a0*/  IMAD.MOV R13, RZ, RZ, -R13 ;  /* 0x000000ffff0d7224 */ /* 0x000fe400078e0a0d */
[----:B------:R-:W-:Y:S01]  /*11b0*/  @!P4 IMAD.IADD R12, R12, 0x1, -R4 ;  /* 0x000000010c0cc824 */ /* 0x000fe200078e0a04 */
[C---:B------:R-:W-:Y:S01]  /*11c0*/  ISETP.GT.U32.AND P0, PT, R4.reuse, R8, PT ;  /* 0x000000080400720c */ /* 0x040fe20003f04070 */
[----:B------:R-:W-:Y:S01]  /*11d0*/  IMAD R13, R4, R13, R16 ;  /* 0x0000000d040d7224 */ /* 0x000fe200078e0210 */
[----:B------:R-:W-:Y:S01]  /*11e0*/  ISETP.GE.AND P4, PT, R108, RZ, PT ;  /* 0x000000ff6c00720c */ /* 0x000fe20003f86270 */
[----:B------:R-:W-:-:S04]  /*11f0*/  IMAD.HI.U32 R16, R5, R19, RZ ;  /* 0x0000001305107227 */ /* 0x000fc800078e00ff */
[--C-:B------:R-:W-:Y:S01]  /*1200*/  @!P6 IMAD.IADD R14, R14, 0x1, -R4.reuse ;  /* 0x000000010e0ee824 */ /* 0x100fe200078e0a04 */
[C---:B------:R-:W-:Y:S01]  /*1210*/  ISETP.GT.U32.AND P6, PT, R4.reuse, R12, PT ;  /* 0x0000000c0400720c */ /* 0x040fe20003fc4070 */
[----:B------:R-:W-:Y:S01]  /*1220*/  @!P2 IMAD.IADD R9, R9, 0x1, -R4 ;  /* 0x000000010909a824 */ /* 0x000fe200078e0a04 */
[C---:B------:R-:W-:Y:S01]  /*1230*/  ISETP.GT.U32.AND P2, PT, R4.reuse, R7, PT ;  /* 0x000000070400720c */ /* 0x040fe20003f44070 */
[----:B------:R-:W-:Y:S01]  /*1240*/  @!P5 IMAD.MOV R10, RZ, RZ, -R10 ;  /* 0x000000ffff0ad224 */ /* 0x000fe200078e0a0a */
[----:B------:R-:W-:Y:S01]  /*1250*/  ISETP.GT.U32.AND P5, PT, R4, R14, PT ;  /* 0x0000000e0400720c */ /* 0x000fe20003fa4070 */
[----:B------:R-:W-:-:S04]  /*1260*/  IMAD.HI.U32 R17, R5, R20, RZ ;  /* 0x0000001405117227 */ /* 0x000fc800078e00ff */
[----:B------:R-:W-:Y:S02]  /*1270*/  IMAD.MOV R16, RZ, RZ, -R16 ;  /* 0x000000ffff107224 */ /* 0x000fe400078e0a10 */
[----:B------:R-:W-:Y:S01]  /*1280*/  @!P0 IMAD.IADD R8, R8, 0x1, -R4 ;  /* 0x0000000108088824 */ /* 0x000fe200078e0a04 */
[----:B------:R-:W-:Y:S01]  /*1290*/  ISETP.GE.AND P0, PT, R109, RZ, PT ;  /* 0x000000ff6d00720c */ /* 0x000fe20003f06270 */
[----:B------:R-:W-:Y:S02]  /*12a0*/  IMAD.MOV R17, RZ, RZ, -R17 ;  /* 0x000000ffff117224 */ /* 0x000fe400078e0a11 */
[----:B------:R-:W-:Y:S01]  /*12b0*/  IMAD R16, R4, R16, R19 ;  /* 0x0000001004107224 */ /* 0x000fe200078e0213 */
[----:B------:R-:W-:Y:S01]  /*12c0*/  IABS R19, R25 ;  /* 0x0000001900137213 */ /* 0x000fe20000000000 */
[----:B------:R-:W-:-:S04]  /*12d0*/  IMAD.HI.U32 R15, R5, R18, RZ ;  /* 0x00000012050f7227 */ /* 0x000fc800078e00ff */
[C---:B------:R-:W-:Y:S01]  /*12e0*/  IMAD R17, R4.reuse, R17, R20 ;  /* 0x0000001104117224 */ /* 0x040fe200078e0214 */
[----:B------:R-:W-:Y:S01]  /*12f0*/  IABS R20, R21 ;  /* 0x0000001500147213 */ /* 0x000fe20000000000 */
[----:B------:R-:W-:Y:S01]  /*1300*/  @!P4 IMAD.MOV R8, RZ, RZ, -R8 ;  /* 0x000000ffff08c224 */ /* 0x000fe200078e0a08 */
[----:B------:R-:W-:Y:S01]  /*1310*/  ISETP.GT.U32.AND P4, PT, R4, R16, PT ;  /* 0x000000100400720c */ /* 0x000fe20003f84070 */
[----:B------:R-:W-:Y:S02]  /*1320*/  IMAD.MOV R15, RZ, RZ, -R15 ;  /* 0x000000ffff0f7224 */ /* 0x000fe400078e0a0f */
[--C-:B------:R-:W-:Y:S01]  /*1330*/  @!P6 IMAD.IADD R12, R12, 0x1, -R4.reuse ;  /* 0x000000010c0ce824 */ /* 0x100fe200078e0a04 */
[C---:B------:R-:W-:Y:S01]  /*1340*/  ISETP.GT.U32.AND P6, PT, R4.reuse, R17, PT ;  /* 0x000000110400720c */ /* 0x040fe20003fc4070 */
[--C-:B------:R-:W-:Y:S01]  /*1350*/  @!P2 IMAD.IADD R7, R7, 0x1, -R4.reuse ;  /* 0x000000010707a824 */ /* 0x100fe200078e0a04 */
[----:B------:R-:W-:Y:S01]  /*1360*/  ISETP.GT.U32.AND P2, PT, R4, R13, PT ;  /* 0x0000000d0400720c */ /* 0x000fe20003f44070 */
[----:B------:R-:W-:Y:S01]  /*1370*/  @!P5 IMAD.IADD R14, R14, 0x1, -R4 ;  /* 0x000000010e0ed824 */ /* 0x000fe200078e0a04 */
[----:B------:R-:W-:Y:S01]  /*1380*/  ISETP.GE.AND P5, PT, R104, RZ, PT ;  /* 0x000000ff6800720c */ /* 0x000fe20003fa6270 */
[----:B------:R-:W-:-:S02]  /*1390*/  IMAD R15, R4, R15, R18 ;  /* 0x0000000f040f7224 */ /* 0x000fc400078e0212 */
[----:B------:R-:W-:-:S04]  /*13a0*/  IMAD.HI.U32 R18, R5, R19, RZ ;  /* 0x0000001305127227 */ /* 0x000fc800078e00ff */
[----:B------:R-:W-:Y:S02]  /*13b0*/  IMAD.MOV R18, RZ, RZ, -R18 ;  /* 0x000000ffff127224 */ /* 0x000fe400078e0a12 */
[--C-:B------:R-:W-:Y:S01]  /*13c0*/  @!P4 IMAD.IADD R16, R16, 0x1, -R4.reuse ;  /* 0x000000011010c824 */ /* 0x100fe200078e0a04 */
[----:B------:R-:W-:Y:S01]  /*13d0*/  ISETP.GE.AND P4, PT, R102, RZ, PT ;  /* 0x000000ff6600720c */ /* 0x000fe20003f86270 */
[C---:B------:R-:W-:Y:S02]  /*13e0*/  IMAD R18, R4.reuse, R18, R19 ;  /* 0x0000001204127224 */ /* 0x040fe400078e0213 */
[----:B------:R-:W-:Y:S01]  /*13f0*/  @!P3 IMAD.MOV R9, RZ, RZ, -R9 ;  /* 0x000000ffff09b224 */ /* 0x000fe200078e0a09 */
[C---:B------:R-:W-:Y:S01]  /*1400*/  ISETP.GT.U32.AND P3, PT, R4.reuse, R11, PT ;  /* 0x0000000b0400720c */ /* 0x040fe20003f64070 */
[--C-:B------:R-:W-:Y:S01]  /*1410*/  @!P6 IMAD.IADD R17, R17, 0x1, -R4.reuse ;  /* 0x000000011111e824 */ /* 0x100fe200078e0a04 */
[C---:B------:R-:W-:Y:S01]  /*1420*/  ISETP.GT.U32.AND P6, PT, R4.reuse, R16, PT ;  /* 0x000000100400720c */ /* 0x040fe20003fc4070 */
[----:B------:R-:W-:Y:S01]  /*1430*/  @!P2 IMAD.IADD R13, R13, 0x1, -R4 ;  /* 0x000000010d0da824 */ /* 0x000fe200078e0a04 */
[----:B------:R-:W-:Y:S01]  /*1440*/  ISETP.GE.AND P2, PT, R107, RZ, PT ;  /* 0x000000ff6b00720c */ /* 0x000fe20003f46270 */
[----:B------:R-:W-:Y:S01]  /*1450*/  @!P5 IMAD.MOV R14, RZ, RZ, -R14 ;  /* 0x000000ffff0ed224 */ /* 0x000fe200078e0a0e */
[C---:B------:R-:W-:Y:S01]  /*1460*/  ISETP.GT.U32.AND P5, PT, R4.reuse, R18, PT ;  /* 0x000000120400720c */ /* 0x040fe20003fa4070 */
[----:B------:R-:W-:Y:S01]  /*1470*/  @!P1 IMAD.MOV R6, RZ, RZ, -R6 ;  /* 0x000000ffff069224 */ /* 0x000fe200078e0a06 */
[C---:B------:R-:W-:Y:S01]  /*1480*/  ISETP.GT.U32.AND P1, PT, R4.reuse, R13, PT ;  /* 0x0000000d0400720c */ /* 0x040fe20003f24070 */
[----:B------:R-:W-:Y:S01]  /*1490*/  @!P0 IMAD.MOV R7, RZ, RZ, -R7 ;  /* 0x000000ffff078224 */ /* 0x000fe200078e0a07 */
[----:B------:R-:W-:Y:S01]  /*14a0*/  ISETP.GT.U32.AND P0, PT, R4, R15, PT ;  /* 0x0000000f0400720c */ /* 0x000fe20003f04070 */
[----:B------:R-:W-:-:S04]  /*14b0*/  IMAD.HI.U32 R19, R5, R20, RZ ;  /* 0x0000001405137227 */ /* 0x000fc800078e00ff */
[--C-:B------:R-:W-:Y:S01]  /*14c0*/  @!P3 IMAD.IADD R11, R11, 0x1, -R4.reuse ;  /* 0x000000010b0bb824 */ /* 0x100fe200078e0a04 */
[----:B------:R-:W-:Y:S01]  /*14d0*/  ISETP.GE.AND P3, PT, R106, RZ, PT ;  /* 0x000000ff6a00720c */ /* 0x000fe20003f66270 */
[--C-:B------:R-:W-:Y:S01]  /*14e0*/  @!P6 IMAD.IADD R16, R16, 0x1, -R4.reuse ;  /* 0x000000011010e824 */ /* 0x100fe200078e0a04 */
[----:B------:R-:W-:Y:S01]  /*14f0*/  ISETP.GE.AND P6, PT, R21, RZ, PT ;  /* 0x000000ff1500720c */ /* 0x000fe20003fc6270 */
[--C-:B------:R-:W-:Y:S01]  /*1500*/  @!P5 IMAD.IADD R18, R18, 0x1, -R4.reuse ;  /* 0x000000011212d824 */ /* 0x100fe200078e0a04 */
[----:B------:R-:W-:Y:S01]  /*1510*/  IABS R21, R24 ;  /* 0x0000001800157213 */ /* 0x000fe20000000000 */
[----:B------:R-:W-:Y:S02]  /*1520*/  IMAD.MOV R19, RZ, RZ, -R19 ;  /* 0x000000ffff137224 */ /* 0x000fe400078e0a13 */
[----:B------:R-:W-:Y:S01]  /*1530*/  @!P1 IMAD.IADD R13, R13, 0x1, -R4 ;  /* 0x000000010d0d9824 */ /* 0x000fe200078e0a04 */
[----:B------:R-:W-:Y:S01]  /*1540*/  ISETP.GE.AND P1, PT, R105, RZ, PT ;  /* 0x000000ff6900720c */ /* 0x000fe20003f26270 */
[C---:B------:R-:W-:Y:S01]  /*1550*/  IMAD R19, R4.reuse, R19, R20 ;  /* 0x0000001304137224 */ /* 0x040fe200078e0214 */
[----:B------:R-:W-:Y:S01]  /*1560*/  ISETP.GT.U32.AND P5, PT, R4, R18, PT ;  /* 0x000000120400720c */ /* 0x000fe20003fa4070 */
[----:B------:R-:W-:-:S04]  /*1570*/  IMAD.HI.U32 R20, R5, R21, RZ ;  /* 0x0000001505147227 */ /* 0x000fc800078e00ff */
[----:B------:R-:W-:Y:S01]  /*1580*/  @!P0 IMAD.IADD R15, R15, 0x1, -R4 ;  /* 0x000000010f0f8824 */ /* 0x000fe200078e0a04 */
[----:B------:R-:W-:Y:S01]  /*1590*/  ISETP.GE.AND P0, PT, R103, RZ, PT ;  /* 0x000000ff6700720c */ /* 0x000fe20003f06270 */
[----:B------:R-:W-:Y:S01]  /*15a0*/  @!P4 IMAD.MOV R16, RZ, RZ, -R16 ;  /* 0x000000ffff10c224 */ /* 0x000fe200078e0a10 */
[C---:B------:R-:W-:Y:S01]  /*15b0*/  ISETP.GT.U32.AND P4, PT, R4.reuse, R19, PT ;  /* 0x000000130400720c */ /* 0x040fe20003f84070 */
[----:B------:R-:W-:Y:S02]  /*15c0*/  IMAD.MOV R20, RZ, RZ, -R20 ;  /* 0x000000ffff147224 */ /* 0x000fe400078e0a14 */
[----:B------:R-:W-:Y:S01]  /*15d0*/  @!P2 IMAD.MOV R11, RZ, RZ, -R11 ;  /* 0x000000ffff0ba224 */ /* 0x000fe200078e0a0b */
[C---:B------:R-:W-:Y:S01]  /*15e0*/  ISETP.GT.U32.AND P2, PT, R4.reuse, R15, PT ;  /* 0x0000000f0400720c */ /* 0x040fe20003f44070 */
[----:B------:R-:W-:Y:S01]  /*15f0*/  @!P3 IMAD.MOV R12, RZ, RZ, -R12 ;  /* 0x000000ffff0cb224 */ /* 0x000fe200078e0a0c */
[C---:B------:R-:W-:Y:S01]  /*1600*/  ISETP.GT.U32.AND P3, PT, R4.reuse, R17, PT ;  /* 0x000000110400720c */ /* 0x040fe20003f64070 */
[----:B------:R-:W-:-:S02]  /*1610*/  IMAD R20, R4, R20, R21 ;  /* 0x0000001404147224 */ /* 0x000fc400078e0215 */
[----:B------:R-:W-:Y:S01]  /*1620*/  @!P1 IMAD.MOV R13, RZ, RZ, -R13 ;  /* 0x000000ffff0d9224 */ /* 0x000fe200078e0a0d */
[----:B------:R-:W-:Y:S01]  /*1630*/  ISETP.GE.AND P1, PT, R26, RZ, PT ;  /* 0x000000ff1a00720c */ /* 0x000fe20003f26270 */
[--C-:B------:R-:W-:Y:S01]  /*1640*/  @!P5 IMAD.IADD R18, R18, 0x1, -R4.reuse ;  /* 0x000000011212d824 */ /* 0x100fe200078e0a04 */
[----:B------:R-:W-:Y:S01]  /*1650*/  ISETP.GT.U32.AND P5, PT, R4, R20, PT ;  /* 0x000000140400720c */ /* 0x000fe20003fa4070 */
[----:B------:R-:W-:Y:S01]  /*1660*/  @!P4 IMAD.IADD R19, R19, 0x1, -R4 ;  /* 0x000000011313c824 */ /* 0x000fe200078e0a04 */
[----:B------:R-:W-:Y:S01]  /*1670*/  IABS R26, R27 ;  /* 0x0000001b001a7213 */ /* 0x000fe20000000000 */
[----:B------:R-:W-:-:S03]  /*1680*/  IMAD.HI.U32 R40, R5, R44, RZ ;  /* 0x0000002c05287227 */ /* 0x000fc600078e00ff */
[----:B------:R-:W-:Y:S01]  /*1690*/  ISETP.GT.U32.AND P4, PT, R4, R19, PT ;  /* 0x000000130400720c */ /* 0x000fe20003f84070 */
[--C-:B------:R-:W-:Y:S01]  /*16a0*/  @!P2 IMAD.IADD R15, R15, 0x1, -R4.reuse ;  /* 0x000000010f0fa824 */ /* 0x100fe200078e0a04 */
[----:B------:R-:W-:Y:S01]  /*16b0*/  ISETP.GE.AND P2, PT, R25, RZ, PT ;  /* 0x000000ff1900720c */ /* 0x000fe20003f46270 */
[--C-:B------:R-:W-:Y:S01]  /*16c0*/  @!P3 IMAD.IADD R17, R17, 0x1, -R4.reuse ;  /* 0x000000011111b824 */ /* 0x100fe200078e0a04 */
[----:B------:R-:W-:Y:S01]  /*16d0*/  ISETP.GE.AND P3, PT, R24, RZ, PT ;  /* 0x000000ff1800720c */ /* 0x000fe20003f66270 */
[----:B------:R-:W-:Y:S01]  /*16e0*/  @!P0 IMAD.MOV R15, RZ, RZ, -R15 ;  /* 0x000000ffff0f8224 */ /* 0x000fe200078e0a0f */
[----:B------:R-:W-:Y:S01]  /*16f0*/  IABS R24, R23 ;  /* 0x0000001700187213 */ /* 0x000fe20000000000 */
[----:B------:R-:W-:Y:S01]  /*1700*/  @!P1 IMAD.MOV R17, RZ, RZ, -R17 ;  /* 0x000000ffff119224 */ /* 0x000fe200078e0a11 */
[----:B------:R-:W-:Y:S01]  /*1710*/  IABS R25, R22 ;  /* 0x0000001600197213 */ /* 0x000fe20000000000 */
[----:B------:R-:W-:Y:S01]  /*1720*/  @!P5 IMAD.IADD R20, R20, 0x1, -R4 ;  /* 0x000000011414d824 */ /* 0x000fe200078e0a04 */
[----:B------:R-:W-:Y:S01]  /*1730*/  ISETP.GE.AND P1, PT, R22, RZ, PT ;  /* 0x000000ff1600720c */ /* 0x000fe20003f26270 */
[----:B------:R-:W-:Y:S01]  /*1740*/  IMAD.HI.U32 R21, R5, R24, RZ ;  /* 0x0000001805157227 */ /* 0x000fe200078e00ff */
[----:B------:R-:W-:-:S02]  /*1750*/  ISETP.GE.AND P0, PT, R23, RZ, PT ;  /* 0x000000ff1700720c */ /* 0x000fc40003f06270 */
[----:B------:R-:W-:Y:S01]  /*1760*/  ISETP.GT.U32.AND P5, PT, R4, R20, PT ;  /* 0x000000140400720c */ /* 0x000fe20003fa4070 */
[----:B------:R-:W-:-:S04]  /*1770*/  IMAD.HI.U32 R22, R5, R25, RZ ;  /* 0x0000001905167227 */ /* 0x000fc800078e00ff */
[----:B------:R-:W-:-:S04]  /*1780*/  IMAD.HI.U32 R23, R5, R26, RZ ;  /* 0x0000001a05177227 */ /* 0x000fc800078e00ff */
[----:B------:R-:W-:Y:S02]  /*1790*/  IMAD.MOV R21, RZ, RZ, -R21 ;  /* 0x000000ffff157224 */ /* 0x000fe400078e0a15 */
[----:B------:R-:W-:Y:S02]  /*17a0*/  IMAD.MOV R22, RZ, RZ, -R22 ;  /* 0x000000ffff167224 */ /* 0x000fe400078e0a16 */
[----:B------:R-:W-:Y:S02]  /*17b0*/  IMAD.MOV R23, RZ, RZ, -R23 ;  /* 0x000000ffff177224 */ /* 0x000fe400078e0a17 */
[C---:B------:R-:W-:Y:S02]  /*17c0*/  IMAD R21, R4.reuse, R21, R24 ;  /* 0x0000001504157224 */ /* 0x040fe400078e0218 */
[C---:B------:R-:W-:Y:S02]  /*17d0*/  IMAD R22, R4.reuse, R22, R25 ;  /* 0x0000001604167224 */ /* 0x040fe400078e0219 */
[----:B------:R-:W-:Y:S01]  /*17e0*/  @!P4 IMAD.IADD R19, R19, 0x1, -R4 ;  /* 0x000000011313c824 */ /* 0x000fe200078e0a04 */
[C---:B------:R-:W-:Y:S01]  /*17f0*/  ISETP.GT.U32.AND P4, PT, R4.reuse, R21, PT ;  /* 0x000000150400720c */ /* 0x040fe20003f84070 */
[C---:B------:R-:W-:Y:S01]  /*1800*/  IMAD R23, R4.reuse, R23, R26 ;  /* 0x0000001704177224 */ /* 0x040fe200078e021a */
[----:B------:R-:W-:Y:S01]  /*1810*/  IABS R26, R101 ;  /* 0x00000065001a7213 */ /* 0x000fe20000000000 */
[----:B------:R-:W-:Y:S01]  /*1820*/  @!P6 IMAD.MOV R19, RZ, RZ, -R19 ;  /* 0x000000ffff13e224 */ /* 0x000fe200078e0a13 */
[----:B------:R-:W-:Y:S01]  /*1830*/  ISETP.GT.U32.AND P6, PT, R4, R22, PT ;  /* 0x000000160400720c */ /* 0x000fe20003fc4070 */
[----:B------:R-:W-:Y:S01]  /*1840*/  @!P5 IMAD.IADD R20, R20, 0x1, -R4 ;  /* 0x000000011414d824 */ /* 0x000fe200078e0a04 */
[----:B------:R-:W-:Y:S01]  /*1850*/  ISETP.GT.U32.AND P5, PT, R4, R23, PT ;  /* 0x000000170400720c */ /* 0x000fe20003fa4070 */
[----:B------:R-:W-:-:S04]  /*1860*/  IMAD.HI.U32 R24, R5, R26, RZ ;  /* 0x0000001a05187227 */ /* 0x000fc800078e00ff */
[----:B------:R-:W-:-:S04]  /*1870*/  IMAD.HI.U32 R25, R5, R28, RZ ;  /* 0x0000001c05197227 */ /* 0x000fc800078e00ff */
[--C-:B------:R-:W-:Y:S01]  /*1880*/  @!P4 IMAD.IADD R21, R21, 0x1, -R4.reuse ;  /* 0x000000011515c824 */ /* 0x100fe200078e0a04 */
[----:B------:R-:W-:Y:S01]  /*1890*/  ISETP.GE.AND P4, PT, R101, RZ, PT ;  /* 0x000000ff6500720c */ /* 0x000fe20003f86270 */
[----:B------:R-:W-:Y:S02]  /*18a0*/  @!P6 IMAD.IADD R22, R22, 0x1, -R4 ;  /* 0x000000011616e824 */ /* 0x000fe400078e0a04 */
[----:B------:R-:W-:Y:S01]  /*18b0*/  @!P2 IMAD.MOV R18, RZ, RZ, -R18 ;  /* 0x000000ffff12a224 */ /* 0x000fe200078e0a12 */
[----:B------:R-:W-:Y:S01]  /*18c0*/  ISETP.GE.AND P2, PT, R27, RZ, PT ;  /* 0x000000ff1b00720c */ /* 0x000fe20003f46270 */
[----:B------:R-:W-:Y:S01]  /*18d0*/  @!P5 IMAD.IADD R23, R23, 0x1, -R4 ;  /* 0x000000011717d824 */ /* 0x000fe200078e0a04 */
[C---:B------:R-:W-:Y:S01]  /*18e0*/  ISETP.GT.U32.AND P6, PT, R4.reuse, R21, PT ;  /* 0x000000150400720c */ /* 0x040fe20003fc4070 */
[----:B------:R-:W-:Y:S01]  /*18f0*/  IMAD.MOV R27, RZ, RZ, -R24 ;  /* 0x000000ffff1b7224 */ /* 0x000fe200078e0a18 */
[----:B------:R-:W-:Y:S01]  /*1900*/  ISETP.GT.U32.AND P5, PT, R4, R22, PT ;  /* 0x000000160400720c */ /* 0x000fe20003fa4070 */
[----:B------:R-:W-:-:S02]  /*1910*/  IMAD.MOV R29, RZ, RZ, -R25 ;  /* 0x000000ffff1d7224 */ /* 0x000fc400078e0a19 */
[----:B------:R-:W-:-:S04]  /*1920*/  IMAD.HI.U32 R24, R5, R30, RZ ;  /* 0x0000001e05187227 */ /* 0x000fc800078e00ff */
[C---:B------:R-:W-:Y:S02]  /*1930*/  IMAD R25, R4.reuse, R27, R26 ;  /* 0x0000001b04197224 */ /* 0x040fe400078e021a */
[C---:B------:R-:W-:Y:S02]  /*1940*/  IMAD R26, R4.reuse, R29, R28 ;  /* 0x0000001d041a7224 */ /* 0x040fe400078e021c */
[----:B------:R-:W-:Y:S01]  /*1950*/  IMAD.MOV R27, RZ, RZ, -R24 ;  /* 0x000000ffff1b7224 */ /* 0x000fe200078e0a18 */
[----:B------:R-:W-:Y:S01]  /*1960*/  IABS R24, R97 ;  /* 0x0000006100187213 */ /* 0x000fe20000000000 */
[----:B------:R-:W-:Y:S02]  /*1970*/  IMAD.MOV.U32 R29, RZ, RZ, R31 ;  /* 0x000000ffff1d7224 */ /* 0x000fe400078e001f */
[----:B------:R-:W-:Y:S02]  /*1980*/  IMAD R27, R4, R27, R30 ;  /* 0x0000001b041b7224 */ /* 0x000fe400078e021e */
[----:B------:R-:W-:-:S04]  /*1990*/  IMAD.HI.U32 R28, R5, R29, RZ ;  /* 0x0000001d051c7227 */ /* 0x000fc800078e00ff */
[----:B------:R-:W-:Y:S02]  /*19a0*/  IMAD.MOV.U32 R30, RZ, RZ, R24 ;  /* 0x000000ffff1e7224 */ /* 0x000fe400078e0018 */
[--C-:B------:R-:W-:Y:S01]  /*19b0*/  @!P6 IMAD.IADD R21, R21, 0x1, -R4.reuse ;  /* 0x000000011515e824 */ /* 0x100fe200078e0a04 */
[----:B------:R-:W-:Y:S01]  /*19c0*/  ISETP.GT.U32.AND P6, PT, R4, R25, PT ;  /* 0x000000190400720c */ /* 0x000fe20003fc4070 */
[----:B------:R-:W-:Y:S01]  /*19d0*/  @!P5 IMAD.IADD R22, R22, 0x1, -R4 ;  /* 0x000000011616d824 */ /* 0x000fe200078e0a04 */
[----:B------:R-:W-:Y:S01]  /*19e0*/  ISETP.GT.U32.AND P5, PT, R4, R26, PT ;  /* 0x0000001a0400720c */ /* 0x000fe20003fa4070 */
[----:B------:R-:W-:Y:S02]  /*19f0*/  IMAD.MOV R28, RZ, RZ, -R28 ;  /* 0x000000ffff1c7224 */ /* 0x000fe400078e0a1c */
[----:B------:R-:W-:-:S04]  /*1a00*/  IMAD.HI.U32 R24, R5, R30, RZ ;  /* 0x0000001e05187227 */ /* 0x000fc800078e00ff */
[C---:B------:R-:W-:Y:S02]  /*1a10*/  IMAD R28, R4.reuse, R28, R29 ;  /* 0x0000001c041c7224 */ /* 0x040fe400078e021d */
[----:B------:R-:W-:Y:S02]  /*1a20*/  IMAD.MOV R29, RZ, RZ, -R24 ;  /* 0x000000ffff1d7224 */ /* 0x000fe400078e0a18 */
[----:B------:R-:W-:Y:S01]  /*1a30*/  @!P3 IMAD.MOV R20, RZ, RZ, -R20 ;  /* 0x000000ffff14b224 */ /* 0x000fe200078e0a14 */
[C---:B------:R-:W-:Y:S01]  /*1a40*/  ISETP.GT.U32.AND P3, PT, R4.reuse, R23, PT ;  /* 0x000000170400720c */ /* 0x040fe20003f64070 */
[C---:B------:R-:W-:Y:S02]  /*1a50*/  IMAD R29, R4.reuse, R29, R30 ;  /* 0x0000001d041d7224 */ /* 0x040fe400078e021e */
[--C-:B------:R-:W-:Y:S01]  /*1a60*/  @!P6 IMAD.IADD R25, R25, 0x1, -R4.reuse ;  /* 0x000000011919e824 */ /* 0x100fe200078e0a04 */
[----:B------:R-:W-:Y:S01]  /*1a70*/  ISETP.GT.U32.AND P6, PT, R4, R28, PT ;  /* 0x0000001c0400720c */ /* 0x000fe20003fc4070 */
[----:B------:R-:W-:Y:S01]  /*1a80*/  @!P5 IMAD.IADD R26, R26, 0x1, -R4 ;  /* 0x000000011a1ad824 */ /* 0x000fe200078e0a04 */
[----:B------:R-:W-:Y:S01]  /*1a90*/  ISETP.GT.U32.AND P5, PT, R4, R29, PT ;  /* 0x0000001d0400720c */ /* 0x000fe20003fa4070 */
[----:B------:R-:W-:-:S04]  /*1aa0*/  IMAD.HI.U32 R24, R5, R32, RZ ;  /* 0x0000002005187227 */ /* 0x000fc800078e00ff */
[----:B------:R-:W-:Y:S02]  /*1ab0*/  IMAD.MOV R33, RZ, RZ, -R24 ;  /* 0x000000ffff217224 */ /* 0x000fe400078e0a18 */
[----:B------:R-:W-:Y:S01]  /*1ac0*/  @!P3 IMAD.IADD R23, R23, 0x1, -R4 ;  /* 0x000000011717b824 */ /* 0x000fe200078e0a04 */
[----:B------:R-:W-:Y:S01]  /*1ad0*/  ISETP.GT.U32.AND P3, PT, R4, R27, PT ;  /* 0x0000001b0400720c */ /* 0x000fe20003f64070 */
[----:B------:R-:W-:-:S04]  /*1ae0*/  IMAD.HI.U32 R24, R5, R35, RZ ;  /* 0x0000002305187227 */ /* 0x000fc800078e00ff */
[--C-:B------:R-:W-:Y:S01]  /*1af0*/  @!P6 IMAD.IADD R28, R28, 0x1, -R4.reuse ;  /* 0x000000011c1ce824 */ /* 0x100fe200078e0a04 */
[C---:B------:R-:W-:Y:S01]  /*1b00*/  ISETP.GT.U32.AND P6, PT, R4.reuse, R25, PT ;  /* 0x000000190400720c */ /* 0x040fe20003fc4070 */
[----:B------:R-:W-:Y:S02]  /*1b10*/  @!P5 IMAD.IADD R29, R29, 0x1, -R4 ;  /* 0x000000011d1dd824 */ /* 0x000fe400078e0a04 */
[C---:B------:R-:W-:Y:S01]  /*1b20*/  IMAD R30, R4.reuse, R33, R32 ;  /* 0x00000021041e7224 */ /* 0x040fe200078e0220 */
[----:B------:R-:W-:Y:S01]  /*1b30*/  IABS R33, R92 ;  /* 0x0000005c00217213 */ /* 0x000fe20000000000 */
[----:B------:R-:W-:Y:S01]  /*1b40*/  IMAD.MOV R24, RZ, RZ, -R24 ;  /* 0x000000ffff187224 */ /* 0x000fe200078e0a18 */
[----:B------:R-:W-:Y:S01]  /*1b50*/  ISETP.GT.U32.AND P5, PT, R4, R29, PT ;  /* 0x0000001d0400720c */ /* 0x000fe20003fa4070 */
[----:B------:R-:W-:Y:S01]  /*1b60*/  @!P3 IMAD.IADD R27, R27, 0x1, -R4 ;  /* 0x000000011b1bb824 */ /* 0x000fe200078e0a04 */
[----:B------:R-:W-:Y:S01]  /*1b70*/  ISETP.GE.AND P3, PT, R100, RZ, PT ;  /* 0x000000ff6400720c */ /* 0x000fe20003f66270 */
[----:B------:R-:W-:-:S02]  /*1b80*/  @!P1 IMAD.MOV R22, RZ, RZ, -R22 ;  /* 0x000000ffff169224 */ /* 0x000fc400078e0a16 */
[C---:B------:R-:W-:Y:S01]  /*1b90*/  IMAD R32, R4.reuse, R24, R35 ;  /* 0x0000001804207224 */ /* 0x040fe200078e0223 */
[C---:B------:R-:W-:Y:S01]  /*1ba0*/  ISETP.GT.U32.AND P1, PT, R4.reuse, R27, PT ;  /* 0x0000001b0400720c */ /* 0x040fe20003f24070 */
[----:B------:R-:W-:Y:S01]  /*1bb0*/  @!P6 IMAD.IADD R25, R25, 0x1, -R4 ;  /* 0x000000011919e824 */ /* 0x000fe200078e0a04 */
[----:B------:R-:W-:Y:S01]  /*1bc0*/  ISETP.GT.U32.AND P6, PT, R4, R30, PT ;  /* 0x0000001e0400720c */ /* 0x000fe20003fc4070 */
[----:B------:R-:W-:Y:S01]  /*1bd0*/  IMAD.HI.U32 R31, R5, R34, RZ ;  /* 0x00000022051f7227 */ /* 0x000fe200078e00ff */
[----:B------:R-:W-:-:S03]  /*1be0*/  IABS R35, R93 ;  /* 0x0000005d00237213 */ /* 0x000fc60000000000 */
[----:B------:R-:W-:Y:S01]  /*1bf0*/  @!P5 IMAD.IADD R29, R29, 0x1, -R4 ;  /* 0x000000011d1dd824 */ /* 0x000fe200078e0a04 */
[C---:B------:R-:W-:Y:S01]  /*1c00*/  ISETP.GT.U32.AND P5, PT, R4.reuse, R32, PT ;  /* 0x000000200400720c */ /* 0x040fe20003fa4070 */
[----:B------:R-:W-:Y:S02]  /*1c10*/  IMAD.MOV R31, RZ, RZ, -R31 ;  /* 0x000000ffff1f7224 */ /* 0x000fe400078e0a1f */
[----:B------:R-:W-:Y:S01]  /*1c20*/  @!P2 IMAD.MOV R23, RZ, RZ, -R23 ;  /* 0x000000ffff17a224 */ /* 0x000fe200078e0a17 */
[C---:B------:R-:W-:Y:S01]  /*1c30*/  ISETP.GT.U32.AND P2, PT, R4.reuse, R28, PT ;  /* 0x0000001c0400720c */ /* 0x040fe20003f44070 */
[C---:B------:R-:W-:Y:S02]  /*1c40*/  IMAD R31, R4.reuse, R31, R34 ;  /* 0x0000001f041f7224 */ /* 0x040fe400078e0222 */
[----:B------:R-:W-:Y:S01]  /*1c50*/  @!P0 IMAD.MOV R21, RZ, RZ, -R21 ;  /* 0x000000ffff158224 */ /* 0x000fe200078e0a15 */
[C---:B------:R-:W-:Y:S01]  /*1c60*/  ISETP.GT.U32.AND P0, PT, R4.reuse, R26, PT ;  /* 0x0000001a0400720c */ /* 0x040fe20003f04070 */
[--C-:B------:R-:W-:Y:S01]  /*1c70*/  @!P1 IMAD.IADD R27, R27, 0x1, -R4.reuse ;  /* 0x000000011b1b9824 */ /* 0x100fe200078e0a04 */
[----:B------:R-:W-:Y:S01]  /*1c80*/  ISETP.GT.U32.AND P1, PT, R4, R31, PT ;  /* 0x0000001f0400720c */ /* 0x000fe20003f24070 */
[----:B------:R-:W-:Y:S01]  /*1c90*/  @!P6 IMAD.IADD R30, R30, 0x1, -R4 ;  /* 0x000000011e1ee824 */ /* 0x000fe200078e0a04 */
[----:B------:R-:W-:Y:S01]  /*1ca0*/  ISETP.GE.AND P6, PT, R97, RZ, PT ;  /* 0x000000ff6100720c */ /* 0x000fe20003fc6270 */
[----:B------:R-:W-:-:S04]  /*1cb0*/  IMAD.HI.U32 R24, R5, R33, RZ ;  /* 0x0000002105187227 */ /* 0x000fc800078e00ff */
[----:B------:R-:W-:Y:S01]  /*1cc0*/  @!P5 IMAD.IADD R32, R32, 0x1, -R4 ;  /* 0x000000012020d824 */ /* 0x000fe200078e0a04 */
[----:B------:R-:W-:Y:S01]  /*1cd0*/  ISETP.GT.U32.AND P5, PT, R4, R30, PT ;  /* 0x0000001e0400720c */ /* 0x000fe20003fa4070 */
[----:B------:R-:W-:Y:S02]  /*1ce0*/  IMAD.MOV R34, RZ, RZ, -R24 ;  /* 0x000000ffff227224 */ /* 0x000fe400078e0a18 */
[----:B------:R-:W-:-:S04]  /*1cf0*/  IMAD.HI.U32 R24, R5, R35, RZ ;  /* 0x0000002305187227 */ /* 0x000fc800078e00ff */
[----:B------:R-:W-:Y:S01]  /*1d00*/  @!P2 IMAD.IADD R28, R28, 0x1, -R4 ;  /* 0x000000011c1ca824 */ /* 0x000fe200078e0a04 */
[----:B------:R-:W-:Y:S01]  /*1d10*/  ISETP.GE.AND P2, PT, R98, RZ, PT ;  /* 0x000000ff6200720c */ /* 0x000fe20003f46270 */
[----:B------:R-:W-:Y:S02]  /*1d20*/  IMAD.MOV R24, RZ, RZ, -R24 ;  /* 0x000000ffff187224 */ /* 0x000fe400078e0a18 */
[----:B------:R-:W-:Y:S02]  /*1d30*/  IMAD R33, R4, R34, R33 ;  /* 0x0000002204217224 */ /* 0x000fe400078e0221 */
[--C-:B------:R-:W-:Y:S01]  /*1d40*/  @!P0 IMAD.IADD R26, R26, 0x1, -R4.reuse ;  /* 0x000000011a1a8824 */ /* 0x100fe200078e0a04 */
[----:B------:R-:W-:Y:S01]  /*1d50*/  ISETP.GE.AND P0, PT, R99, RZ, PT ;  /* 0x000000ff6300720c */ /* 0x000fe20003f06270 */
[----:B------:R-:W-:Y:S01]  /*1d60*/  @!P1 IMAD.IADD R31, R31, 0x1, -R4 ;  /* 0x000000011f1f9824 */ /* 0x000fe200078e0a04 */
[----:B------:R-:W-:Y:S01]  /*1d70*/  ISETP.GE.AND P1, PT, R96, RZ, PT ;  /* 0x000000ff6000720c */ /* 0x000fe20003f26270 */
[----:B------:R-:W-:-:S02]  /*1d80*/  IMAD R34, R4, R24, R35 ;  /* 0x0000001804227224 */ /* 0x000fc400078e0223 */
[----:B------:R-:W-:Y:S01]  /*1d90*/  @!P3 IMAD.MOV R26, RZ, RZ, -R26 ;  /* 0x000000ffff1ab224 */ /* 0x000fe200078e0a1a */
[----:B------:R-:W-:Y:S01]  /*1da0*/  ISETP.GT.U32.AND P3, PT, R4, R31, PT ;  /* 0x0000001f0400720c */ /* 0x000fe20003f64070 */
[----:B------:R-:W-:Y:S01]  /*1db0*/  @!P5 IMAD.IADD R30, R30, 0x1, -R4 ;  /* 0x000000011e1ed824 */ /* 0x000fe200078e0a04 */
[----:B------:R-:W-:Y:S01]  /*1dc0*/  ISETP.GT.U32.AND P5, PT, R4, R34, PT ;  /* 0x000000220400720c */ /* 0x000fe20003fa4070 */
[----:B------:R-:W-:Y:S01]  /*1dd0*/  @!P2 IMAD.MOV R28, RZ, RZ, -R28 ;  /* 0x000000ffff1ca224 */ /* 0x000fe200078e0a1c */
[----:B------:R-:W-:Y:S01]  /*1de0*/  ISETP.GE.AND P2, PT, R95, RZ, PT ;  /* 0x000000ff5f00720c */ /* 0x000fe20003f46270 */
[----:B------:R-:W-:-:S04]  /*1df0*/  IMAD.HI.U32 R24, R5, R36, RZ ;  /* 0x0000002405187227 */ /* 0x000fc800078e00ff */
[----:B------:R-:W-:Y:S01]  /*1e00*/  @!P0 IMAD.MOV R27, RZ, RZ, -R27 ;  /* 0x000000ffff1b8224 */ /* 0x000fe200078e0a1b */
[----:B------:R-:W-:Y:S01]  /*1e10*/  ISETP.GT.U32.AND P0, PT, R4, R33, PT ;  /* 0x000000210400720c */ /* 0x000fe20003f04070 */
[----:B------:R-:W-:Y:S01]  /*1e20*/  IMAD.MOV R35, RZ, RZ, -R24 ;  /* 0x000000ffff237224 */ /* 0x000fe200078e0a18 */
[----:B------:R-:W-:Y:S01]  /*1e30*/  IABS R24, R90 ;  /* 0x0000005a00187213 */ /* 0x000fe20000000000 */
[----:B------:R-:W-:Y:S01]  /*1e40*/  @!P3 IMAD.IADD R31, R31, 0x1, -R4 ;  /* 0x000000011f1fb824 */ /* 0x000fe200078e0a04 */
[----:B------:R-:W-:Y:S01]  /*1e50*/  ISETP.GE.AND P3, PT, R92, RZ, PT ;  /* 0x000000ff5c00720c */ /* 0x000fe20003f66270 */
[----:B------:R-:W-:Y:S02]  /*1e60*/  IMAD R35, R4, R35, R36 ;  /* 0x0000002304237224 */ /* 0x000fe400078e0224 */
[----:B------:R-:W-:Y:S02]  /*1e70*/  @!P5 IMAD.IADD R34, R34, 0x1, -R4 ;  /* 0x000000012222d824 */ /* 0x000fe400078e0a04 */
[----:B------:R-:W-:-:S02]  /*1e80*/  IMAD.MOV.U32 R36, RZ, RZ, R24 ;  /* 0x000000ffff247224 */ /* 0x000fc400078e0018 */
[----:B------:R-:W-:Y:S01]  /*1e90*/  @!P1 IMAD.MOV R30, RZ, RZ, -R30 ;  /* 0x000000ffff1e9224 */ /* 0x000fe200078e0a1e */
[C---:B------:R-:W-:Y:S01]  /*1ea0*/  ISETP.GT.U32.AND P1, PT, R4.reuse, R34, PT ;  /* 0x000000220400720c */ /* 0x040fe20003f24070 */
[----:B------:R-:W-:Y:S01]  /*1eb0*/  @!P2 IMAD.MOV R31, RZ, RZ, -R31 ;  /* 0x000000ffff1fa224 */ /* 0x000fe200078e0a1f */
[----:B------:R-:W-:Y:S01]  /*1ec0*/  ISETP.GT.U32.AND P2, PT, R4, R35, PT ;  /* 0x000000230400720c */ /* 0x000fe20003f44070 */
[----:B------:R-:W-:-:S04]  /*1ed0*/  IMAD.HI.U32 R24, R5, R36, RZ ;  /* 0x0000002405187227 */ /* 0x000fc800078e00ff */
[----:B------:R-:W-:Y:S01]  /*1ee0*/  @!P0 IMAD.IADD R33, R33, 0x1, -R4 ;  /* 0x0000000121218824 */ /* 0x000fe200078e0a04 */
[----:B------:R-:W-:Y:S01]  /*1ef0*/  ISETP.GE.AND P0, PT, R91, RZ, PT ;  /* 0x000000ff5b00720c */ /* 0x000fe20003f06270 */
[----:B------:R-:W-:Y:S02]  /*1f00*/  IMAD.MOV R37, RZ, RZ, -R24 ;  /* 0x000000ffff257224 */ /* 0x000fe400078e0a18 */
[----:B------:R-:W-:Y:S01]  /*1f10*/  IMAD.HI.U32 R24, R5, R38, RZ ;  /* 0x0000002605187227 */ /* 0x000fe200078e00ff */
[----:B------:R-:W-:-:S03]  /*1f20*/  ISETP.GT.U32.AND P5, PT, R4, R33, PT ;  /* 0x000000210400720c */ /* 0x000fc60003fa4070 */
[----:B------:R-:W-:Y:S02]  /*1f30*/  IMAD R36, R4, R37, R36 ;  /* 0x0000002504247224 */ /* 0x000fe400078e0224 */
[--C-:B------:R-:W-:Y:S02]  /*1f40*/  @!P1 IMAD.IADD R34, R34, 0x1, -R4.reuse ;  /* 0x0000000122229824 */ /* 0x100fe400078e0a04 */
[----:B------:R-:W-:Y:S01]  /*1f50*/  @!P2 IMAD.IADD R35, R35, 0x1, -R4 ;  /* 0x000000012323a824 */ /* 0x000fe200078e0a04 */
[C---:B------:R-:W-:Y:S01]  /*1f60*/  ISETP.GT.U32.AND P1, PT, R4.reuse, R36, PT ;  /* 0x000000240400720c */ /* 0x040fe20003f24070 */
[----:B------:R-:W-:Y:S01]  /*1f70*/  @!P4 IMAD.MOV R25, RZ, RZ, -R25 ;  /* 0x000000ffff19c224 */ /* 0x000fe200078e0a19 */
[C---:B------:R-:W-:Y:S01]  /*1f80*/  ISETP.GT.U32.AND P4, PT, R4.reuse, R32, PT ;  /* 0x000000200400720c */ /* 0x040fe20003f84070 */
[----:B------:R-:W-:Y:S01]  /*1f90*/  IMAD.MOV R37, RZ, RZ, -R24 ;  /* 0x000000ffff257224 */ /* 0x000fe200078e0a18 */
[----:B------:R-:W-:Y:S01]  /*1fa0*/  ISETP.GT.U32.AND P2, PT, R4, R35, PT ;  /* 0x000000230400720c */ /* 0x000fe20003f44070 */
[----:B------:R-:W-:-:S04]  /*1fb0*/  IMAD.HI.U32 R24, R5, R39, RZ ;  /* 0x0000002705187227 */ /* 0x000fc800078e00ff */
[----:B------:R-:W-:Y:S01]  /*1fc0*/  @!P6 IMAD.MOV R29, RZ, RZ, -R29 ;  /* 0x000000ffff1de224 */ /* 0x000fe200078e0a1d */
[----:B------:R-:W-:Y:S01]  /*1fd0*/  ISETP.GE.AND P6, PT, R94, RZ, PT ;  /* 0x000000ff5e00720c */ /* 0x000fe20003fc6270 */
[----:B------:R-:W-:Y:S01]  /*1fe0*/  @!P5 IMAD.IADD R33, R33, 0x1, -R4 ;  /* 0x000000012121d824 */ /* 0x000fe200078e0a04 */
[----:B------:R-:W-:Y:S01]  /*1ff0*/  ISETP.GE.AND P5, PT, R89, RZ, PT ;  /* 0x000000ff5900720c */ /* 0x000fe20003fa6270 */
[C---:B------:R-:W-:Y:S02]  /*2000*/  IMAD R37, R4.reuse, R37, R38 ;  /* 0x0000002504257224 */ /* 0x040fe400078e0226 */
[----:B------:R-:W-:Y:S02]  /*2010*/  IMAD.MOV R24, RZ, RZ, -R24 ;  /* 0x000000ffff187224 */ /* 0x000fe400078e0a18 */
[----:B------:R-:W-:Y:S01]  /*2020*/  @!P3 IMAD.MOV R33, RZ, RZ, -R33 ;  /* 0x000000ffff21b224 */ /* 0x000fe200078e0a21 */
[C---:B------:R-:W-:Y:S01]  /*2030*/  ISETP.GT.U32.AND P3, PT, R4.reuse, R37, PT ;  /* 0x000000250400720c */ /* 0x040fe20003f64070 */
[----:B------:R-:W-:-:S02]  /*2040*/  IMAD R38, R4, R24, R39 ;  /* 0x0000001804267224 */ /* 0x000fc400078e0227 */
[--C-:B------:R-:W-:Y:S02]  /*2050*/  @!P1 IMAD.IADD R36, R36, 0x1, -R4.reuse ;  /* 0x0000000124249824 */ /* 0x100fe400078e0a04 */
[--C-:B------:R-:W-:Y:S01]  /*2060*/  @!P4 IMAD.IADD R32, R32, 0x1, -R4.reuse ;  /* 0x000000012020c824 */ /* 0x100fe200078e0a04 */
[----:B------:R-:W-:Y:S01]  /*2070*/  ISETP.GE.AND P4, PT, R93, RZ, PT ;  /* 0x000000ff5d00720c */ /* 0x000fe20003f86270 */
[----:B------:R-:W-:Y:S01]  /*2080*/  @!P2 IMAD.IADD R35, R35, 0x1, -R4 ;  /* 0x000000012323a824 */ /* 0x000fe200078e0a04 */
[C---:B------:R-:W-:Y:S01]  /*2090*/  ISETP.GT.U32.AND P1, PT, R4.reuse, R36, PT ;  /* 0x000000240400720c */ /* 0x040fe20003f24070 */
[----:B------:R-:W-:Y:S01]  /*20a0*/  @!P6 IMAD.MOV R32, RZ, RZ, -R32 ;  /* 0x000000ffff20e224 */ /* 0x000fe200078e0a20 */
[----:B------:R-:W-:Y:S01]  /*20b0*/  ISETP.GT.U32.AND P2, PT, R4, R38, PT ;  /* 0x000000260400720c */ /* 0x000fe20003f44070 */
[----:B------:R-:W-:Y:S01]  /*20c0*/  IMAD.HI.U32 R24, R5, R41, RZ ;  /* 0x0000002905187227 */ /* 0x000fe200078e00ff */
[----:B------:R-:W-:-:S03]  /*20d0*/  ISETP.GE.AND P6, PT, R90, RZ, PT ;  /* 0x000000ff5a00720c */ /* 0x000fc60003fc6270 */
[----:B------:R-:W-:-:S04]  /*20e0*/  IMAD.HI.U32 R39, R5, R42, RZ ;  /* 0x0000002a05277227 */ /* 0x000fc800078e00ff */
[----:B------:R-:W-:Y:S02]  /*20f0*/  IMAD.MOV R24, RZ, RZ, -R24 ;  /* 0x000000ffff187224 */ /* 0x000fe400078e0a18 */
[----:B------:R-:W-:Y:S02]  /*2100*/  @!P3 IMAD.IADD R37, R37, 0x1, -R4 ;  /* 0x000000012525b824 */ /* 0x000fe400078e0a04 */
[----:B------:R-:W-:Y:S02]  /*2110*/  IMAD.MOV R43, RZ, RZ, -R39 ;  /* 0x000000ffff2b7224 */ /* 0x000fe400078e0a27 */
[C---:B------:R-:W-:Y:S01]  /*2120*/  IMAD R39, R4.reuse, R24, R41 ;  /* 0x0000001804277224 */ /* 0x040fe200078e0229 */
[----:B------:R-:W-:Y:S01]  /*2130*/  ISETP.GT.U32.AND P3, PT, R4, R37, PT ;  /* 0x000000250400720c */ /* 0x000fe20003f64070 */
[----:B------:R-:W-:Y:S02]  /*2140*/  IMAD.MOV R41, RZ, RZ, -R40 ;  /* 0x000000ffff297224 */ /* 0x000fe400078e0a28 */
[--C-:B------:R-:W-:Y:S01]  /*2150*/  @!P1 IMAD.IADD R36, R36, 0x1, -R4.reuse ;  /* 0x0000000124249824 */ /* 0x100fe200078e0a04 */
[----:B------:R-:W-:Y:S01]  /*2160*/  ISETP.GE.AND P1, PT, R86, RZ, PT ;  /* 0x000000ff5600720c */ /* 0x000fe20003f26270 */
[----:B------:R-:W-:-:S02]  /*2170*/  @!P2 IMAD.IADD R38, R38, 0x1, -R4 ;  /* 0x000000012626a824 */ /* 0x000fc400078e0a04 */
[C---:B------:R-:W-:Y:S01]  /*2180*/  IMAD R40, R4.reuse, R43, R42 ;  /* 0x0000002b04287224 */ /* 0x040fe200078e022a */
[----:B------:R-:W-:Y:S01]  /*2190*/  IABS R43, R85 ;  /* 0x00000055002b7213 */ /* 0x000fe20000000000 */
[----:B------:R-:W-:Y:S01]  /*21a0*/  @!P6 IMAD.MOV R36, RZ, RZ, -R36 ;  /* 0x000000ffff24e224 */ /* 0x000fe200078e0a24 */
[C---:B------:R-:W-:Y:S01]  /*21b0*/  ISETP.GT.U32.AND P2, PT, R4.reuse, R38, PT ;  /* 0x000000260400720c */ /* 0x040fe20003f44070 */
[----:B------:R-:W-:Y:S01]  /*21c0*/  @!P4 IMAD.MOV R34, RZ, RZ, -R34 ;  /* 0x000000ffff22c224 */ /* 0x000fe200078e0a22 */
[----:B------:R-:W-:Y:S01]  /*21d0*/  ISETP.GT.U32.AND P6, PT, R4, R40, PT ;  /* 0x000000280400720c */ /* 0x000fe20003fc4070 */
[----:B------:R-:W-:Y:S01]  /*21e0*/  @!P3 IMAD.IADD R37, R37, 0x1, -R4 ;  /* 0x000000012525b824 */ /* 0x000fe200078e0a04 */
[----:B------:R-:W-:Y:S01]  /*21f0*/  ISETP.GE.AND P4, PT, R88, RZ, PT ;  /* 0x000000ff5800720c */ /* 0x000fe20003f86270 */
[C---:B------:R-:W-:Y:S01]  /*2200*/  IMAD R41, R4.reuse, R41, R44 ;  /* 0x0000002904297224 */ /* 0x040fe200078e022c */
[----:B------:R-:W-:Y:S01]  /*2210*/  ISETP.GT.U32.AND P3, PT, R4, R39, PT ;  /* 0x000000270400720c */ /* 0x000fe20003f64070 */
[----:B------:R-:W-:Y:S01]  /*2220*/  IMAD.HI.U32 R24, R5, R43, RZ ;  /* 0x0000002b05187227 */ /* 0x000fe200078e00ff */
[----:B------:R-:W-:-:S03]  /*2230*/  IABS R44, R75 ;  /* 0x0000004b002c7213 */ /* 0x000fc60000000000 */
[----:B------:R-:W-:Y:S02]  /*2240*/  IMAD.MOV R24, RZ, RZ, -R24 ;  /* 0x000000ffff187224 */ /* 0x000fe400078e0a18 */
[--C-:B------:R-:W-:Y:S01]  /*2250*/  @!P2 IMAD.IADD R38, R38, 0x1, -R4.reuse ;  /* 0x000000012626a824 */ /* 0x100fe200078e0a04 */
[----:B------:R-:W-:Y:S01]  /*2260*/  ISETP.GT.U32.AND P2, PT, R4, R41, PT ;  /* 0x000000290400720c */ /* 0x000fe20003f44070 */
[----:B------:R-:W-:Y:S02]  /*2270*/  @!P6 IMAD.IADD R40, R40, 0x1, -R4 ;  /* 0x000000012828e824 */ /* 0x000fe400078e0a04 */
[----:B------:R-:W-:Y:S02]  /*2280*/  @!P4 IMAD.MOV R38, RZ, RZ, -R38 ;  /* 0x000000ffff26c224 */ /* 0x000fe400078e0a26 */
[----:B------:R-:W-:Y:S01]  /*2290*/  IMAD.HI.U32 R42, R5, R44, RZ ;  /* 0x0000002c052a7227 */ /* 0x000fe200078e00ff */
[----:B------:R-:W-:-:S03]  /*22a0*/  ISETP.GT.U32.AND P4, PT, R4, R40, PT ;  /* 0x000000280400720c */ /* 0x000fc60003f84070 */
[----:B------:R-:W-:Y:S01]  /*22b0*/  @!P3 IMAD.IADD R39, R39, 0x1, -R4 ;  /* 0x000000012727b824 */ /* 0x000fe200078e0a04 */
[----:B------:R-:W-:Y:S01]  /*22c0*/  ISETP.GE.AND P3, PT, R85, RZ, PT ;  /* 0x000000ff5500720c */ /* 0x000fe20003f66270 */
[----:B------:R-:W-:Y:S02]  /*22d0*/  IMAD.MOV R45, RZ, RZ, -R42 ;  /* 0x000000ffff2d7224 */ /* 0x000fe400078e0a2a */
[C---:B------:R-:W-:Y:S01]  /*22e0*/  IMAD R42, R4.reuse, R24, R43 ;  /* 0x00000018042a7224 */ /* 0x040fe200078e022b */
[C---:B------:R-:W-:Y:S01]  /*22f0*/  ISETP.GT.U32.AND P6, PT, R4.reuse, R39, PT ;  /* 0x000000270400720c */ /* 0x040fe20003fc4070 */
[----:B------:R-:W-:Y:S02]  /*2300*/  IMAD R43, R4, R45, R44 ;  /* 0x0000002d042b7224 */ /* 0x000fe400078e022c */
[----:B------:R-:W-:-:S04]  /*2310*/  IMAD.HI.U32 R24, R5, R46, RZ ;  /* 0x0000002e05187227 */ /* 0x000fc800078e00ff */
[--C-:B------:R-:W-:Y:S01]  /*2320*/  @!P4 IMAD.IADD R40, R40, 0x1, -R4.reuse ;  /* 0x000000012828c824 */ /* 0x100fe200078e0a04 */
[C---:B------:R-:W-:Y:S01]  /*2330*/  ISETP.GT.U32.AND P4, PT, R4.reuse, R43, PT ;  /* 0x0000002b0400720c */ /* 0x040fe20003f84070 */
[----:B------:R-:W-:Y:S02]  /*2340*/  @!P2 IMAD.IADD R41, R41, 0x1, -R4 ;  /* 0x000000012929a824 */ /* 0x000fe400078e0a04 */
[----:B------:R-:W-:Y:S02]  /*2350*/  IMAD.MOV R45, RZ, RZ, -R24 ;  /* 0x000000ffff2d7224 */ /* 0x000fe400078e0a18 */
[----:B------:R-:W-:Y:S01]  /*2360*/  @!P6 IMAD.IADD R39, R39, 0x1, -R4 ;  /* 0x000000012727e824 */ /* 0x000fe200078e0a04 */
[C---:B------:R-:W-:Y:S01]  /*2370*/  ISETP.GT.U32.AND P2, PT, R4.reuse, R41, PT ;  /* 0x000000290400720c */ /* 0x040fe20003f44070 */
[----:B------:R-:W-:Y:S01]  /*2380*/  IMAD.HI.U32 R24, R5, R47, RZ ;  /* 0x0000002f05187227 */ /* 0x000fe200078e00ff */
[----:B------:R-:W-:-:S03]  /*2390*/  ISETP.GT.U32.AND P6, PT, R4, R42, PT ;  /* 0x0000002a0400720c */ /* 0x000fc60003fc4070 */
[----:B------:R-:W-:Y:S02]  /*23a0*/  IMAD R44, R4, R45, R46 ;  /* 0x0000002d042c7224 */ /* 0x000fe400078e022e */
[----:B------:R-:W-:Y:S01]  /*23b0*/  @!P0 IMAD.MOV R35, RZ, RZ, -R35 ;  /* 0x000000ffff238224 */ /* 0x000fe200078e0a23 */
[----:B------:R-:W-:Y:S01]  /*23c0*/  ISETP.GE.AND P0, PT, R87, RZ, PT ;  /* 0x000000ff5700720c */ /* 0x000fe20003f06270 */
[----:B------:R-:W-:Y:S01]  /*23d0*/  @!P5 IMAD.MOV R37, RZ, RZ, -R37 ;  /* 0x000000ffff25d224 */ /* 0x000fe200078e0a25 */
[----:B------:R-:W-:Y:S01]  /*23e0*/  ISETP.GE.AND P5, PT, R77, RZ, PT ;  /* 0x000000ff4d00720c */ /* 0x000fe20003fa6270 */
[----:B------:R-:W-:Y:S01]  /*23f0*/  IMAD.HI.U32 R45, R5, R48, RZ ;  /* 0x00000030052d7227 */ /* 0x000fe200078e00ff */
[----:B------:R-:W-:Y:S02]  /*2400*/  IABS R77, R76 ;  /* 0x0000004c004d7213 */ /* 0x000fe40000000000 */
[----:B------:R-:W-:Y:S01]  /*2410*/  CS2R R86, SRZ ;  /* 0x0000000000567805 */ /* 0x000fe2000001ff00 */
[----:B------:R-:W-:Y:S01]  /*2420*/  @!P4 IMAD.IADD R43, R43, 0x1, -R4 ;  /* 0x000000012b2bc824 */ /* 0x000fe200078e0a04 */
[----:B------:R-:W-:Y:S01]  /*2430*/  ISETP.GE.AND P4, PT, R73, RZ, PT ;  /* 0x000000ff4900720c */ /* 0x000fe20003f86270 */
[----:B------:R-:W-:Y:S01]  /*2440*/  IMAD.MOV R24, RZ, RZ, -R24 ;  /* 0x000000ffff187224 */ /* 0x000fe200078e0a18 */
[----:B------:R-:W-:Y:S01]  /*2450*/  IABS R73, R78 ;  /* 0x0000004e00497213 */ /* 0x000fe20000000000 */
[----:B------:R-:W-:-:S02]  /*2460*/  IMAD.MOV.U32 R46, RZ, RZ, R49 ;  /* 0x000000ffff2e7224 */ /* 0x000fc400078e0031 */
[----:B------:R-:W-:Y:S02]  /*2470*/  IMAD.MOV R49, RZ, RZ, -R45 ;  /* 0x000000ffff317224 */ /* 0x000fe400078e0a2d */
[----:B------:R-:W-:Y:S01]  /*2480*/  @!P1 IMAD.MOV R40, RZ, RZ, -R40 ;  /* 0x000000ffff289224 */ /* 0x000fe200078e0a28 */
[C---:B------:R-:W-:Y:S01]  /*2490*/  ISETP.GT.U32.AND P1, PT, R4.reuse, R43, PT ;  /* 0x0000002b0400720c */ /* 0x040fe20003f24070 */
[----:B------:R-:W-:Y:S02]  /*24a0*/  IMAD R45, R4, R24, R47 ;  /* 0x00000018042d7224 */ /* 0x000fe400078e022f */
[----:B------:R-:W-:-:S04]  /*24b0*/  IMAD.HI.U32 R24, R5, R46, RZ ;  /* 0x0000002e05187227 */ /* 0x000fc800078e00ff */
[----:B------:R-:W-:Y:S01]  /*24c0*/  IMAD R47, R4, R49, R48 ;  /* 0x00000031042f7224 */ /* 0x000fe200078e0230 */
[----:B------:R-:W-:Y:S01]  /*24d0*/  IABS R48, R66 ;  /* 0x0000004200307213 */ /* 0x000fe20000000000 */
[--C-:B------:R-:W-:Y:S01]  /*24e0*/  @!P2 IMAD.IADD R41, R41, 0x1, -R4.reuse ;  /* 0x000000012929a824 */ /* 0x100fe200078e0a04 */
[----:B------:R-:W-:Y:S01]  /*24f0*/  ISETP.GE.AND P2, PT, R75, RZ, PT ;  /* 0x000000ff4b00720c */ /* 0x000fe20003f46270 */
[----:B------:R-:W-:Y:S01]  /*2500*/  @!P6 IMAD.IADD R42, R42, 0x1, -R4 ;  /* 0x000000012a2ae824 */ /* 0x000fe200078e0a04 */
[C---:B------:R-:W-:Y:S01]  /*2510*/  ISETP.GT.U32.AND P6, PT, R4.reuse, R44, PT ;  /* 0x0000002c0400720c */ /* 0x040fe20003fc4070 */
[----:B------:R-:W-:Y:S01]  /*2520*/  IMAD.MOV R49, RZ, RZ, -R24 ;  /* 0x000000ffff317224 */ /* 0x000fe200078e0a18 */
[----:B------:R-:W-:Y:S01]  /*2530*/  IABS R75, R79 ;  /* 0x0000004f004b7213 */ /* 0x000fe20000000000 */
[----:B------:R-:W-:Y:S01]  /*2540*/  @!P0 IMAD.MOV R39, RZ, RZ, -R39 ;  /* 0x000000ffff278224 */ /* 0x000fe200078e0a27 */
[C---:B------:R-:W-:Y:S01]  /*2550*/  ISETP.GT.U32.AND P0, PT, R4.reuse, R42, PT ;  /* 0x0000002a0400720c */ /* 0x040fe20003f04070 */
[----:B------:R-:W-:-:S02]  /*2560*/  IMAD R49, R4, R49, R46 ;  /* 0x0000003104317224 */ /* 0x000fc400078e022e */
[----:B------:R-:W-:Y:S01]  /*2570*/  @!P5 IMAD.MOV R41, RZ, RZ, -R41 ;  /* 0x000000ffff29d224 */ /* 0x000fe200078e0a29 */
[C---:B------:R-:W-:Y:S01]  /*2580*/  ISETP.GT.U32.AND P5, PT, R4.reuse, R47, PT ;  /* 0x0000002f0400720c */ /* 0x040fe20003fa4070 */
[----:B------:R-:W-:Y:S01]  /*2590*/  @!P1 IMAD.IADD R43, R43, 0x1, -R4 ;  /* 0x000000012b2b9824 */ /* 0x000fe200078e0a04 */
[----:B------:R-:W-:Y:S01]  /*25a0*/  ISETP.GT.U32.AND P1, PT, R4, R49, PT ;  /* 0x000000310400720c */ /* 0x000fe20003f24070 */
[----:B------:R-:W-:-:S04]  /*25b0*/  IMAD.HI.U32 R24, R5, R51, RZ ;  /* 0x0000003305187227 */ /* 0x000fc800078e00ff */
[----:B------:R-:W-:Y:S02]  /*25c0*/  IMAD.MOV R24, RZ, RZ, -R24 ;  /* 0x000000ffff187224 */ /* 0x000fe400078e0a18 */
[--C-:B------:R-:W-:Y:S01]  /*25d0*/  @!P0 IMAD.IADD R42, R42, 0x1, -R4.reuse ;  /* 0x000000012a2a8824 */ /* 0x100fe200078e0a04 */
[C---:B------:R-:W-:Y:S01]  /*25e0*/  ISETP.GT.U32.AND P0, PT, R4.reuse, R45, PT ;  /* 0x0000002d0400720c */ /* 0x040fe20003f04070 */
[C---:B------:R-:W-:Y:S02]  /*25f0*/  IMAD R51, R4.reuse, R24, R51 ;  /* 0x0000001804337224 */ /* 0x040fe400078e0233 */
[--C-:B------:R-:W-:Y:S02]  /*2600*/  @!P5 IMAD.IADD R47, R47, 0x1, -R4.reuse ;  /* 0x000000012f2fd824 */ /* 0x100fe400078e0a04 */
[----:B------:R-:W-:Y:S02]  /*2610*/  @!P1 IMAD.IADD R49, R49, 0x1, -R4 ;  /* 0x0000000131319824 */ /* 0x000fe400078e0a04 */
[----:B------:R-:W-:Y:S01]  /*2620*/  IMAD.HI.U32 R24, R5, R53, RZ ;  /* 0x0000003505187227 */ /* 0x000fe200078e00ff */
[----:B------:R-:W-:-:S03]  /*2630*/  ISETP.GT.U32.AND P1, PT, R4, R47, PT ;  /* 0x0000002f0400720c */ /* 0x000fc60003f24070 */
[----:B------:R-:W-:Y:S02]  /*2640*/  @!P6 IMAD.IADD R44, R44, 0x1, -R4 ;  /* 0x000000012c2ce824 */ /* 0x000fe400078e0a04 */
[----:B------:R-:W-:Y:S02]  /*2650*/  IMAD.MOV R24, RZ, RZ, -R24 ;  /* 0x000000ffff187224 */ /* 0x000fe400078e0a18 */
[--C-:B------:R-:W-:Y:S01]  /*2660*/  @!P0 IMAD.IADD R45, R45, 0x1, -R4.reuse ;  /* 0x000000012d2d8824 */ /* 0x100fe200078e0a04 */
[C---:B------:R-:W-:Y:S01]  /*2670*/  ISETP.GT.U32.AND P6, PT, R4.reuse, R44, PT ;  /* 0x0000002c0400720c */ /* 0x040fe20003fc4070 */
[C---:B------:R-:W-:Y:S01]  /*2680*/  IMAD R53, R4.reuse, R24, R53 ;  /* 0x0000001804357224 */ /* 0x040fe200078e0235 */
[----:B------:R-:W-:Y:S01]  /*2690*/  ISETP.GE.AND P0, PT, R71, RZ, PT ;  /* 0x000000ff4700720c */ /* 0x000fe20003f06270 */
[----:B------:R-:W-:Y:S01]  /*26a0*/  @!P2 IMAD.MOV R43, RZ, RZ, -R43 ;  /* 0x000000ffff2ba224 */ /* 0x000fe200078e0a2b */
[C---:B------:R-:W-:Y:S01]  /*26b0*/  ISETP.GT.U32.AND P2, PT, R4.reuse, R49, PT ;  /* 0x000000310400720c */ /* 0x040fe20003f44070 */
[----:B------:R-:W-:Y:S01]  /*26c0*/  @!P1 IMAD.IADD R47, R47, 0x1, -R4 ;  /* 0x000000012f2f9824 */ /* 0x000fe200078e0a04 */
[C---:B------:R-:W-:Y:S01]  /*26d0*/  ISETP.GT.U32.AND P5, PT, R4.reuse, R45, PT ;  /* 0x0000002d0400720c */ /* 0x040fe20003fa4070 */
[----:B------:R-:W-:Y:S01]  /*26e0*/  IMAD.HI.U32 R24, R5, R55, RZ ;  /* 0x0000003705187227 */ /* 0x000fe200078e00ff */
[----:B------:R-:W-:-:S03]  /*26f0*/  ISETP.GT.U32.AND P1, PT, R4, R53, PT ;  /* 0x000000350400720c */ /* 0x000fc60003f24070 */
[----:B------:R-:W-:-:S04]  /*2700*/  IMAD.HI.U32 R46, R5, R48, RZ ;  /* 0x00000030052e7227 */ /* 0x000fc800078e00ff */
[--C-:B------:R-:W-:Y:S01]  /*2710*/  @!P6 IMAD.IADD R44, R44, 0x1, -R4.reuse ;  /* 0x000000012c2ce824 */ /* 0x100fe200078e0a04 */
[----:B------:R-:W-:Y:S01]  /*2720*/  ISETP.GE.AND P6, PT, R72, RZ, PT ;  /* 0x000000ff4800720c */ /* 0x000fe20003fc6270 */
[--C-:B------:R-:W-:Y:S01]  /*2730*/  @!P2 IMAD.IADD R49, R49, 0x1, -R4.reuse ;  /* 0x000000013131a824 */ /* 0x100fe200078e0a04 */
[----:B------:R-:W-:Y:S01]  /*2740*/  ISETP.GE.AND P2, PT, R67, RZ, PT ;  /* 0x000000ff4300720c */ /* 0x000fe20003f46270 */
[--C-:B------:R-:W-:Y:S01]  /*2750*/  @!P5 IMAD.IADD R45, R45, 0x1, -R4.reuse ;  /* 0x000000012d2dd824 */ /* 0x100fe200078e0a04 */
[----:B------:R-:W-:Y:S01]  /*2760*/  ISETP.GE.AND P5, PT, R69, RZ, PT ;  /* 0x000000ff4500720c */ /* 0x000fe20003fa6270 */
[----:B------:R-:W-:Y:S02]  /*2770*/  @!P1 IMAD.IADD R53, R53, 0x1, -R4 ;  /* 0x0000000135359824 */ /* 0x000fe400078e0a04 */
[----:B------:R-:W-:Y:S02]  /*2780*/  IMAD.MOV R24, RZ, RZ, -R24 ;  /* 0x000000ffff187224 */ /* 0x000fe400078e0a18 */
[----:B------:R-:W-:Y:S01]  /*2790*/  IMAD.MOV R67, RZ, RZ, -R46 ;  /* 0x000000ffff437224 */ /* 0x000fe200078e0a2e */
[C---:B------:R-:W-:Y:S01]  /*27a0*/  ISETP.GT.U32.AND P1, PT, R4.reuse, R53, PT ;  /* 0x000000350400720c */ /* 0x040fe20003f24070 */
[----:B------:R-:W-:Y:S01]  /*27b0*/  IMAD.MOV.U32 R46, RZ, RZ, R50 ;  /* 0x000000ffff2e7224 */ /* 0x000fe200078e0032 */
[----:B------:R-:W-:Y:S01]  /*27c0*/  IABS R50, R59 ;  /* 0x0000003b00327213 */ /* 0x000fe20000000000 */
[----:B------:R-:W-:Y:S01]  /*27d0*/  @!P4 IMAD.MOV R44, RZ, RZ, -R44 ;  /* 0x000000ffff2cc224 */ /* 0x000fe200078e0a2c */
[----:B------:R-:W-:Y:S01]  /*27e0*/  ISETP.GT.U32.AND P4, PT, R4, R51, PT ;  /* 0x000000330400720c */ /* 0x000fe20003f84070 */
[----:B------:R-:W-:-:S02]  /*27f0*/  IMAD.MOV.U32 R52, RZ, RZ, R45 ;  /* 0x000000ffff347224 */ /* 0x000fc400078e002d */
[C---:B------:R-:W-:Y:S02]  /*2800*/  IMAD R55, R4.reuse, R24, R55 ;  /* 0x0000001804377224 */ /* 0x040fe400078e0237 */
[----:B------:R-:W-:Y:S01]  /*2810*/  IMAD R45, R4, R67, R48 ;  /* 0x00000043042d7224 */ /* 0x000fe200078e0230 */
[----:B------:R-:W-:Y:S01]  /*2820*/  IABS R48, R60 ;  /* 0x0000003c00307213 */ /* 0x000fe20000000000 */
[----:B------:R-:W-:Y:S02]  /*2830*/  IMAD.MOV.U32 R54, RZ, RZ, R47 ;  /* 0x000000ffff367224 */ /* 0x000fe400078e002f */
[----:B------:R-:W-:-:S04]  /*2840*/  IMAD.HI.U32 R24, R5, R46, RZ ;  /* 0x0000002e05187227 */ /* 0x000fc800078e00ff */
[----:B------:R-:W-:Y:S01]  /*2850*/  @!P6 IMAD.MOV R54, RZ, RZ, -R54 ;  /* 0x000000ffff36e224 */ /* 0x000fe200078e0a36 */
[C---:B------:R-:W-:Y:S01]  /*2860*/  ISETP.GT.U32.AND P6, PT, R4.reuse, R45, PT ;  /* 0x0000002d0400720c */ /* 0x040fe20003fc4070 */
[----:B------:R-:W-:Y:S02]  /*2870*/  IMAD.MOV R47, RZ, RZ, -R24 ;  /* 0x000000ffff2f7224 */ /* 0x000fe400078e0a18 */
[----:B------:R-:W-:Y:S02]  /*2880*/  @!P4 IMAD.IADD R51, R51, 0x1, -R4 ;  /* 0x000000013333c824 */ /* 0x000fe400078e0a04 */
[C---:B------:R-:W-:Y:S01]  /*2890*/  IMAD R47, R4.reuse, R47, R46 ;  /* 0x0000002f042f7224 */ /* 0x040fe200078e022e */
[----:B------:R-:W-:Y:S01]  /*28a0*/  IABS R46, R62 ;  /* 0x0000003e002e7213 */ /* 0x000fe20000000000 */
[----:B------:R-:W-:Y:S01]  /*28b0*/  @!P1 IMAD.IADD R53, R53, 0x1, -R4 ;  /* 0x0000000135359824 */ /* 0x000fe200078e0a04 */
[C---:B------:R-:W-:Y:S01]  /*28c0*/  ISETP.GT.U32.AND P4, PT, R4.reuse, R51, PT ;  /* 0x000000330400720c */ /* 0x040fe20003f84070 */
[----:B------:R-:W-:Y:S01]  /*28d0*/  @!P3 IMAD.MOV R42, RZ, RZ, -R42 ;  /* 0x000000ffff2ab224 */ /* 0x000fe200078e0a2a */
[----:B------:R-:W-:Y:S01]  /*28e0*/  ISETP.GT.U32.AND P1, PT, R4, R47, PT ;  /* 0x0000002f0400720c */ /* 0x000fe20003f24070 */
[----:B------:R-:W-:Y:S01]  /*28f0*/  IMAD.MOV.U32 R56, RZ, RZ, R49 ;  /* 0x000000ffff387224 */ /* 0x000fe200078e0031 */
[----:B------:R-:W-:Y:S01]  /*2900*/  ISETP.GE.AND P3, PT, R70, RZ, PT ;  /* 0x000000ff4600720c */ /* 0x000fe20003f66270 */
[----:B------:R-:W-:Y:S01]  /*2910*/  @!P6 IMAD.IADD R45, R45, 0x1, -R4 ;  /* 0x000000012d2de824 */ /* 0x000fe200078e0a04 */
[----:B------:R-:W-:Y:S01]  /*2920*/  IABS R49, R58 ;  /* 0x0000003a00317213 */ /* 0x000fe20000000000 */
[----:B------:R-:W-:Y:S01]  /*2930*/  @!P2 IMAD.MOV R53, RZ, RZ, -R53 ;  /* 0x000000ffff35a224 */ /* 0x000fe200078e0a35 */
[----:B------:R-:W-:Y:S01]  /*2940*/  ISETP.GE.AND P2, PT, R58, RZ, PT ;  /* 0x000000ff3a00720c */ /* 0x000fe20003f46270 */
[----:B------:R-:W-:Y:S01]  /*2950*/  @!P0 IMAD.MOV R56, RZ, RZ, -R56 ;  /* 0x000000ffff388224 */ /* 0x000fe200078e0a38 */
[----:B------:R-:W-:Y:S01]  /*2960*/  ISETP.GT.U32.AND P6, PT, R4, R45, PT ;  /* 0x0000002d0400720c */ /* 0x000fe20003fc4070 */
[----:B------:R-:W-:Y:S01]  /*2970*/  IMAD.HI.U32 R24, R5, R49, RZ ;  /* 0x0000003105187227 */ /* 0x000fe200078e00ff */
[----:B------:R-:W-:-:S02]  /*2980*/  ISETP.GE.AND P0, PT, R64, RZ, PT ;  /* 0x000000ff4000720c */ /* 0x000fc40003f06270 */
[----:B------:R-:W-:Y:S01]  /*2990*/  IABS R70, R81 ;  /* 0x0000005100467213 */ /* 0x000fe20000000000 */
[----:B------:R-:W-:Y:S02]  /*29a0*/  @!P1 IMAD.IADD R47, R47, 0x1, -R4 ;  /* 0x000000012f2f9824 */ /* 0x000fe400078e0a04 */
[----:B------:R-:W-:Y:S02]  /*29b0*/  IMAD.MOV R24, RZ, RZ, -R24 ;  /* 0x000000ffff187224 */ /* 0x000fe400078e0a18 */
[----:B------:R-:W-:Y:S01]  /*29c0*/  @!P3 IMAD.MOV R52, RZ, RZ, -R52 ;  /* 0x000000ffff34b224 */ /* 0x000fe200078e0a34 */
[C---:B------:R-:W-:Y:S01]  /*29d0*/  ISETP.GT.U32.AND P3, PT, R4.reuse, R55, PT ;  /* 0x000000370400720c */ /* 0x040fe20003f64070 */
[----:B------:R-:W-:Y:S01]  /*29e0*/  @!P4 IMAD.IADD R51, R51, 0x1, -R4 ;  /* 0x000000013333c824 */ /* 0x000fe200078e0a04 */
[C---:B------:R-:W-:Y:S01]  /*29f0*/  ISETP.GT.U32.AND P1, PT, R4.reuse, R47, PT ;  /* 0x0000002f0400720c */ /* 0x040fe20003f24070 */
[----:B------:R-:W-:Y:S01]  /*2a00*/  IMAD R49, R4, R24, R49 ;  /* 0x0000001804317224 */ /* 0x000fe200078e0231 */
[----:B------:R-:W-:Y:S01]  /*2a10*/  ISETP.GE.AND P4, PT, R66, RZ, PT ;  /* 0x000000ff4200720c */ /* 0x000fe20003f86270 */
[----:B------:R-:W-:Y:S01]  /*2a20*/  IMAD.HI.U32 R24, R5, R46, RZ ;  /* 0x0000002e05187227 */ /* 0x000fe200078e00ff */
[----:B------:R-:W-:-:S03]  /*2a30*/  IABS R66, R65 ;  /* 0x0000004100427213 */ /* 0x000fc60000000000 */
[----:B------:R-:W-:Y:S01]  /*2a40*/  @!P5 IMAD.MOV R51, RZ, RZ, -R51 ;  /* 0x000000ffff33d224 */ /* 0x000fe200078e0a33 */
[----:B------:R-:W-:Y:S01]  /*2a50*/  ISETP.GE.AND P5, PT, R63, RZ, PT ;  /* 0x000000ff3f00720c */ /* 0x000fe20003fa6270 */
[----:B------:R-:W-:Y:S01]  /*2a60*/  @!P6 IMAD.IADD R45, R45, 0x1, -R4 ;  /* 0x000000012d2de824 */ /* 0x000fe200078e0a04 */
[C---:B------:R-:W-:Y:S01]  /*2a70*/  ISETP.GT.U32.AND P6, PT, R4.reuse, R49, PT ;  /* 0x000000310400720c */ /* 0x040fe20003fc4070 */
[----:B------:R-:W-:Y:S02]  /*2a80*/  IMAD.MOV R63, RZ, RZ, -R24 ;  /* 0x000000ffff3f7224 */ /* 0x000fe400078e0a18 */
[----:B------:R-:W-:Y:S02]  /*2a90*/  IMAD.MOV.U32 R58, RZ, RZ, R45 ;  /* 0x000000ffff3a7224 */ /* 0x000fe400078e002d */
[----:B------:R-:W-:Y:S02]  /*2aa0*/  IMAD R45, R4, R63, R46 ;  /* 0x0000003f042d7224 */ /* 0x000fe400078e022e */
[----:B------:R-:W-:-:S02]  /*2ab0*/  @!P3 IMAD.IADD R55, R55, 0x1, -R4 ;  /* 0x000000013737b824 */ /* 0x000fc400078e0a04 */
[----:B------:R-:W-:Y:S01]  /*2ac0*/  @!P1 IMAD.IADD R47, R47, 0x1, -R4 ;  /* 0x000000012f2f9824 */ /* 0x000fe200078e0a04 */
[C---:B------:R-:W-:Y:S01]  /*2ad0*/  ISETP.GT.U32.AND P1, PT, R4.reuse, R45, PT ;  /* 0x0000002d0400720c */ /* 0x040fe20003f24070 */
[----:B------:R-:W-:Y:S01]  /*2ae0*/  IMAD.HI.U32 R24, R5, R48, RZ ;  /* 0x0000003005187227 */ /* 0x000fe200078e00ff */
[----:B------:R-:W-:-:S03]  /*2af0*/  ISETP.GT.U32.AND P3, PT, R4, R55, PT ;  /* 0x000000370400720c */ /* 0x000fc60003f64070 */
[----:B------:R-:W-:Y:S02]  /*2b00*/  @!P6 IMAD.IADD R49, R49, 0x1, -R4 ;  /* 0x000000013131e824 */ /* 0x000fe400078e0a04 */
[----:B------:R-:W-:Y:S01]  /*2b10*/  IMAD.MOV R63, RZ, RZ, -R24 ;  /* 0x000000ffff3f7224 */ /* 0x000fe200078e0a18 */
[----:B------:R-:W-:Y:S01]  /*2b20*/  IABS R24, R3 ;  /* 0x0000000300187213 */ /* 0x000fe20000000000 */
[----:B------:R-:W-:Y:S01]  /*2b30*/  @!P4 IMAD.MOV R58, RZ, RZ, -R58 ;  /* 0x000000ffff3ac224 */ /* 0x000fe200078e0a3a */
[----:B------:R-:W-:Y:S01]  /*2b40*/  ISETP.GT.U32.AND P6, PT, R4, R49, PT ;  /* 0x000000310400720c */ /* 0x000fe20003fc4070 */
[----:B------:R-:W-:Y:S01]  /*2b50*/  IMAD.HI.U32 R46, R5, R50, RZ ;  /* 0x00000032052e7227 */ /* 0x000fe200078e00ff */
[----:B------:R-:W-:-:S03]  /*2b60*/  ISETP.GE.AND P4, PT, R3, RZ, PT ;  /* 0x000000ff0300720c */ /* 0x000fc60003f86270 */
[--C-:B------:R-:W-:Y:S02]  /*2b70*/  @!P1 IMAD.IADD R45, R45, 0x1, -R4.reuse ;  /* 0x000000012d2d9824 */ /* 0x100fe400078e0a04 */
[----:B------:R-:W-:Y:S01]  /*2b80*/  @!P3 IMAD.IADD R55, R55, 0x1, -R4 ;  /* 0x000000013737b824 */ /* 0x000fe200078e0a04 */
[----:B------:R-:W-:Y:S01]  /*2b90*/  ISETP.GE.AND P3, PT, R62, RZ, PT ;  /* 0x000000ff3e00720c */ /* 0x000fe20003f66270 */
[C---:B------:R-:W-:Y:S01]  /*2ba0*/  IMAD R3, R4.reuse, R63, R48 ;  /* 0x0000003f04037224 */ /* 0x040fe200078e0230 */
[----:B------:R-:W-:Y:S01]  /*2bb0*/  ISETP.GT.U32.AND P1, PT, R4, R45, PT ;  /* 0x0000002d0400720c */ /* 0x000fe20003f24070 */
[----:B------:R-:W-:Y:S01]  /*2bc0*/  @!P0 IMAD.MOV R55, RZ, RZ, -R55 ;  /* 0x000000ffff378224 */ /* 0x000fe200078e0a37 */
[----:B------:R-:W-:Y:S01]  /*2bd0*/  ISETP.GE.AND P0, PT, R60, RZ, PT ;  /* 0x000000ff3c00720c */ /* 0x000fe20003f06270 */
[----:B------:R-:W-:Y:S01]  /*2be0*/  IMAD.MOV.U32 R48, RZ, RZ, R24 ;  /* 0x000000ffff307224 */ /* 0x000fe200078e0018 */
[----:B------:R-:W-:Y:S01]  /*2bf0*/  IABS R63, R61 ;  /* 0x0000003d003f7213 */ /* 0x000fe20000000000 */
[----:B------:R-:W-:-:S02]  /*2c00*/  IMAD.MOV.U32 R60, RZ, RZ, R47 ;  /* 0x000000ffff3c7224 */ /* 0x000fc400078e002f */
[----:B------:R-:W-:-:S04]  /*2c10*/  IMAD.HI.U32 R24, R5, R48, RZ ;  /* 0x0000003005187227 */ /* 0x000fc800078e00ff */
[----:B------:R-:W-:Y:S01]  /*2c20*/  @!P5 IMAD.MOV R60, RZ, RZ, -R60 ;  /* 0x000000ffff3cd224 */ /* 0x000fe200078e0a3c */
[C---:B------:R-:W-:Y:S01]  /*2c30*/  ISETP.GT.U32.AND P5, PT, R4.reuse, R3, PT ;  /* 0x000000030400720c */ /* 0x040fe20003fa4070 */
[----:B------:R-:W-:Y:S02]  /*2c40*/  IMAD.MOV R47, RZ, RZ, -R24 ;  /* 0x000000ffff2f7224 */ /* 0x000fe400078e0a18 */
[----:B------:R-:W-:Y:S01]  /*2c50*/  @!P6 IMAD.IADD R49, R49, 0x1, -R4 ;  /* 0x000000013131e824 */ /* 0x000fe200078e0a04 */
[----:B------:R-:W-:Y:S01]  /*2c60*/  ISETP.GE.AND P6, PT, R59, RZ, PT ;  /* 0x000000ff3b00720c */ /* 0x000fe20003fc6270 */
[----:B------:R-:W-:Y:S02]  /*2c70*/  IMAD.MOV R59, RZ, RZ, -R46 ;  /* 0x000000ffff3b7224 */ /* 0x000fe400078e0a2e */
[----:B------:R-:W-:Y:S02]  /*2c80*/  IMAD R47, R4, R47, R48 ;  /* 0x0000002f042f7224 */ /* 0x000fe400078e0230 */
[----:B------:R-:W-:-:S02]  /*2c90*/  @!P1 IMAD.IADD R45, R45, 0x1, -R4 ;  /* 0x000000012d2d9824 */ /* 0x000fc400078e0a04 */
[C---:B------:R-:W-:Y:S01]  /*2ca0*/  IMAD R59, R4.reuse, R59, R50 ;  /* 0x0000003b043b7224 */ /* 0x040fe200078e0232 */
[C---:B------:R-:W-:Y:S01]  /*2cb0*/  ISETP.GT.U32.AND P1, PT, R4.reuse, R47, PT ;  /* 0x0000002f0400720c */ /* 0x040fe20003f24070 */
[----:B------:R-:W-:Y:S01]  /*2cc0*/  IMAD.MOV.U32 R64, RZ, RZ, R45 ;  /* 0x000000ffff407224 */ /* 0x000fe200078e002d */
[----:B------:R-:W-:Y:S01]  /*2cd0*/  IABS R50, R82 ;  /* 0x0000005200327213 */ /* 0x000fe20000000000 */
[----:B------:R-:W-:Y:S02]  /*2ce0*/  @!P5 IMAD.IADD R3, R3, 0x1, -R4 ;  /* 0x000000010303d824 */ /* 0x000fe400078e0a04 */
[----:B------:R-:W-:Y:S01]  /*2cf0*/  @!P3 IMAD.MOV R64, RZ, RZ, -R64 ;  /* 0x000000ffff40b224 */ /* 0x000fe200078e0a40 */
[C---:B------:R-:W-:Y:S01]  /*2d00*/  ISETP.GT.U32.AND P3, PT, R4.reuse, R59, PT ;  /* 0x0000003b0400720c */ /* 0x040fe20003f64070 */
[----:B------:R-:W-:Y:S01]  /*2d10*/  IMAD.HI.U32 R24, R5, R63, RZ ;  /* 0x0000003f05187227 */ /* 0x000fe200078e00ff */
[----:B------:R-:W-:-:S03]  /*2d20*/  ISETP.GT.U32.AND P5, PT, R4, R3, PT ;  /* 0x000000030400720c */ /* 0x000fc60003fa4070 */
[----:B------:R-:W-:Y:S02]  /*2d30*/  IMAD.MOV.U32 R62, RZ, RZ, R49 ;  /* 0x000000ffff3e7224 */ /* 0x000fe400078e0031 */
[----:B------:R-:W-:Y:S02]  /*2d40*/  IMAD.MOV R24, RZ, RZ, -R24 ;  /* 0x000000ffff187224 */ /* 0x000fe400078e0a18 */
[----:B------:R-:W-:Y:S02]  /*2d50*/  @!P1 IMAD.IADD R47, R47, 0x1, -R4 ;  /* 0x000000012f2f9824 */ /* 0x000fe400078e0a04 */
[----:B------:R-:W-:Y:S01]  /*2d60*/  @!P2 IMAD.MOV R62, RZ, RZ, -R62 ;  /* 0x000000ffff3ea224 */ /* 0x000fe200078e0a3e */
[----:B------:R-:W-:Y:S01]  /*2d70*/  ISETP.GE.AND P2, PT, R61, RZ, PT ;  /* 0x000000ff3d00720c */ /* 0x000fe20003f46270 */
[C---:B------:R-:W-:Y:S01]  /*2d80*/  IMAD R45, R4.reuse, R24, R63 ;  /* 0x00000018042d7224 */ /* 0x040fe200078e023f */
[----:B------:R-:W-:Y:S01]  /*2d90*/  IABS R61, R68 ;  /* 0x00000044003d7213 */ /* 0x000fe20000000000 */
[----:B------:R-:W-:Y:S01]  /*2da0*/  @!P3 IMAD.IADD R59, R59, 0x1, -R4 ;  /* 0x000000013b3bb824 */ /* 0x000fe200078e0a04 */
[----:B------:R-:W-:Y:S01]  /*2db0*/  ISETP.GT.U32.AND P1, PT, R4, R47, PT ;  /* 0x0000002f0400720c */ /* 0x000fe20003f24070 */
[----:B------:R-:W-:Y:S01]  /*2dc0*/  IMAD.HI.U32 R46, R5, R66, RZ ;  /* 0x00000042052e7227 */ /* 0x000fe200078e00ff */
[----:B------:R-:W-:-:S02]  /*2dd0*/  IABS R63, R84 ;  /* 0x00000054003f7213 */ /* 0x000fc40000000000 */
[C---:B------:R-:W-:Y:S01]  /*2de0*/  ISETP.GT.U32.AND P3, PT, R4.reuse, R59, PT ;  /* 0x0000003b0400720c */ /* 0x040fe20003f64070 */
[----:B------:R-:W-:Y:S01]  /*2df0*/  @!P5 IMAD.IADD R3, R3, 0x1, -R4 ;  /* 0x000000010303d824 */ /* 0x000fe200078e0a04 */
[----:B------:R-:W-:Y:S01]  /*2e00*/  ISETP.GT.U32.AND P5, PT, R4, R45, PT ;  /* 0x0000002d0400720c */ /* 0x000fe20003fa4070 */
[----:B------:R-:W-:Y:S02]  /*2e10*/  IMAD.MOV R49, RZ, RZ, -R46 ;  /* 0x000000ffff317224 */ /* 0x000fe400078e0a2e */
[----:B------:R-:W-:-:S04]  /*2e20*/  IMAD.HI.U32 R24, R5, R61, RZ ;  /* 0x0000003d05187227 */ /* 0x000fc800078e00ff */
[C---:B------:R-:W-:Y:S01]  /*2e30*/  IMAD R49, R4.reuse, R49, R66 ;  /* 0x0000003104317224 */ /* 0x040fe200078e0242 */
[----:B------:R-:W-:Y:S01]  /*2e40*/  IABS R66, R83 ;  /* 0x0000005300427213 */ /* 0x000fe20000000000 */
[----:B------:R-:W-:Y:S02]  /*2e50*/  IMAD.MOV R24, RZ, RZ, -R24 ;  /* 0x000000ffff187224 */ /* 0x000fe400078e0a18 */
[--C-:B------:R-:W-:Y:S01]  /*2e60*/  @!P1 IMAD.IADD R47, R47, 0x1, -R4.reuse ;  /* 0x000000012f2f9824 */ /* 0x100fe200078e0a04 */
[C---:B------:R-:W-:Y:S01]  /*2e70*/  ISETP.GT.U32.AND P1, PT, R4.reuse, R49, PT ;  /* 0x000000310400720c */ /* 0x040fe20003f24070 */
[C---:B------:R-:W-:Y:S02]  /*2e80*/  IMAD R61, R4.reuse, R24, R61 ;  /* 0x00000018043d7224 */ /* 0x040fe400078e023d */
[--C-:B------:R-:W-:Y:S02]  /*2e90*/  @!P5 IMAD.IADD R45, R45, 0x1, -R4.reuse ;  /* 0x000000012d2dd824 */ /* 0x100fe400078e0a04 */
[----:B------:R-:W-:Y:S01]  /*2ea0*/  @!P3 IMAD.IADD R59, R59, 0x1, -R4 ;  /* 0x000000013b3bb824 */ /* 0x000fe200078e0a04 */
[C---:B------:R-:W-:Y:S01]  /*2eb0*/  ISETP.GT.U32.AND P3, PT, R4.reuse, R61, PT ;  /* 0x0000003d0400720c */ /* 0x040fe20003f64070 */
[----:B------:R-:W-:Y:S01]  /*2ec0*/  IMAD.HI.U32 R46, R5, R63, RZ ;  /* 0x0000003f052e7227 */ /* 0x000fe200078e00ff */
[----:B------:R-:W-:-:S03]  /*2ed0*/  ISETP.GT.U32.AND P5, PT, R4, R45, PT ;  /* 0x0000002d0400720c */ /* 0x000fc60003fa4070 */
[----:B------:R-:W-:Y:S02]  /*2ee0*/  IMAD.MOV R46, RZ, RZ, -R46 ;  /* 0x000000ffff2e7224 */ /* 0x000fe400078e0a2e */
[----:B------:R-:W-:Y:S01]  /*2ef0*/  @!P1 IMAD.IADD R49, R49, 0x1, -R4 ;  /* 0x0000000131319824 */ /* 0x000fe200078e0a04 */
[----:B------:R-:W-:Y:S01]  /*2f00*/  ISETP.GE.AND P1, PT, R65, RZ, PT ;  /* 0x000000ff4100720c */ /* 0x000fe20003f26270 */
[----:B------:R-:W-:Y:S02]  /*2f10*/  IMAD R63, R4, R46, R63 ;  /* 0x0000002e043f7224 */ /* 0x000fe400078e023f */
[----:B------:R-:W-:-:S04]  /*2f20*/  IMAD.HI.U32 R24, R5, R50, RZ ;  /* 0x0000003205187227 */ /* 0x000fc800078e00ff */
[----:B------:R-:W-:Y:S01]  /*2f30*/  @!P3 IMAD.IADD R61, R61, 0x1, -R4 ;  /* 0x000000013d3db824 */ /* 0x000fe200078e0a04 */
[----:B------:R-:W-:Y:S01]  /*2f40*/  ISETP.GT.U32.AND P3, PT, R4, R49, PT ;  /* 0x000000310400720c */ /* 0x000fe20003f64070 */
[----:B------:R-:W-:-:S04]  /*2f50*/  IMAD.HI.U32 R46, R5, R66, RZ ;  /* 0x00000042052e7227 */ /* 0x000fc800078e00ff */
[----:B------:R-:W-:-:S04]  /*2f60*/  IMAD.HI.U32 R48, R5, R70, RZ ;  /* 0x0000004605307227 */ /* 0x000fc800078e00ff */
[----:B------:R-:W-:Y:S01]  /*2f70*/  @!P5 IMAD.IADD R45, R45, 0x1, -R4 ;  /* 0x000000012d2dd824 */ /* 0x000fe200078e0a04 */
[C---:B------:R-:W-:Y:S01]  /*2f80*/  ISETP.GT.U32.AND P5, PT, R4.reuse, R63, PT ;  /* 0x0000003f0400720c */ /* 0x040fe20003fa4070 */
[----:B------:R-:W-:Y:S01]  /*2f90*/  IMAD.MOV R67, RZ, RZ, -R24 ;  /* 0x000000ffff437224 */ /* 0x000fe200078e0a18 */
[----:B------:R-:W-:Y:S01]  /*2fa0*/  IABS R24, R80 ;  /* 0x0000005000187213 */ /* 0x000fe20000000000 */
[----:B------:R-:W-:Y:S01]  /*2fb0*/  IMAD.MOV R69, RZ, RZ, -R46 ;  /* 0x000000ffff457224 */ /* 0x000fe200078e0a2e */
[----:B------:R-:W-:Y:S01]  /*2fc0*/  IABS R46, R74 ;  /* 0x0000004a002e7213 */ /* 0x000fe20000000000 */
[----:B------:R-:W-:Y:S01]  /*2fd0*/  IMAD.MOV R71, RZ, RZ, -R48 ;  /* 0x000000ffff477224 */ /* 0x000fe200078e0a30 */
[----:B------:R-:W-:Y:S01]  /*2fe0*/  IABS R48, R0 ;  /* 0x0000000000307213 */ /* 0x000fe20000000000 */
[C---:B------:R-:W-:Y:S02]  /*2ff0*/  IMAD R65, R4.reuse, R67, R50 ;  /* 0x0000004304417224 */ /* 0x040fe400078e0232 */
[----:B------:R-:W-:-:S02]  /*3000*/  IMAD R67, R4, R69, R66 ;  /* 0x0000004504437224 */ /* 0x000fc400078e0242 */
[C---:B------:R-:W-:Y:S02]  /*3010*/  IMAD R69, R4.reuse, R71, R70 ;  /* 0x0000004704457224 */ /* 0x040fe400078e0246 */
[----:B------:R-:W-:Y:S02]  /*3020*/  IMAD.MOV.U32 R71, RZ, RZ, R24 ;  /* 0x000000ffff477224 */ /* 0x000fe400078e0018 */
[----:B------:R-:W-:Y:S01]  /*3030*/  @!P3 IMAD.IADD R49, R49, 0x1, -R4 ;  /* 0x000000013131b824 */ /* 0x000fe200078e0a04 */
[----:B------:R-:W-:Y:S01]  /*3040*/  ISETP.GT.U32.AND P3, PT, R4, R65, PT ;  /* 0x000000410400720c */ /* 0x000fe20003f64070 */
[----:B------:R-:W-:Y:S02]  /*3050*/  IMAD.MOV.U32 R66, RZ, RZ, R3 ;  /* 0x000000ffff427224 */ /* 0x000fe400078e0003 */
[----:B------:R-:W-:-:S04]  /*3060*/  IMAD.HI.U32 R3, R5, R71, RZ ;  /* 0x0000004705037227 */ /* 0x000fc800078e00ff */
        /* <DEDUP_REMOVED lines=8> */
[----:B------:R-:W-:Y:S01]  /*30f0*/  @!P3 IMAD.IADD R65, R65, 0x1, -R4 ;  /* 0x000000014141b824 */ /* 0x000fe200078e0a04 */
[C---:B------:R-:W-:Y:S01]  /*3100*/  ISETP.GT.U32.AND P3, PT, R4.reuse, R71, PT ;  /* 0x000000470400720c */ /* 0x040fe20003f64070 */
[----:B------:R-:W-:Y:S02]  /*3110*/  IMAD R73, R4, R3, R73 ;  /* 0x0000000304497224 */ /* 0x000fe400078e0249 */
[----:B------:R-:W-:-:S04]  /*3120*/  IMAD.HI.U32 R3, R5, R75, RZ ;  /* 0x0000004b05037227 */ /* 0x000fc800078e00ff */
[--C-:B------:R-:W-:Y:S01]  /*3130*/  @!P5 IMAD.IADD R61, R61, 0x1, -R4.reuse ;  /* 0x000000013d3dd824 */ /* 0x100fe200078e0a04 */
[C---:B------:R-:W-:Y:S01]  /*3140*/  ISETP.GT.U32.AND P5, PT, R4.reuse, R67, PT ;  /* 0x000000430400720c */ /* 0x040fe20003fa4070 */
[----:B------:R-:W-:Y:S02]  /*3150*/  IMAD.MOV R3, RZ, RZ, -R3 ;  /* 0x000000ffff037224 */ /* 0x000fe400078e0a03 */
[--C-:B------:R-:W-:Y:S01]  /*3160*/  @!P0 IMAD.IADD R63, R63, 0x1, -R4.reuse ;  /* 0x000000013f3f8824 */ /* 0x100fe200078e0a04 */
[C---:B------:R-:W-:Y:S01]  /*3170*/  ISETP.GT.U32.AND P0, PT, R4.reuse, R69, PT ;  /* 0x000000450400720c */ /* 0x040fe20003f04070 */
[C---:B------:R-:W-:Y:S02]  /*3180*/  IMAD R75, R4.reuse, R3, R75 ;  /* 0x00000003044b7224 */ /* 0x040fe400078e024b */
[----:B------:R-:W-:Y:S02]  /*3190*/  @!P3 IMAD.IADD R71, R71, 0x1, -R4 ;  /* 0x000000014747b824 */ /* 0x000fe400078e0a04 */
[----:B------:R-:W-:Y:S01]  /*31a0*/  IMAD.MOV.U32 R72, RZ, RZ, R49 ;  /* 0x000000ffff487224 */ /* 0x000fe200078e0031 */
[----:B------:R-:W-:Y:S01]  /*31b0*/  ISETP.GT.U32.AND P3, PT, R4, R75, PT ;  /* 0x0000004b0400720c */ /* 0x000fe20003f64070 */
[----:B------:R-:W-:-:S02]  /*31c0*/  @!P6 IMAD.MOV R59, RZ, RZ, -R59 ;  /* 0x000000ffff3be224 */ /* 0x000fc400078e0a3b */
[----:B------:R-:W-:Y:S01]  /*31d0*/  @!P5 IMAD.IADD R67, R67, 0x1, -R4 ;  /* 0x000000014343d824 */ /* 0x000fe200078e0a04 */
[----:B------:R-:W-:Y:S01]  /*31e0*/  ISETP.GT.U32.AND P5, PT, R4, R73, PT ;  /* 0x000000490400720c */ /* 0x000fe20003fa4070 */
[----:B------:R-:W-:Y:S02]  /*31f0*/  @!P1 IMAD.MOV R72, RZ, RZ, -R72 ;  /* 0x000000ffff489224 */ /* 0x000fe400078e0a48 */
[----:B------:R-:W-:Y:S01]  /*3200*/  @!P0 IMAD.IADD R69, R69, 0x1, -R4 ;  /* 0x0000000145458824 */ /* 0x000fe200078e0a04 */
[----:B------:R-:W-:Y:S01]  /*3210*/  ISETP.GE.AND P0, PT, R68, RZ, PT ;  /* 0x000000ff4400720c */ /* 0x000fe20003f06270 */
[----:B------:R-:W-:Y:S01]  /*3220*/  IMAD.MOV.U32 R68, RZ, RZ, R47 ;  /* 0x000000ffff447224 */ /* 0x000fe200078e002f */
[----:B------:R-:W-:Y:S01]  /*3230*/  ISETP.GT.U32.AND P6, PT, R4, R67, PT ;  /* 0x000000430400720c */ /* 0x000fe20003fc4070 */
[----:B------:R-:W-:-:S04]  /*3240*/  IMAD.HI.U32 R24, R5, R77, RZ ;  /* 0x0000004d05187227 */ /* 0x000fc800078e00ff */
[--C-:B------:R-:W-:Y:S02]  /*3250*/  @!P3 IMAD.IADD R75, R75, 0x1, -R4.reuse ;  /* 0x000000014b4bb824 */ /* 0x100fe400078e0a04 */
[----:B------:R-:W-:Y:S01]  /*3260*/  @!P5 IMAD.IADD R73, R73, 0x1, -R4 ;  /* 0x000000014949d824 */ /* 0x000fe200078e0a04 */
[C---:B------:R-:W-:Y:S01]  /*3270*/  ISETP.GT.U32.AND P5, PT, R4.reuse, R69, PT ;  /* 0x000000450400720c */ /* 0x040fe20003fa4070 */
[----:B------:R-:W-:Y:S01]  /*3280*/  @!P4 IMAD.MOV R68, RZ, RZ, -R68 ;  /* 0x000000ffff44c224 */ /* 0x000fe200078e0a44 */
[C---:B------:R-:W-:Y:S01]  /*3290*/  ISETP.GT.U32.AND P4, PT, R4.reuse, R65, PT ;  /* 0x000000410400720c */ /* 0x040fe20003f84070 */
[C---:B------:R-:W-:Y:S01]  /*32a0*/  IMAD.HI.U32 R3, R5.reuse, R46, RZ ;  /* 0x0000002e05037227 */ /* 0x040fe200078e00ff */
[C---:B------:R-:W-:Y:S02]  /*32b0*/  ISETP.GT.U32.AND P1, PT, R4.reuse, R75, PT ;  /* 0x0000004b0400720c */ /* 0x040fe40003f24070 */
[----:B------:R-:W-:Y:S01]  /*32c0*/  ISETP.GT.U32.AND P3, PT, R4, R73, PT ;  /* 0x000000490400720c */ /* 0x000fe20003f64070 */
[----:B------:R-:W-:-:S04]  /*32d0*/  IMAD.HI.U32 R5, R5, R48, RZ ;  /* 0x0000003005057227 */ /* 0x000fc800078e00ff */
[----:B------:R-:W-:Y:S02]  /*32e0*/  IMAD.MOV R24, RZ, RZ, -R24 ;  /* 0x000000ffff187224 */ /* 0x000fe400078e0a18 */
[----:B------:R-:W-:Y:S02]  /*32f0*/  IMAD.MOV R3, RZ, RZ, -R3 ;  /* 0x000000ffff037224 */ /* 0x000fe400078e0a03 */
[----:B------:R-:W-:Y:S02]  /*3300*/  IMAD.MOV R5, RZ, RZ, -R5 ;  /* 0x000000ffff057224 */ /* 0x000fe400078e0a05 */
[----:B------:R-:W-:Y:S02]  /*3310*/  IMAD.MOV.U32 R70, RZ, RZ, R45 ;  /* 0x000000ffff467224 */ /* 0x000fe400078e002d */
[----:B------:R-:W-:Y:S01]  /*3320*/  IMAD R77, R4, R24, R77 ;  /* 0x00000018044d7224 */ /* 0x000fe200078e024d */
[----:B------:R-:W-:Y:S01]  /*3330*/  LOP3.LUT R24, R2, 0x40, RZ, 0xc0, !PT ;  /* 0x0000004002187812 */ /* 0x000fe200078ec0ff */
[----:B------:R-:W-:-:S02]  /*3340*/  IMAD R45, R4, R3, R46 ;  /* 0x00000003042d7224 */ /* 0x000fc400078e022e */
[C---:B------:R-:W-:Y:S01]  /*3350*/  IMAD R47, R4.reuse, R5, R48 ;  /* 0x00000005042f7224 */ /* 0x040fe200078e0230 */
[----:B------:R-:W-:Y:S01]  /*3360*/  SHF.R.S32.HI R5, RZ, 0x1f, R112 ;  /* 0x0000001fff057819 */ /* 0x000fe20000011470 */
[--C-:B------:R-:W-:Y:S01]  /*3370*/  @!P4 IMAD.IADD R65, R65, 0x1, -R4.reuse ;  /* 0x000000014141c824 */ /* 0x100fe200078e0a04 */
[C---:B------:R-:W-:Y:S01]  /*3380*/  ISETP.GT.U32.AND P4, PT, R4.reuse, R77, PT ;  /* 0x0000004d0400720c */ /* 0x040fe20003f84070 */
[--C-:B------:R-:W-:Y:S01]  /*3390*/  @!P6 IMAD.IADD R67, R67, 0x1, -R4.reuse ;  /* 0x000000014343e824 */ /* 0x100fe200078e0a04 */
[C---:B------:R-:W-:Y:S01]  /*33a0*/  ISETP.GT.U32.AND P6, PT, R4.reuse, R45, PT ;  /* 0x0000002d0400720c */ /* 0x040fe20003fc4070 */
[----:B------:R-:W-:Y:S01]  /*33b0*/  @!P1 IMAD.IADD R75, R75, 0x1, -R4 ;  /* 0x000000014b4b9824 */ /* 0x000fe200078e0a04 */
[C---:B------:R-:W-:Y:S01]  /*33c0*/  ISETP.GT.U32.AND P1, PT, R4.reuse, R47, PT ;  /* 0x0000002f0400720c */ /* 0x040fe20003f24070 */
[----:B------:R-:W-:Y:S01]  /*33d0*/  @!P2 IMAD.MOV R70, RZ, RZ, -R70 ;  /* 0x000000ffff46a224 */ /* 0x000fe200078e0a46 */
[----:B------:R-:W-:Y:S01]  /*33e0*/  ISETP.GT.U32.AND P2, PT, R4, R71, PT ;  /* 0x000000470400720c */ /* 0x000fe20003f44070 */
[--C-:B------:R-:W-:Y:S01]  /*33f0*/  @!P3 IMAD.IADD R73, R73, 0x1, -R4.reuse ;  /* 0x000000014949b824 */ /* 0x100fe200078e0a04 */
[----:B------:R-:W-:Y:S01]  /*3400*/  ISETP.GE.AND P3, PT, R83, RZ, PT ;  /* 0x000000ff5300720c */ /* 0x000fe20003f66270 */
[--C-:B------:R-:W-:Y:S01]  /*3410*/  @!P5 IMAD.IADD R69, R69, 0x1, -R4.reuse ;  /* 0x000000014545d824 */ /* 0x100fe200078e0a04 */
[----:B------:R-:W-:Y:S01]  /*3420*/  ISETP.GE.AND P5, PT, R84, RZ, PT ;  /* 0x000000ff5400720c */ /* 0x000fe20003fa6270 */
[----:B------:R-:W-:Y:S01]  /*3430*/  @!P0 IMAD.MOV R61, RZ, RZ, -R61 ;  /* 0x000000ffff3d8224 */ /* 0x000fe200078e0a3d */
[----:B------:R-:W-:Y:S01]  /*3440*/  LEA.HI R112, R5, R112, RZ, 0x7 ;  /* 0x0000007005707211 */ /* 0x000fe200078f38ff */
[--C-:B------:R-:W-:Y:S01]  /*3450*/  @!P4 IMAD.IADD R77, R77, 0x1, -R4.reuse ;  /* 0x000000014d4dc824 */ /* 0x100fe200078e0a04 */
[----:B------:R-:W-:Y:S01]  /*3460*/  ISETP.GE.AND P4, PT, R81, RZ, PT ;  /* 0x000000ff5100720c */ /* 0x000fe20003f86270 */
[--C-:B------:R-:W-:Y:S01]  /*3470*/  @!P6 IMAD.IADD R45, R45, 0x1, -R4.reuse ;  /* 0x000000012d2de824 */ /* 0x100fe200078e0a04 */
[----:B------:R-:W-:Y:S01]  /*3480*/  LOP3.LUT R5, RZ, R57, RZ, 0x33, !PT ;  /* 0x00000039ff057212 */ /* 0x000fe200078e33ff */
[--C-:B------:R-:W-:Y:S01]  /*3490*/  @!P1 IMAD.IADD R47, R47, 0x1, -R4.reuse ;  /* 0x000000012f2f9824 */ /* 0x100fe200078e0a04 */
[----:B------:R-:W-:Y:S01]  /*34a0*/  ISETP.GT.U32.AND P0, PT, R4, R77, PT ;  /* 0x0000004d0400720c */ /* 0x000fe20003f04070 */
[--C-:B------:R-:W-:Y:S01]  /*34b0*/  @!P2 IMAD.IADD R71, R71, 0x1, -R4.reuse ;  /* 0x000000014747a824 */ /* 0x100fe200078e0a04 */
[----:B------:R-:W-:Y:S01]  /*34c0*/  ISETP.GE.AND P2, PT, R82, RZ, PT ;  /* 0x000000ff5200720c */ /* 0x000fe20003f46270 */
[----:B------:R-:W-:Y:S01]  /*34d0*/  @!P3 IMAD.MOV R67, RZ, RZ, -R67 ;  /* 0x000000ffff43b224 */ /* 0x000fe200078e0a43 */
[C---:B------:R-:W-:Y:S01]  /*34e0*/  ISETP.GT.U32.AND P6, PT, R4.reuse, R45, PT ;  /* 0x0000002d0400720c */ /* 0x040fe20003fc4070 */
[----:B------:R-:W-:Y:S01]  /*34f0*/  @!P5 IMAD.MOV R63, RZ, RZ, -R63 ;  /* 0x000000ffff3fd224 */ /* 0x000fe200078e0a3f */
[----:B------:R-:W-:Y:S01]  /*3500*/  ISETP.GT.U32.AND P3, PT, R4, R47, PT ;  /* 0x0000002f0400720c */ /* 0x000fe20003f64070 */
[----:B------:R-:W-:Y:S01]  /*3510*/  IMAD.SHL.U32 R3, R2, 0x2, RZ ;  /* 0x0000000202037824 */ /* 0x000fe200078e00ff */
[----:B------:R-:W-:Y:S01]  /*3520*/  ISETP.GE.AND P5, PT, R80, RZ, PT ;  /* 0x000000ff5000720c */ /* 0x000fe20003fa6270 */
[----:B------:R-:W-:Y:S01]  /*3530*/  @!P4 IMAD.MOV R69, RZ, RZ, -R69 ;  /* 0x000000ffff45c224 */ /* 0x000fe200078e0a45 */
[----:B------:R-:W-:Y:S01]  /*3540*/  ISETP.GE.AND P1, PT, R78, RZ, PT ;  /* 0x000000ff4e00720c */ /* 0x000fe20003f26270 */
[----:B------:R-:W-:Y:S01]  /*3550*/  IMAD R111, R111, UR5, RZ ;  /* 0x000000056f6f7c24 */ /* 0x000fe2000f8e02ff */
[----:B------:R-:W-:Y:S01]  /*3560*/  ISETP.NE.AND P4, PT, R57, RZ, PT ;  /* 0x000000ff3900720c */ /* 0x000fe20003f85270 */
[--C-:B------:R-:W-:Y:S01]  /*3570*/  @!P0 IMAD.IADD R77, R77, 0x1, -R4.reuse ;  /* 0x000000014d4d8824 */ /* 0x100fe200078e0a04 */
[----:B------:R-:W-:Y:S01]  /*3580*/  ISETP.GE.AND P0, PT, R76, RZ, PT ;  /* 0x000000ff4c00720c */ /* 0x000fe20003f06270 */
[----:B------:R-:W-:Y:S01]  /*3590*/  @!P2 IMAD.MOV R65, RZ, RZ, -R65 ;  /* 0x000000ffff41a224 */ /* 0x000fe200078e0a41 */
[----:B------:R-:W-:Y:S01]  /*35a0*/  ISETP.GE.AND P2, PT, R79, RZ, PT ;  /* 0x000000ff4f00720c */ /* 0x000fe20003f46270 */
[--C-:B------:R-:W-:Y:S01]  /*35b0*/  @!P6 IMAD.IADD R45, R45, 0x1, -R4.reuse ;  /* 0x000000012d2de824 */ /* 0x100fe200078e0a04 */
[----:B------:R-:W-:Y:S01]  /*35c0*/  ISETP.GE.AND P6, PT, R74, RZ, PT ;  /* 0x000000ff4a00720c */ /* 0x000fe20003fc6270 */
[----:B------:R-:W-:Y:S01]  /*35d0*/  @!P3 IMAD.IADD R47, R47, 0x1, -R4 ;  /* 0x000000012f2fb824 */ /* 0x000fe200078e0a04 */
[----:B------:R-:W-:Y:S01]  /*35e0*/  ISETP.GE.AND P3, PT, R0, RZ, PT ;  /* 0x000000ff0000720c */ /* 0x000fe20003f66270 */
[----:B------:R-:W-:Y:S01]  /*35f0*/  IMAD R4, R110, UR60, RZ ;  /* 0x0000003c6e047c24 */ /* 0x000fe2000f8e02ff */
[----:B------:R-:W-:Y:S01]  /*3600*/  LOP3.LUT R3, R3, 0x7e, RZ, 0xc0, !PT ;  /* 0x0000007e03037812 */ /* 0x000fe200078ec0ff */
[----:B------:R-:W-:Y:S01]  /*3610*/  IMAD.MOV.U32 R74, RZ, RZ, R45 ;  /* 0x000000ffff4a7224 */ /* 0x000fe200078e002d */
[C---:B------:R-:W-:Y:S01]  /*3620*/  SEL R6, R5.reuse, R6, !P4 ;  /* 0x0000000605067207 */ /* 0x040fe20006000000 */
[----:B------:R-:W-:Y:S01]  /*3630*/  IMAD.MOV.U32 R76, RZ, RZ, R47 ;  /* 0x000000ffff4c7224 */ /* 0x000fe200078e002f */
[C---:B------:R-:W-:Y:S01]  /*3640*/  SEL R8, R5.reuse, R8, !P4 ;  /* 0x0000000805087207 */ /* 0x040fe20006000000 */
[C-C-:B------:R-:W-:Y:S01]  /*3650*/  IMAD R2, R24.reuse, 0x100, R3.reuse ;  /* 0x0000010018027824 */ /* 0x140fe200078e0203 */
[C---:B------:R-:W-:Y:S01]  /*3660*/  SEL R11, R5.reuse, R11, !P4 ;  /* 0x0000000b050b7207 */ /* 0x040fe20006000000 */
[----:B------:R-:W-:Y:S01]  /*3670*/  IMAD R3, R24, 0x80, R3 ;  /* 0x0000008018037824 */ /* 0x000fe200078e0203 */
[C---:B------:R-:W-:Y:S01]  /*3680*/  SEL R10, R5.reuse, R10, !P4 ;  /* 0x0000000a050a7207 */ /* 0x040fe20006000000 */
[----:B------:R-:W-:Y:S01]  /*3690*/  @!P5 IMAD.MOV R71, RZ, RZ, -R71 ;  /* 0x000000ffff47d224 */ /* 0x000fe200078e0a47 */
[----:B------:R-:W-:Y:S01]  /*36a0*/  LEA R24, P5, R4, UR8, 0x1 ;  /* 0x0000000804187c11 */ /* 0x000fe2000f8a08ff */
[----:B------:R-:W-:Y:S01]  /*36b0*/  IMAD R6, R6, UR10, RZ ;  /* 0x0000000a06067c24 */ /* 0x000fe2000f8e02ff */
[C---:B------:R-:W-:Y:S01]  /*36c0*/  SEL R45, R5.reuse, R15, !P4 ;  /* 0x0000000f052d7207 */ /* 0x040fe20006000000 */
[----:B------:R-:W-:Y:S01]  /*36d0*/  @!P1 IMAD.MOV R73, RZ, RZ, -R73 ;  /* 0x000000ffff499224 */ /* 0x000fe200078e0a49 */
        /* <DEDUP_REMOVED lines=9> */
[----:B------:R-:W-:Y:S01]  /*3770*/  IMAD R8, R8, UR10, RZ ;  /* 0x0000000a08087c24 */ /* 0x000fe2000f8e02ff */
[----:B------:R-:W-:Y:S01]  /*3780*/  SEL R18, R5, R18, !P4 ;  /* 0x0000001205127207 */ /* 0x000fe20006000000 */
[----:B------:R-:W-:Y:S01]  /*3790*/  IMAD R11, R11, UR10, RZ ;  /* 0x0000000a0b0b7c24 */ /* 0x000fe2000f8e02ff */
[----:B------:R-:W-:Y:S01]  /*37a0*/  SEL R20, R5, R20, !P4 ;  /* 0x0000001405147207 */ /* 0x000fe20006000000 */
[----:B------:R-:W-:Y:S01]  /*37b0*/  IMAD R10, R10, UR10, RZ ;  /* 0x0000000a0a0a7c24 */ /* 0x000fe2000f8e02ff */
[----:B------:R-:W-:Y:S01]  /*37c0*/  LEA.HI.X.SX32 R25, R4, UR9, 0x1, P5 ;  /* 0x0000000904197c11 */ /* 0x000fe2000a8f0eff */
[----:B------:R-:W-:Y:S01]  /*37d0*/  IMAD R45, R45, UR10, RZ ;  /* 0x0000000a2d2d7c24 */ /* 0x000fe2000f8e02ff */
[----:B------:R-:W-:Y:S01]  /*37e0*/  SEL R22, R5, R22, !P4 ;  /* 0x0000001605167207 */ /* 0x000fe20006000000 */
[----:B------:R-:W-:Y:S01]  /*37f0*/  IMAD R9, R9, UR10, RZ ;  /* 0x0000000a09097c24 */ /* 0x000fe2000f8e02ff */
[----:B------:R-:W-:Y:S01]  /*3800*/  LEA R90, P5, R6, R24, 0x1 ;  /* 0x00000018065a7211 */ /* 0x000fe200078a08ff */
[----:B------:R-:W-:Y:S01]  /*3810*/  IMAD R46, R46, UR10, RZ ;  /* 0x0000000a2e2e7c24 */ /* 0x000fe2000f8e02ff */
[C---:B------:R-:W-:Y:S01]  /*3820*/  SEL R7, R5.reuse, R7, !P4 ;  /* 0x0000000705077207 */ /* 0x040fe20006000000 */
[----:B------:R-:W-:Y:S01]  /*3830*/  IMAD R17, R16, UR10, RZ ;  /* 0x0000000a10117c24 */ /* 0x000fe2000f8e02ff */
[C---:B------:R-:W-:Y:S01]  /*3840*/  SEL R13, R5.reuse, R13, !P4 ;  /* 0x0000000d050d7207 */ /* 0x040fe20006000000 */
[----:B------:R-:W-:Y:S01]  /*3850*/  IMAD R50, R50, UR10, RZ ;  /* 0x0000000a32327c24 */ /* 0x000fe2000f8e02ff */
[----:B------:R-:W-:Y:S01]  /*3860*/  SEL R14, R5, R14, !P4 ;  /* 0x0000000e050e7207 */ /* 0x000fe20006000000 */
[----:B------:R-:W-:Y:S01]  /*3870*/  IMAD R7, R7, UR10, RZ ;  /* 0x0000000a07077c24 */ /* 0x000fe2000f8e02ff */
[C---:B------:R-:W-:Y:S01]  /*3880*/  SEL R47, R5.reuse, R19, !P4 ;  /* 0x00000013052f7207 */ /* 0x040fe20006000000 */
[----:B------:R-:W-:Y:S01]  /*3890*/  IMAD R19, R18, UR10, RZ ;  /* 0x0000000a12137c24 */ /* 0x000fe2000f8e02ff */
[C---:B------:R-:W-:Y:S01]  /*38a0*/  SEL R48, R5.reuse, R21, !P4 ;  /* 0x0000001505307207 */ /* 0x040fe20006000000 */
[----:B------:R-:W-:Y:S01]  /*38b0*/  IMAD R21, R20, UR10, RZ ;  /* 0x0000000a14157c24 */ /* 0x000fe2000f8e02ff */
[C---:B------:R-:W-:Y:S01]  /*38c0*/  SEL R49, R5.reuse, R23, !P4 ;  /* 0x0000001705317207 */ /* 0x040fe20006000000 */
[----:B------:R-:W-:Y:S01]  /*38d0*/  IMAD R23, R22, UR10, RZ ;  /* 0x0000000a16177c24 */ /* 0x000fe2000f8e02ff */
[----:B------:R-:W-:Y:S01]  /*38e0*/  SEL R26, R5, R26, !P4 ;  /* 0x0000001a051a7207 */ /* 0x000fe20006000000 */
[----:B------:R-:W-:Y:S01]  /*38f0*/  IMAD R13, R13, UR10, RZ ;  /* 0x0000000a0d0d7c24 */ /* 0x000fe2000f8e02ff */
[----:B------:R-:W-:Y:S01]  /*3900*/  SEL R27, R5, R27, !P4 ;  /* 0x0000001b051b7207 */ /* 0x000fe20006000000 */
        /* <DEDUP_REMOVED lines=87> */
[-C--:B------:R-:W-:Y:S01]  /*3e80*/  LEA R93, P2, R8, R24.reuse, 0x1 ;  /* 0x00000018085d7211 */ /* 0x080fe200078408ff */
[----:B------:R-:W-:Y:S01]  /*3e90*/  IMAD R71, R71, UR10, RZ ;  /* 0x0000000a47477c24 */ /* 0x000fe2000f8e02ff */
[-C--:B------:R-:W-:Y:S01]  /*3ea0*/  LEA R94, P1, R11, R24.reuse, 0x1 ;  /* 0x000000180b5e7211 */ /* 0x080fe200078208ff */
[----:B------:R-:W-:Y:S01]  /*3eb0*/  IMAD R73, R73, UR10, RZ ;  /* 0x0000000a49497c24 */ /* 0x000fe2000f8e02ff */
[-C--:B------:R-:W-:Y:S01]  /*3ec0*/  LEA.HI.X.SX32 R16, R6, R25.reuse, 0x1, P5 ;  /* 0x0000001906107211 */ /* 0x080fe200028f0eff */
        /* <DEDUP_REMOVED lines=8> */
[----:B------:R-:W-:Y:S01]  /*3f50*/  ULDC.64 UR8, c[0x0][0x210] ;  /* 0x0000840000087ab9 */ /* 0x000fe20000000a00 */
[-C--:B------:R-:W-:Y:S01]  /*3f60*/  LEA R100, P2, R46, R24.reuse, 0x1 ;  /* 0x000000182e647211 */ /* 0x080fe200078408ff */
[----:B------:R-:W-:Y:S01]  /*3f70*/  UIADD3 UR5, UR4, 0x8000, URZ ;  /* 0x0000800004057890 */ /* 0x000fe2000fffe03f */
[-C--:B------:R-:W-:Y:S01]  /*3f80*/  LEA R95, P0, R5, R24.reuse, 0x1 ;  /* 0x00000018055f7211 */ /* 0x080fe200078008ff */
[----:B------:R-:W-:Y:S01]  /*3f90*/  USHF.L.U32 UR60, UR60, 0x7, URZ ;  /* 0x000000073c3c7899 */ /* 0x000fe2000800063f */
[-C--:B------:R-:W-:Y:S01]  /*3fa0*/  LEA.HI.X.SX32 R4, R11, R25.reuse, 0x1, P1 ;  /* 0x000000190b047211 */ /* 0x080fe200008f0eff */
[----:B------:R-:W-:Y:S01]  /*3fb0*/  USHF.R.U32.HI UR5, URZ, 0x4, UR5 ;  /* 0x000000043f057899 */ /* 0x000fe20008011605 */
[-C--:B------:R-:W-:Y:S01]  /*3fc0*/  LEA.HI.X.SX32 R14, R10, R25.reuse, 0x1, P6 ;  /* 0x000000190a0e7211 */ /* 0x080fe200030f0eff */
[----:B------:R-:W-:Y:S01]  /*3fd0*/  USHF.R.S32.HI UR10, URZ, 0x1f, UR60 ;  /* 0x0000001f3f0a7899 */ /* 0x000fe2000801143c */
[-C--:B------:R-:W-:Y:S01]  /*3fe0*/  LEA R101, P1, R19, R24.reuse, 0x1 ;  /* 0x0000001813657211 */ /* 0x080fe200078208ff */
[----:B------:R-:W-:Y:S01]  /*3ff0*/  USGXT.U32 UR38, UR5, 0xe ;  /* 0x0000000e0526789a */ /* 0x000fe20008000000 */
[-C--:B------:R-:W-:Y:S01]  /*4000*/  LEA.HI.X.SX32 R8, R45, R25.reuse, 0x1, P5 ;  /* 0x000000192d087211 */ /* 0x080fe200028f0eff */
[----:B------:R-:W-:Y:S01]  /*4010*/  USHF.L.U32 UR5, UR60, 0x1, URZ ;  /* 0x000000013c057899 */ /* 0x000fe2000800063f */
[----:B------:R-:W-:Y:S01]  /*4020*/  LEA.HI.X.SX32 R12, R9, R25, 0x1, P4 ;  /* 0x00000019090c7211 */ /* 0x000fe200020f0eff */
[----:B------:R-:W-:Y:S01]  /*4030*/  USHF.L.U64.HI UR60, UR60, 0x1, UR10 ;  /* 0x000000013c3c7899 */ /* 0x000fe2000801020a */
[----:B------:R-:W-:-:S02]  /*4040*/  LEA R105, P5, R23, R24, 0x1 ;  /* 0x0000001817697211 */ /* 0x000fc400078a08ff */
[----:B------:R-:W-:Y:S02]  /*4050*/  CS2R R78, SRZ ;  /* 0x00000000004e7805 */ /* 0x000fe4000001ff00 */
[-C--:B------:R-:W-:Y:S02]  /*4060*/  LEA.HI.X.SX32 R10, R46, R25.reuse, 0x1, P2 ;  /* 0x000000192e0a7211 */ /* 0x080fe400010f0eff */
[----:B------:R-:W-:Y:S02]  /*4070*/  CS2R R80, SRZ ;  /* 0x0000000000507805 */ /* 0x000fe4000001ff00 */
[----:B------:R-:W-:Y:S02]  /*4080*/  LEA R96, P4, R13, R24, 0x1 ;  /* 0x000000180d607211 */ /* 0x000fe400078808ff */
[----:B------:R-:W-:Y:S02]  /*4090*/  CS2R R82, SRZ ;  /* 0x0000000000527805 */ /* 0x000fe4000001ff00 */
[----:B------:R-:W-:-:S02]  /*40a0*/  LEA.HI.X.SX32 R5, R5, R25, 0x1, P0 ;  /* 0x0000001905057211 */ /* 0x000fc400000f0eff */
[----:B------:R-:W-:Y:S02]  /*40b0*/  CS2R R84, SRZ ;  /* 0x0000000000547805 */ /* 0x000fe4000001ff00 */
[-C--:B------:R-:W-:Y:S02]  /*40c0*/  LEA R107, P2, R50, R24.reuse, 0x1 ;  /* 0x00000018326b7211 */ /* 0x080fe400078408ff */
[-C--:B------:R-:W-:Y:S02]  /*40d0*/  LEA R92, P3, R7, R24.reuse, 0x1 ;  /* 0x00000018075c7211 */ /* 0x080fe400078608ff */
[-C--:B------:R-:W-:Y:S02]  /*40e0*/  LEA R102, P0, R47, R24.reuse, 0x1 ;  /* 0x000000182f667211 */ /* 0x080fe400078008ff */
[----:B------:R-:W-:Y:S02]  /*40f0*/  LEA R97, P6, R15, R24, 0x1 ;  /* 0x000000180f617211 */ /* 0x000fe400078c08ff */
[----:B------:R-:W-:-:S02]  /*4100*/  LEA.HI.X.SX32 R11, R19, R25, 0x1, P1 ;  /* 0x00000019130b7211 */ /* 0x000fc400008f0eff */
[-C--:B------:R-:W-:Y:S02]  /*4110*/  LEA.HI.X.SX32 R19, R23, R25.reuse, 0x1, P5 ;  /* 0x0000001917137211 */ /* 0x080fe400028f0eff */
[-C--:B------:R-:W-:Y:S02]  /*4120*/  LEA.HI.X.SX32 R6, R13, R25.reuse, 0x1, P4 ;  /* 0x000000190d067211 */ /* 0x080fe400020f0eff */
[-C--:B------:R-:W-:Y:S02]  /*4130*/  LEA.HI.X.SX32 R23, R50, R25.reuse, 0x1, P2 ;  /* 0x0000001932177211 */ /* 0x080fe400010f0eff */
[-C--:B------:R-:W-:Y:S02]  /*4140*/  LEA.HI.X.SX32 R18, R7, R25.reuse, 0x1, P3 ;  /* 0x0000001907127211 */ /* 0x080fe400018f0eff */
[----:B------:R-:W-:Y:S02]  /*4150*/  LEA R108, P1, R26, R24, 0x1 ;  /* 0x000000181a6c7211 */ /* 0x000fe400078208ff */
[----:B------:R-:W-:-:S02]  /*4160*/  LEA.HI.X.SX32 R13, R47, R25, 0x1, P0 ;  /* 0x000000192f0d7211 */ /* 0x000fc400000f0eff */
[-C--:B------:R-:W-:Y:S02]  /*4170*/  LEA R216, P2, R32, R24.reuse, 0x1 ;  /* 0x0000001820d87211 */ /* 0x080fe400078408ff */
[-C--:B------:R-:W-:Y:S02]  /*4180*/  LEA R99, P3, R17, R24.reuse, 0x1 ;  /* 0x0000001811637211 */ /* 0x080fe400078608ff */
[-C--:B------:R-:W-:Y:S02]  /*4190*/  LEA R103, P4, R21, R24.reuse, 0x1 ;  /* 0x0000001815677211 */ /* 0x080fe400078808ff */
[----:B------:R-:W-:Y:S02]  /*41a0*/  LEA.HI.X.SX32 R7, R15, R25, 0x1, P6 ;  /* 0x000000190f077211 */ /* 0x000fe400030f0eff */
[-C--:B------:R-:W-:Y:S02]  /*41b0*/  LEA R109, P0, R27, R24.reuse, 0x1 ;  /* 0x000000181b6d7211 */ /* 0x080fe400078008ff */
[----:B------:R-:W-:-:S02]  /*41c0*/  LEA R104, P6, R48, R24, 0x1 ;  /* 0x0000001830687211 */ /* 0x000fc400078c08ff */
[-C--:B------:R-:W-:Y:S02]  /*41d0*/  LEA.HI.X.SX32 R89, R26, R25.reuse, 0x1, P1 ;  /* 0x000000191a597211 */ /* 0x080fe400008f0eff */
[-C--:B------:R-:W-:Y:S02]  /*41e0*/  LEA.HI.X.SX32 R215, R32, R25.reuse, 0x1, P2 ;  /* 0x0000001920d77211 */ /* 0x080fe400010f0eff */
[-C--:B------:R-:W-:Y:S02]  /*41f0*/  LEA.HI.X.SX32 R9, R17, R25.reuse, 0x1, P3 ;  /* 0x0000001911097211 */ /* 0x080fe400018f0eff */
[-C--:B------:R-:W-:Y:S02]  /*4200*/  LEA.HI.X.SX32 R15, R21, R25.reuse, 0x1, P4 ;  /* 0x00000019150f7211 */ /* 0x080fe400020f0eff */
[----:B------:R-:W-:Y:S02]  /*4210*/  LEA R223, P1, R33, R24, 0x1 ;  /* 0x0000001821df7211 */ /* 0x000fe400078208ff */
[----:B------:R-:W-:-:S02]  /*4220*/  LEA.HI.X.SX32 R91, R27, R25, 0x1, P0 ;  /* 0x000000191b5b7211 */ /* 0x000fc400000f0eff */
[----:B------:R-:W-:Y:S02]  /*4230*/  CS2R R26, SRZ ;  /* 0x00000000001a7805 */ /* 0x000fe4000001ff00 */
[-C--:B------:R-:W-:Y:S02]  /*4240*/  LEA R110, P2, R39, R24.reuse, 0x1 ;  /* 0x00000018276e7211 */ /* 0x080fe400078408ff */
[-C--:B------:R-:W-:Y:S02]  /*4250*/  LEA R196, P4, R28, R24.reuse, 0x1 ;  /* 0x000000181cc47211 */ /* 0x080fe400078808ff */
[----:B------:R-:W-:Y:S01]  /*4260*/  LEA.HI.X.SX32 R17, R48, R25, 0x1, P6 ;  /* 0x0000001930117211 */ /* 0x000fe200030f0eff */
[----:B------:R0:W-:Y:S01]  /*4270*/  STL [R1+0x4], R110 ;  /* 0x0000046e01007387 */ /* 0x0001e20000100800 */
[-C--:B------:R-:W-:Y:S02]  /*4280*/  LEA R226, P0, R34, R24.reuse, 0x1 ;  /* 0x0000001822e27211 */ /* 0x080fe400078008ff */
[----:B------:R-:W-:-:S02]  /*4290*/  LEA R203, P6, R29, R24, 0x1 ;  /* 0x000000181dcb7211 */ /* 0x000fc400078c08ff */
[-C--:B------:R-:W-:Y:S02]  /*42a0*/  LEA R106, P3, R49, R24.reuse, 0x1 ;  /* 0x00000018316a7211 */ /* 0x080fe400078608ff */
[-C--:B------:R-:W-:Y:S02]  /*42b0*/  LEA.HI.X.SX32 R219, R33, R25.reuse, 0x1, P1 ;  /* 0x0000001921db7211 */ /* 0x080fe400008f0eff */
[----:B------:R-:W-:Y:S02]  /*42c0*/  CS2R R32, SRZ ;  /* 0x0000000000207805 */ /* 0x000fe4000001ff00 */
[-C--:B------:R-:W-:Y:S02]  /*42d0*/  LEA.HI.X.SX32 R193, R28, R25.reuse, 0x1, P4 ;  /* 0x000000191cc17211 */ /* 0x080fe400020f0eff */
[----:B------:R-:W-:Y:S02]  /*42e0*/  LEA R113, P1, R40, R24, 0x1 ;  /* 0x0000001828717211 */ /* 0x000fe400078208ff */
[----:B------:R-:W-:-:S02]  /*42f0*/  LEA.HI.X.SX32 R225, R34, R25, 0x1, P0 ;  /* 0x0000001922e17211 */ /* 0x000fc400000f0eff */
[-C--:B------:R-:W-:Y:S01]  /*4300*/  LEA R233, P4, R35, R24.reuse, 0x1 ;  /* 0x0000001823e97211 */ /* 0x080fe200078808ff */
[----:B------:R1:W-:Y:S01]  /*4310*/  STL [R1+0xc], R113 ;  /* 0x00000c7101007387 */ /* 0x0003e20000100800 */
[-C--:B------:R-:W-:Y:S02]  /*4320*/  LEA.HI.X.SX32 R202, R29, R25.reuse, 0x1, P6 ;  /* 0x000000191dca7211 */ /* 0x080fe400030f0eff */
[----:B------:R-:W-:Y:S02]  /*4330*/  CS2R R28, SRZ ;  /* 0x00000000001c7805 */ /* 0x000fe4000001ff00 */
[-C--:B0-----:R-:W-:Y:S02]  /*4340*/  LEA R110, P0, R41, R24.reuse, 0x1 ;  /* 0x00000018296e7211 */ /* 0x081fe400078008ff */
[-C--:B------:R-:W-:Y:S02]  /*4350*/  LEA R209, P5, R30, R24.reuse, 0x1 ;  /* 0x000000181ed17211 */ /* 0x080fe400078a08ff */
[----:B------:R-:W-:Y:S01]  /*4360*/  LEA.HI.X.SX32 R21, R49, R25, 0x1, P3 ;  /* 0x0000001931157211 */ /* 0x000fe200018f0eff */
[----:B------:R0:W-:Y:S01]  /*4370*/  STL [R1+0x14], R110 ;  /* 0x0000146e01007387 */ /* 0x0001e20000100800 */
[----:B------:R-:W-:-:S02]  /*4380*/  LEA R239, P6, R36, R24, 0x1 ;  /* 0x0000001824ef7211 */ /* 0x000fc400078c08ff */
[-C--:B------:R-:W-:Y:S02]  /*4390*/  LEA R214, P3, R31, R24.reuse, 0x1 ;  /* 0x000000181fd67211 */ /* 0x080fe400078608ff */
[-C--:B------:R-:W-:Y:S02]  /*43a0*/  LEA.HI.X.SX32 R231, R35, R25.reuse, 0x1, P4 ;  /* 0x0000001923e77211 */ /* 0x080fe400020f0eff */
[----:B------:R-:W-:Y:S02]  /*43b0*/  CS2R R34, SRZ ;  /* 0x0000000000227805 */ /* 0x000fe4000001ff00 */
[-C--:B------:R-:W-:Y:S02]  /*43c0*/  LEA.HI.X.SX32 R204, R30, R25.reuse, 0x1, P5 ;  /* 0x000000191ecc7211 */ /* 0x080fe400028f0eff */
[----:B-1----:R-:W-:Y:S02]  /*43d0*/  LEA R113, P4, R42, R24, 0x1 ;  /* 0x000000182a717211 */ /* 0x002fe400078808ff */
[----:B------:R-:W-:-:S02]  /*43e0*/  LEA.HI.X.SX32 R234, R36, R25, 0x1, P6 ;  /* 0x0000001924ea7211 */ /* 0x000fc400030f0eff */
[-C--:B------:R-:W-:Y:S01]  /*43f0*/  LEA R241, P5, R37, R24.reuse, 0x1 ;  /* 0x0000001825f17211 */ /* 0x080fe200078a08ff */
[----:B------:R1:W-:Y:S01]  /*4400*/  STL [R1+0x24], R113 ;  /* 0x0000247101007387 */ /* 0x0003e20000100800 */
[-C--:B------:R-:W-:Y:S02]  /*4410*/  LEA.HI.X.SX32 R210, R31, R25.reuse, 0x1, P3 ;  /* 0x000000191fd27211 */ /* 0x080fe400018f0eff */
[----:B------:R-:W-:Y:S02]  /*4420*/  CS2R R30, SRZ ;  /* 0x00000000001e7805 */ /* 0x000fe4000001ff00 */
[-C--:B0-----:R-:W-:Y:S02]  /*4430*/  LEA R110, P6, R43, R24.reuse, 0x1 ;  /* 0x000000182b6e7211 */ /* 0x081fe400078c08ff */
[C---:B------:R-:W-:Y:S02]  /*4440*/  LEA R252, P3, R38.reuse, R24, 0x1 ;  /* 0x0000001826fc7211 */ /* 0x040fe400078608ff */
[-C--:B------:R-:W-:Y:S01]  /*4450*/  LEA.HI.X.SX32 R240, R37, R25.reuse, 0x1, P5 ;  /* 0x0000001925f07211 */ /* 0x080fe200028f0eff */
[----:B------:R0:W-:Y:S01]  /*4460*/  STL [R1+0x2c], R110 ;  /* 0x00002c6e01007387 */ /* 0x0001e20000100800 */
[----:B------:R-:W-:-:S02]  /*4470*/  LEA.HI.X.SX32 R249, R38, R25, 0x1, P3 ;  /* 0x0000001926f97211 */ /* 0x000fc400018f0eff */
[----:B------:R-:W-:Y:S02]  /*4480*/  CS2R R36, SRZ ;  /* 0x0000000000247805 */ /* 0x000fe4000001ff00 */
[-C--:B-1----:R-:W-:Y:S02]  /*4490*/  LEA R113, P5, R44, R24.reuse, 0x1 ;  /* 0x000000182c717211 */ /* 0x082fe400078a08ff */
[----:B------:R-:W-:Y:S02]  /*44a0*/  LEA.HI.X.SX32 R114, R39, R25, 0x1, P2 ;  /* 0x0000001927727211 */ /* 0x000fe400010f0eff */
[----:B------:R-:W-:Y:S02]  /*44b0*/  CS2R R38, SRZ ;  /* 0x0000000000267805 */ /* 0x000fe4000001ff00 */
[----:B------:R-:W-:Y:S01]  /*44c0*/  SHF.R.S32.HI R112, RZ, 0x7, R112 ;  /* 0x00000007ff707819 */ /* 0x000fe20000011470 */
[----:B------:R1:W-:Y:S01]  /*44d0*/  STL [R1+0x38], R113 ;  /* 0x0000387101007387 */ /* 0x0003e20000100800 */
[----:B0-----:R-:W-:-:S05]  /*44e0*/  LEA R110, P3, R52, R24, 0x1 ;  /* 0x00000018346e7211 */ /* 0x001fca00078608ff */
[----:B------:R0:W-:Y:S01]  /*44f0*/  STL [R1+0x44], R110 ;  /* 0x0000446e01007387 */ /* 0x0001e20000100800 */
[----:B-1----:R-:W-:-:S03]  /*4500*/  LEA R113, P2, R54, R24, 0x1 ;  /* 0x0000001836717211 */ /* 0x002fc600078408ff */
[----:B------:R1:W-:Y:S04]  /*4510*/  STL [R1], R114 ;  /* 0x0000007201007387 */ /* 0x0003e80000100800 */
[----:B------:R2:W-:Y:S01]  /*4520*/  STL [R1+0x58], R113 ;  /* 0x0000587101007387 */ /* 0x0005e20000100800 */
[-C--:B0-----:R-:W-:Y:S02]  /*4530*/  LEA.HI.X.SX32 R110, R40, R25.reuse, 0x1, P1 ;  /* 0x00000019286e7211 */ /* 0x081fe400008f0eff */
[----:B------:R-:W0:Y:S01]  /*4540*/  LDC R40, c[0x0][0x238] ;  /* 0x00008e00ff287b82 */ /* 0x000e220000000800 */
[----:B-1----:R-:W-:Y:S02]  /*4550*/  LEA R114, P1, R56, R24, 0x1 ;  /* 0x0000001838727211 */ /* 0x002fe400078208ff */
[----:B------:R1:W-:Y:S01]  /*4560*/  STL [R1+0x8], R110 ;  /* 0x0000086e01007387 */ /* 0x0003e20000100800 */
[----:B--2---:R-:W-:-:S03]  /*4570*/  LEA.HI.X.SX32 R113, R41, R25, 0x1, P0 ;  /* 0x0000001929717211 */ /* 0x004fc600000f0eff */
[----:B------:R2:W-:Y:S04]  /*4580*/  STL [R1+0x60], R114 ;  /* 0x0000607201007387 */ /* 0x0005e80000100800 */
[----:B------:R3:W-:Y:S01]  /*4590*/  STL [R1+0x10], R113 ;  /* 0x0000107101007387 */ /* 0x0007e20000100800 */
[----:B-1----:R-:W-:Y:S02]  /*45a0*/  LEA R110, P0, R51, R24, 0x1 ;  /* 0x00000018336e7211 */ /* 0x002fe400078008ff */
[----:B--2---:R-:W-:-:S03]  /*45b0*/  LEA.HI.X.SX32 R114, R42, R25, 0x1, P4 ;  /* 0x000000192a727211 */ /* 0x004fc600020f0eff */
[----:B------:R1:W-:Y:S01]  /*45c0*/  STL [R1+0x68], R110 ;  /* 0x0000686e01007387 */ /* 0x0003e20000100800 */
[----:B---3--:R-:W-:-:S03]  /*45d0*/  LEA R113, P4, R53, R24, 0x1 ;  /* 0x0000001835717211 */ /* 0x008fc600078808ff */
[----:B------:R2:W-:Y:S01]  /*45e0*/  STL [R1+0x18], R114 ;  /* 0x0000187201007387 */ /* 0x0005e20000100800 */
[----:B0-----:R-:W-:-:S03]  /*45f0*/  IMAD R159, R40, 0xfe, RZ ;  /* 0x000000fe289f7824 */ /* 0x001fc600078e02ff */
[----:B------:R0:W-:Y:S01]  /*4600*/  STL [R1+0x70], R113 ;  /* 0x0000707101007387 */ /* 0x0001e20000100800 */
[C---:B------:R-:W-:Y:S01]  /*4610*/  IMAD R160, R40.reuse, 0xfa, RZ ;  /* 0x000000fa28a07824 */ /* 0x040fe200078e02ff */
[-C--:B-1----:R-:W-:Y:S01]  /*4620*/  LEA.HI.X.SX32 R110, R43, R25.reuse, 0x1, P6 ;  /* 0x000000192b6e7211 */ /* 0x082fe200030f0eff */
[C---:B------:R-:W-:Y:S02]  /*4630*/  IMAD R161, R40.reuse, 0xf6, RZ ;  /* 0x000000f628a17824 */ /* 0x040fe400078e02ff */
[C---:B------:R-:W-:Y:S01]  /*4640*/  IMAD R162, R40.reuse, 0xf2, RZ ;  /* 0x000000f228a27824 */ /* 0x040fe200078e02ff */
[----:B--2---:R-:W-:Y:S01]  /*4650*/  LEA R114, P6, R55, R24, 0x1 ;  /* 0x0000001837727211 */ /* 0x004fe200078c08ff */
[----:B------:R1:W-:Y:S01]  /*4660*/  STL [R1+0x28], R110 ;  /* 0x0000286e01007387 */ /* 0x0003e20000100800 */
[----:B------:R-:W-:Y:S01]  /*4670*/  IMAD R163, R40, 0xee, RZ ;  /* 0x000000ee28a37824 */ /* 0x000fe200078e02ff */
[----:B0-----:R-:W-:Y:S02]  /*4680*/  LEA.HI.X.SX32 R113, R44, R25, 0x1, P5 ;  /* 0x000000192c717211 */ /* 0x001fe400028f0eff */
[----:B------:R0:W-:Y:S01]  /*4690*/  STL [R1+0x78], R114 ;  /* 0x0000787201007387 */ /* 0x0001e20000100800 */
[----:B------:R-:W-:-:S02]  /*46a0*/  IMAD R164, R40, 0xea, RZ ;  /* 0x000000ea28a47824 */ /* 0x000fc400078e02ff */
[C---:B------:R-:W-:Y:S01]  /*46b0*/  IMAD R165, R40.reuse, 0xe6, RZ ;  /* 0x000000e628a57824 */ /* 0x040fe200078e02ff */
[----:B------:R2:W-:Y:S01]  /*46c0*/  STL [R1+0x30], R113 ;  /* 0x0000307101007387 */ /* 0x0005e20000100800 */
[----:B------:R-:W-:Y:S01]  /*46d0*/  IMAD R166, R40, 0x7f, RZ ;  /* 0x0000007f28a67824 */ /* 0x000fe200078e02ff */
[-C--:B-1----:R-:W-:Y:S01]  /*46e0*/  LEA R110, P5, R58, R24.reuse, 0x1 ;  /* 0x000000183a6e7211 */ /* 0x082fe200078a08ff */
[C---:B------:R-:W-:Y:S02]  /*46f0*/  IMAD R167, R40.reuse, 0xe2, RZ ;  /* 0x000000e228a77824 */ /* 0x040fe400078e02ff */
[----:B------:R-:W-:Y:S01]  /*4700*/  IMAD R168, R40, 0x7d, RZ ;  /* 0x0000007d28a87824 */ /* 0x000fe200078e02ff */
[----:B0-----:R-:W-:Y:S01]  /*4710*/  LEA.HI.X.SX32 R114, R52, R25, 0x1, P3 ;  /* 0x0000001934727211 */ /* 0x001fe200018f0eff */
[----:B------:R0:W-:Y:S01]  /*4720*/  STL [R1+0x80], R110 ;  /* 0x0000806e01007387 */ /* 0x0001e20000100800 */
[----:B------:R-:W-:Y:S01]  /*4730*/  IMAD R169, R40, 0xde, RZ ;  /* 0x000000de28a97824 */ /* 0x000fe200078e02ff */
[----:B--2---:R-:W-:-:S02]  /*4740*/  LEA R113, P3, R60, R24, 0x1 ;  /* 0x000000183c717211 */ /* 0x004fc400078608ff */
[----:B------:R1:W-:Y:S01]  /*4750*/  STL [R1+0x40], R114 ;  /* 0x0000407201007387 */ /* 0x0003e20000100800 */
[C---:B------:R-:W-:Y:S02]  /*4760*/  IMAD R170, R40.reuse, 0x7b, RZ ;  /* 0x0000007b28aa7824 */ /* 0x040fe400078e02ff */
[C---:B------:R-:W-:Y:S01]  /*4770*/  IMAD R171, R40.reuse, 0xda, RZ ;  /* 0x000000da28ab7824 */ /* 0x040fe200078e02ff */
[----:B------:R2:W-:Y:S01]  /*4780*/  STL [R1+0x88], R113 ;  /* 0x0000887101007387 */ /* 0x0005e20000100800 */
[----:B------:R-:W-:Y:S01]  /*4790*/  IMAD R172, R40, 0x79, RZ ;  /* 0x0000007928ac7824 */ /* 0x000fe200078e02ff */
[-C--:B0-----:R-:W-:Y:S01]  /*47a0*/  LEA.HI.X.SX32 R110, R54, R25.reuse, 0x1, P2 ;  /* 0x00000019366e7211 */ /* 0x081fe200010f0eff */
[C---:B------:R-:W-:Y:S02]  /*47b0*/  IMAD R173, R40.reuse, 0xd6, RZ ;  /* 0x000000d628ad7824 */ /* 0x040fe400078e02ff */
[----:B------:R-:W-:Y:S01]  /*47c0*/  IMAD R174, R40, 0x77, RZ ;  /* 0x0000007728ae7824 */ /* 0x000fe200078e02ff */
[----:B-1----:R-:W-:Y:S01]  /*47d0*/  LEA R114, P2, R62, R24, 0x1 ;  /* 0x000000183e727211 */ /* 0x002fe200078408ff */
[----:B------:R0:W-:Y:S01]  /*47e0*/  STL [R1+0x48], R110 ;  /* 0x0000486e01007387 */ /* 0x0001e20000100800 */
[----:B------:R-:W-:Y:S01]  /*47f0*/  IMAD R175, R40, 0xd2, RZ ;  /* 0x000000d228af7824 */ /* 0x000fe200078e02ff */
[----:B--2---:R-:W-:-:S02]  /*4800*/  LEA.HI.X.SX32 R113, R56, R25, 0x1, P1 ;  /* 0x0000001938717211 */ /* 0x004fc400008f0eff */
[----:B------:R1:W-:Y:S01]  /*4810*/  STL [R1+0x90], R114 ;  /* 0x0000907201007387 */ /* 0x0003e20000100800 */
[C---:B------:R-:W-:Y:S01]  /*4820*/  IMAD R176, R40.reuse, 0x75, RZ ;  /* 0x0000007528b07824 */ /* 0x040fe200078e02ff */
[----:B------:R-:W-:Y:S01]  /*4830*/  CS2R R56, SRZ ;  /* 0x0000000000387805 */ /* 0x000fe2000001ff00 */
[C---:B------:R-:W-:Y:S01]  /*4840*/  IMAD R177, R40.reuse, 0xce, RZ ;  /* 0x000000ce28b17824 */ /* 0x040fe200078e02ff */
[----:B------:R2:W-:Y:S01]  /*4850*/  STL [R1+0x5c], R113 ;  /* 0x00005c7101007387 */ /* 0x0005e20000100800 */
[----:B------:R-:W-:Y:S01]  /*4860*/  IMAD R178, R40, 0x73, RZ ;  /* 0x0000007328b27824 */ /* 0x000fe200078e02ff */
[-C--:B0-----:R-:W-:Y:S01]  /*4870*/  LEA R110, P1, R64, R24.reuse, 0x1 ;  /* 0x00000018406e7211 */ /* 0x081fe200078208ff */
[C---:B------:R-:W-:Y:S02]  /*4880*/  IMAD R179, R40.reuse, 0xca, RZ ;  /* 0x000000ca28b37824 */ /* 0x040fe400078e02ff */
[C---:B------:R-:W-:Y:S01]  /*4890*/  IMAD R180, R40.reuse, 0x71, RZ ;  /* 0x0000007128b47824 */ /* 0x040fe200078e02ff */
[----:B-1----:R-:W-:Y:S01]  /*48a0*/  LEA.HI.X.SX32 R114, R51, R25, 0x1, P0 ;  /* 0x0000001933727211 */ /* 0x002fe200000f0eff */
[----:B------:R0:W-:Y:S01]  /*48b0*/  STL [R1+0x98], R110 ;  /* 0x0000986e01007387 */ /* 0x0001e20000100800 */
[----:B------:R-:W-:Y:S01]  /*48c0*/  IMAD R181, R40, 0xc6, RZ ;  /* 0x000000c628b57824 */ /* 0x000fe200078e02ff */
[----:B--2---:R-:W-:-:S02]  /*48d0*/  LEA R113, P0, R66, R24, 0x1 ;  /* 0x0000001842717211 */ /* 0x004fc400078008ff */
[----:B------:R1:W-:Y:S01]  /*48e0*/  STL [R1+0x64], R114 ;  /* 0x0000647201007387 */ /* 0x0003e20000100800 */
[C---:B------:R-:W-:Y:S02]  /*48f0*/  IMAD R182, R40.reuse, 0x6f, RZ ;  /* 0x0000006f28b67824 */ /* 0x040fe400078e02ff */
[C---:B------:R-:W-:Y:S01]  /*4900*/  IMAD R183, R40.reuse, 0xc2, RZ ;  /* 0x000000c228b77824 */ /* 0x040fe200078e02ff */
[----:B------:R2:W-:Y:S01]  /*4910*/  STL [R1+0xa0], R113 ;  /* 0x0000a07101007387 */ /* 0x0005e20000100800 */
[C---:B------:R-:W-:Y:S01]  /*4920*/  IMAD R184, R40.reuse, 0x6d, RZ ;  /* 0x0000006d28b87824 */ /* 0x040fe200078e02ff */
        /* <DEDUP_REMOVED lines=8> */
[C---:B------:R-:W-:Y:S02]  /*49b0*/  IMAD R188, R40.reuse, 0x69, RZ ;  /* 0x0000006928bc7824 */ /* 0x040fe400078e02ff */
[C---:B------:R-:W-:Y:S01]  /*49c0*/  IMAD R189, R40.reuse, 0xb6, RZ ;  /* 0x000000b628bd7824 */ /* 0x040fe200078e02ff */
[----:B------:R2:W-:Y:S01]  /*49d0*/  STL [R1+0x74], R113 ;  /* 0x0000747101007387 */ /* 0x0005e20000100800 */
[C---:B------:R-:W-:Y:S01]  /*49e0*/  IMAD R190, R40.reuse, 0x67, RZ ;  /* 0x0000006728be7824 */ /* 0x040fe200078e02ff */
[-C--:B0-----:R-:W-:Y:S01]  /*49f0*/  LEA R110, P6, R59, R24.reuse, 0x1 ;  /* 0x000000183b6e7211 */ /* 0x081fe200078c08ff */
[C---:B------:R-:W-:Y:S02]  /*4a00*/  IMAD R191, R40.reuse, 0xb2, RZ ;  /* 0x000000b228bf7824 */ /* 0x040fe400078e02ff */
[----:B------:R-:W-:Y:S01]  /*4a10*/  IMAD R192, R40, 0x65, RZ ;  /* 0x0000006528c07824 */ /* 0x000fe200078e02ff */
        /* <DEDUP_REMOVED lines=35> */
[C---:B------:R-:W-:Y:S01]  /*4c50*/  IMAD R221, R40.reuse, 0x53, RZ ;  /* 0x0000005328dd7824 */ /* 0x040fe200078e02ff */
        /* <DEDUP_REMOVED lines=9> */
[----:B0-----:R-:W-:Y:S01]  /*4cf0*/  LEA R110, P4, R67, R24, 0x1 ;  /* 0x00000018436e7211 */ /* 0x001fe200078808ff */
[C---:B------:R-:W-:Y:S02]  /*4d00*/  IMAD R229, R40.reuse, 0x82, RZ ;  /* 0x0000008228e57824 */ /* 0x040fe400078e02ff */
[C---:B------:R-:W-:Y:S01]  /*4d10*/  IMAD R230, R40.reuse, 0x4d, RZ ;  /* 0x0000004d28e67824 */ /* 0x040fe200078e02ff */
[----:B-1----:R-:W-:Y:S01]  /*4d20*/  LEA.HI.X.SX32 R114, R59, R25, 0x1, P6 ;  /* 0x000000193b727211 */ /* 0x002fe200030f0eff */
[----:B------:R0:W-:Y:S01]  /*4d30*/  STL [R1+0xe0], R110 ;  /* 0x0000e06e01007387 */ /* 0x0001e20000100800 */
[----:B------:R-:W-:Y:S01]  /*4d40*/  IMAD R232, R40, 0xfc, RZ ;  /* 0x000000fc28e87824 */ /* 0x000fe200078e02ff */
[----:B------:R-:W-:-:S02]  /*4d50*/  CS2R R58, SRZ ;  /* 0x00000000003a7805 */ /* 0x000fc4000001ff00 */
[-C--:B--2---:R-:W-:Y:S01]  /*4d60*/  LEA R113, P6, R69, R24.reuse, 0x1 ;  /* 0x0000001845717211 */ /* 0x084fe200078c08ff */
        /* <DEDUP_REMOVED lines=13> */
[-C--:B------:R-:W-:Y:S01]  /*4e40*/  LEA.HI.X.SX32 R115, R71, R25.reuse, 0x1, P5 ;  /* 0x0000001947737211 */ /* 0x080fe200028f0eff */
[C---:B------:R-:W-:Y:S01]  /*4e50*/  IMAD R244, R40.reuse, 0x45, RZ ;  /* 0x0000004528f47824 */ /* 0x040fe200078e02ff */
[----:B------:R-:W-:Y:S01]  /*4e60*/  CS2R R70, SRZ ;  /* 0x0000000000467805 */ /* 0x000fe2000001ff00 */
        /* <DEDUP_REMOVED lines=14> */
[C---:B------:R-:W-:Y:S01]  /*4f50*/  IMAD R250, R40.reuse, 0x3f, RZ ;  /* 0x0000003f28fa7824 */ /* 0x040fe200078e02ff */
[-C--:B0-----:R-:W-:Y:S01]  /*4f60*/  LEA.HI.X.SX32 R110, R63, R25.reuse, 0x1, P1 ;  /* 0x000000193f6e7211 */ /* 0x081fe200008f0eff */
[C---:B------:R-:W-:Y:S01]  /*4f70*/  IMAD R251, R40.reuse, 0xcc, RZ ;  /* 0x000000cc28fb7824 */ /* 0x040fe200078e02ff */
[----:B------:R-:W-:Y:S01]  /*4f80*/  CS2R R62, SRZ ;  /* 0x00000000003e7805 */ /* 0x000fe2000001ff00 */
[C---:B------:R-:W-:Y:S01]  /*4f90*/  IMAD R45, R40.reuse, 0x76, RZ ;  /* 0x00000076282d7824 */ /* 0x040fe200078e02ff */
        /* <DEDUP_REMOVED lines=10> */
[----:B0-----:R-:W-:Y:S01]  /*5040*/  LEA R110, P0, R74, R24, 0x1 ;  /* 0x000000184a6e7211 */ /* 0x001fe200078008ff */
[C---:B------:R-:W-:Y:S02]  /*5050*/  IMAD R50, R40.reuse, 0x62, RZ ;  /* 0x0000006228327824 */ /* 0x040fe400078e02ff */
[C---:B------:R-:W-:Y:S01]  /*5060*/  IMAD R51, R40.reuse, 0x5e, RZ ;  /* 0x0000005e28337824 */ /* 0x040fe200078e02ff */
[----:B-1----:R-:W-:Y:S01]  /*5070*/  LEA.HI.X.SX32 R114, R67, R25, 0x1, P4 ;  /* 0x0000001943727211 */ /* 0x002fe200020f0eff */
[----:B------:R0:W-:Y:S01]  /*5080*/  STL [R1+0x110], R110 ;  /* 0x0001106e01007387 */ /* 0x0001e20000100800 */
[----:B------:R-:W-:Y:S01]  /*5090*/  IMAD R52, R40, 0x5a, RZ ;  /* 0x0000005a28347824 */ /* 0x000fe200078e02ff */
[----:B------:R-:W-:-:S02]  /*50a0*/  CS2R R66, SRZ ;  /* 0x0000000000427805 */ /* 0x000fc4000001ff00 */
[----:B--2---:R-:W-:Y:S01]  /*50b0*/  LEA R113, P4, R76, R24, 0x1 ;  /* 0x000000184c717211 */ /* 0x004fe200078808ff */
        /* <DEDUP_REMOVED lines=9> */
[----:B-1----:R-:W-:Y:S01]  /*5150*/  LEA R114, P6, R111, UR8, 0x1 ;  /* 0x000000086f727c11 */ /* 0x002fe2000f8c08ff */
[----:B------:R0:W-:Y:S01]  /*5160*/  STL [R1+0xe4], R110 ;  /* 0x0000e46e01007387 */ /* 0x0001e20000100800 */
[C---:B------:R-:W-:Y:S01]  /*5170*/  IMAD R118, R40.reuse, 0x7c, RZ ;  /* 0x0000007c28767824 */ /* 0x040fe200078e02ff */
[----:B------:R-:W-:Y:S01]  /*5180*/  UMOV UR8, URZ ;  /* 0x0000003f00087c82 */ /* 0x000fe20008000000 */
[-C--:B--2---:R-:W-:Y:S01]  /*5190*/  LEA.HI.X.SX32 R113, R73, R25.reuse, 0x1, P3 ;  /* 0x0000001949717211 */ /* 0x084fe200018f0eff */
[----:B------:R1:W-:Y:S01]  /*51a0*/  STL [R1+0xec], R115 ;  /* 0x0000ec7301007387 */ /* 0x0003e20000100800 */
[-C--:B------:R-:W-:Y:S01]  /*51b0*/  IADD3 R161, P5, R161, R114.reuse, RZ ;  /* 0x00000072a1a17210 */ /* 0x080fe20007fbe0ff */
[C---:B------:R-:W-:Y:S01]  /*51c0*/  IMAD R119, R40.reuse, 0x3e, RZ ;  /* 0x0000003e28777824 */ /* 0x040fe200078e02ff */
[----:B------:R-:W-:Y:S01]  /*51d0*/  LEA.HI.X.SX32 R111, R111, UR9, 0x1, P6 ;  /* 0x000000096f6f7c11 */ /* 0x000fe2000b0f0eff */
[----:B------:R2:W-:Y:S01]  /*51e0*/  STL [R1+0xf4], R113 ;  /* 0x0000f47101007387 */ /* 0x0005e20000100800 */
[C---:B------:R-:W-:Y:S01]  /*51f0*/  IMAD R120, R40.reuse, 0x74, RZ ;  /* 0x0000007428787824 */ /* 0x040fe200078e02ff */
[-C--:B0-----:R-:W-:Y:S01]  /*5200*/  LEA.HI.X.SX32 R110, R75, R25.reuse, 0x1, P2 ;  /* 0x000000194b6e7211 */ /* 0x081fe200010f0eff */
[C---:B------:R-:W-:Y:S01]  /*5210*/  IMAD R121, R40.reuse, 0x3a, RZ ;  /* 0x0000003a28797824 */ /* 0x040fe200078e02ff */
[-C--:B------:R-:W-:Y:S01]  /*5220*/  IADD3 R159, P2, R159, R114.reuse, RZ ;  /* 0x000000729f9f7210 */ /* 0x080fe20007f5e0ff */
[C---:B------:R-:W-:Y:S01]  /*5230*/  IMAD R122, R40.reuse, 0x6c, RZ ;  /* 0x0000006c287a7824 */ /* 0x040fe200078e02ff */
[-C--:B-1----:R-:W-:Y:S01]  /*5240*/  LEA.HI.X.SX32 R115, R77, R25.reuse, 0x1, P1 ;  /* 0x000000194d737211 */ /* 0x082fe200008f0eff */
[----:B------:R0:W-:Y:S01]  /*5250*/  STL [R1+0xfc], R110 ;  /* 0x0000fc6e01007387 */ /* 0x0001e20000100800 */
[----:B------:R-:W-:Y:S01]  /*5260*/  IMAD R123, R40, 0x36, RZ ;  /* 0x00000036287b7824 */ /* 0x000fe200078e02ff */
[----:B------:R-:W-:Y:S01]  /*5270*/  UIADD3.X UR12, UR8, 0x40000040, URZ, UP0, !UPT ;  /* 0x40000040080c7890 */ /* 0x000fe200087fe43f */
[-C--:B--2---:R-:W-:Y:S01]  /*5280*/  LEA.HI.X.SX32 R113, R74, R25.reuse, 0x1, P0 ;  /* 0x000000194a717211 */ /* 0x084fe200000f0eff */
[----:B------:R1:W-:Y:S01]  /*5290*/  STL [R1+0x104], R115 ;  /* 0x0001047301007387 */ /* 0x0003e20000100800 */
[C---:B------:R-:W-:Y:S01]  /*52a0*/  IMAD R124, R40.reuse, 0x64, RZ ;  /* 0x00000064287c7824 */ /* 0x040fe200078e02ff */
[----:B------:R-:W-:Y:S01]  /*52b0*/  UIADD3 UR14, UP0, UR38, 0x2, URZ ;  /* 0x00000002260e7890 */ /* 0x000fe2000ff1e03f */
[C---:B------:R-:W-:Y:S01]  /*52c0*/  IMAD R125, R40.reuse, 0x32, RZ ;  /* 0x00000032287d7824 */ /* 0x040fe200078e02ff */
[----:B------:R-:W-:Y:S01]  /*52d0*/  STL [R1+0x10c], R113 ;  /* 0x00010c7101007387 */ /* 0x000fe20000100800 */
[----:B------:R-:W-:Y:S01]  /*52e0*/  IMAD R126, R40, 0x5c, RZ ;  /* 0x0000005c287e7824 */ /* 0x000fe200078e02ff */
[----:B0-----:R-:W-:Y:S01]  /*52f0*/  LEA.HI.X.SX32 R110, R76, R25, 0x1, P4 ;  /* 0x000000194c6e7211 */ /* 0x001fe200020f0eff */
[C---:B------:R-:W-:Y:S01]  /*5300*/  IMAD R127, R40.reuse, 0x2e, RZ ;  /* 0x0000002e287f7824 */ /* 0x040fe200078e02ff */
[----:B------:R-:W-:Y:S01]  /*5310*/  UMOV UR9, URZ ;  /* 0x0000003f00097c82 */ /* 0x000fe20008000000 */
[C---:B------:R-:W-:Y:S01]  /*5320*/  IMAD R128, R40.reuse, 0x54, RZ ;  /* 0x0000005428807824 */ /* 0x040fe200078e02ff */
[----:B------:R-:W-:Y:S01]  /*5330*/  UIADD3.X UR15, UR9, 0x40000040, URZ, UP0, !UPT ;  /* 0x40000040090f7890 */ /* 0x000fe200087fe43f */
[----:B------:R-:W-:Y:S01]  /*5340*/  STL [R1+0x114], R110 ;  /* 0x0001146e01007387 */ /* 0x000fe20000100800 */
[C---:B-1----:R-:W-:Y:S01]  /*5350*/  IMAD R115, R40.reuse, 0x4a, RZ ;  /* 0x0000004a28737824 */ /* 0x042fe200078e02ff */
[----:B------:R-:W-:Y:S01]  /*5360*/  UMOV UR8, UR11 ;  /* 0x0000000b00087c82 */ /* 0x000fe20008000000 */
[C---:B------:R-:W-:Y:S01]  /*5370*/  IMAD R129, R40.reuse, 0x2a, RZ ;  /* 0x0000002a28817824 */ /* 0x040fe200078e02ff */
[----:B------:R-:W-:Y:S01]  /*5380*/  STL [R1+0x53c], R112 ;  /* 0x00053c7001007387 */ /* 0x000fe20000100800 */
[C---:B------:R-:W-:Y:S01]  /*5390*/  IMAD R130, R40.reuse, 0x4c, RZ ;  /* 0x0000004c28827824 */ /* 0x040fe200078e02ff */
[----:B------:R-:W-:Y:S01]  /*53a0*/  UMOV UR9, UR12 ;  /* 0x0000000c00097c82 */ /* 0x000fe20008000000 */
[C---:B------:R-:W-:Y:S01]  /*53b0*/  IMAD R131, R40.reuse, 0x26, RZ ;  /* 0x0000002628837824 */ /* 0x040fe200078e02ff */
[----:B------:R0:W-:Y:S01]  /*53c0*/  STL [R1+0x120], R159 ;  /* 0x0001209f01007387 */ /* 0x0001e20000100800 */
[C---:B------:R-:W-:Y:S01]  /*53d0*/  IMAD R132, R40.reuse, 0x44, RZ ;  /* 0x0000004428847824 */ /* 0x040fe200078e02ff */
[----:B------:R-:W-:Y:S01]  /*53e0*/  UIADD3.64 UR10, UR8, 0x380, URZ ;  /* 0x00000380080a7897 */ /* 0x000fe2000fffe03f */
[C---:B------:R-:W-:Y:S01]  /*53f0*/  IMAD R133, R40.reuse, 0x22, RZ ;  /* 0x0000002228857824 */ /* 0x040fe200078e02ff */
[----:B------:R-:W-:Y:S01]  /*5400*/  UIADD3.64 UR10, UR8, 0x480, URZ ;  /* 0x00000480080a7897 */ /* 0x000fe2000fffe03f */
[C---:B------:R-:W-:Y:S01]  /*5410*/  IMAD R134, R40.reuse, 0x78, RZ ;  /* 0x0000007828867824 */ /* 0x040fe200078e02ff */
[----:B------:R-:W-:Y:S01]  /*5420*/  CS2R R72, SRZ ;  /* 0x0000000000487805 */ /* 0x000fe2000001ff00 */
[C---:B------:R-:W-:Y:S01]  /*5430*/  IMAD R135, R40.reuse, 0x3c, RZ ;  /* 0x0000003c28877824 */ /* 0x040fe200078e02ff */
[----:B------:R-:W-:Y:S01]  /*5440*/  CS2R R74, SRZ ;  /* 0x00000000004a7805 */ /* 0x000fe2000001ff00 */
[----:B------:R-:W-:Y:S01]  /*5450*/  IMAD R136, R40, 0x1e, RZ ;  /* 0x0000001e28887824 */ /* 0x000fe200078e02ff */
[-C--:B0-----:R-:W-:Y:S01]  /*5460*/  IADD3 R159, P4, R160, R114.reuse, RZ ;  /* 0x00000072a09f7210 */ /* 0x081fe20007f9e0ff */
[----:B------:R-:W-:Y:S01]  /*5470*/  IMAD R137, R40, 0x68, RZ ;  /* 0x0000006828897824 */ /* 0x000fe200078e02ff */
[-C--:B------:R-:W-:Y:S01]  /*5480*/  IADD3 R160, P6, R162, R114.reuse, RZ ;  /* 0x00000072a2a07210 */ /* 0x080fe20007fde0ff */
[C---:B------:R-:W-:Y:S01]  /*5490*/  IMAD R138, R40.reuse, 0x34, RZ ;  /* 0x00000034288a7824 */ /* 0x040fe200078e02ff */
[----:B------:R-:W-:Y:S01]  /*54a0*/  CS2R R76, SRZ ;  /* 0x00000000004c7805 */ /* 0x000fe2000001ff00 */
[----:B------:R0:W-:Y:S01]  /*54b0*/  STL [R1+0x130], R159 ;  /* 0x0001309f01007387 */ /* 0x0001e20000100800 */
[C---:B------:R-:W-:Y:S01]  /*54c0*/  IMAD R139, R40.reuse, 0x1a, RZ ;  /* 0x0000001a288b7824 */ /* 0x040fe200078e02ff */
[----:B------:R-:W-:Y:S01]  /*54d0*/  CS2R R24, SRZ ;  /* 0x0000000000187805 */ /* 0x000fe2000001ff00 */
[C---:B------:R-:W-:Y:S01]  /*54e0*/  IMAD R140, R40.reuse, 0x58, RZ ;  /* 0x00000058288c7824 */ /* 0x040fe200078e02ff */
[----:B------:R1:W-:Y:S01]  /*54f0*/  STL [R1+0x140], R161 ;  /* 0x000140a101007387 */ /* 0x0003e20000100800 */
[C---:B------:R-:W-:Y:S01]  /*5500*/  IMAD R141, R40.reuse, 0x2c, RZ ;  /* 0x0000002c288d7824 */ /* 0x040fe200078e02ff */
[----:B------:R-:W-:Y:S01]  /*5510*/  UMOV UR10, UR14 ;  /* 0x0000000e000a7c82 */ /* 0x000fe20008000000 */
[C---:B------:R-:W-:Y:S01]  /*5520*/  IMAD R142, R40.reuse, 0x16, RZ ;  /* 0x00000016288e7824 */ /* 0x040fe200078e02ff */
[----:B------:R2:W-:Y:S01]  /*5530*/  STL [R1+0x150], R160 ;  /* 0x000150a001007387 */ /* 0x0005e20000100800 */
[C---:B------:R-:W-:Y:S01]  /*5540*/  IMAD R143, R40.reuse, 0x48, RZ ;  /* 0x00000048288f7824 */ /* 0x040fe200078e02ff */
[-C--:B0-----:R-:W-:Y:S01]  /*5550*/  IADD3 R159, P0, R163, R114.reuse, RZ ;  /* 0x00000072a39f7210 */ /* 0x081fe20007f1e0ff */
[C---:B------:R-:W-:Y:S01]  /*5560*/  IMAD R144, R40.reuse, 0x24, RZ ;  /* 0x0000002428907824 */ /* 0x040fe200078e02ff */
[----:B------:R-:W-:Y:S01]  /*5570*/  UMOV UR11, UR15 ;  /* 0x0000000f000b7c82 */ /* 0x000fe20008000000 */
[----:B------:R-:W-:Y:S01]  /*5580*/  IMAD R145, R40, 0x12, RZ ;  /* 0x0000001228917824 */ /* 0x000fe200078e02ff */
[-C--:B-1----:R-:W-:Y:S01]  /*5590*/  IADD3 R161, P3, R164, R114.reuse, RZ ;  /* 0x00000072a4a17210 */ /* 0x082fe20007f7e0ff */
[----:B------:R0:W-:Y:S01]  /*55a0*/  STL [R1+0x160], R159 ;  /* 0x0001609f01007387 */ /* 0x0001e20000100800 */
[C---:B------:R-:W-:Y:S01]  /*55b0*/  IMAD R146, R40.reuse, 0x70, RZ ;  /* 0x0000007028927824 */ /* 0x040fe200078e02ff */
[----:B------:R-:W-:Y:S01]  /*55c0*/  UIADD3.64 UR18, UR8, 0x400, URZ ;  /* 0x0000040008127897 */ /* 0x000fe2000fffe03f */
[-C--:B--2---:R-:W-:Y:S01]  /*55d0*/  IADD3 R160, P1, R165, R114.reuse, RZ ;  /* 0x00000072a5a07210 */ /* 0x084fe20007f3e0ff */
[----:B------:R1:W-:Y:S01]  /*55e0*/  STL [R1+0x170], R161 ;  /* 0x000170a101007387 */ /* 0x0003e20000100800 */
[C---:B------:R-:W-:Y:S01]  /*55f0*/  IMAD R147, R40.reuse, 0x38, RZ ;  /* 0x0000003828937824 */ /* 0x040fe200078e02ff */
[----:B------:R-:W-:Y:S01]  /*5600*/  UIADD3.64 UR12, UR8, 0x80, URZ ;  /* 0x00000080080c7897 */ /* 0x000fe2000fffe03f */
[C---:B------:R-:W-:Y:S01]  /*5610*/  IMAD R148, R40.reuse, 0x1c, RZ ;  /* 0x0000001c28947824 */ /* 0x040fe200078e02ff */
[----:B------:R2:W-:Y:S01]  /*5620*/  STL [R1+0x180], R160 ;  /* 0x000180a001007387 */ /* 0x0005e20000100800 */
[----:B------:R-:W-:Y:S01]  /*5630*/  IMAD R149, R40, 0xe, RZ ;  /* 0x0000000e28957824 */ /* 0x000fe200078e02ff */
[-C--:B0-----:R-:W-:Y:S01]  /*5640*/  LEA.HI.X.SX32 R159, R166, R111.reuse, 0x1, P2 ;  /* 0x0000006fa69f7211 */ /* 0x081fe200010f0eff */
[C---:B------:R-:W-:Y:S01]  /*5650*/  IMAD R150, R40.reuse, 0x50, RZ ;  /* 0x0000005028967824 */ /* 0x040fe200078e02ff */
[----:B------:R-:W-:Y:S01]  /*5660*/  UIADD3.64 UR16, UR8, 0x100, URZ ;  /* 0x0000010008107897 */ /* 0x000fe2000fffe03f */
[C---:B------:R-:W-:Y:S01]  /*5670*/  IMAD R151, R40.reuse, 0x28, RZ ;  /* 0x0000002828977824 */ /* 0x040fe200078e02ff */
[-C--:B-1----:R-:W-:Y:S01]  /*5680*/  IADD3 R161, P2, R167, R114.reuse, RZ ;  /* 0x00000072a7a17210 */ /* 0x082fe20007f5e0ff */
[----:B------:R0:W-:Y:S01]  /*5690*/  STL [R1+0x11c], R159 ;  /* 0x00011c9f01007387 */ /* 0x0001e20000100800 */
[----:B------:R-:W-:Y:S01]  /*56a0*/  IMAD R152, R40, 0x14, RZ ;  /* 0x0000001428987824 */ /* 0x000fe200078e02ff */
[----:B------:R-:W-:Y:S01]  /*56b0*/  UIADD3.64 UR20, UR8, 0x180, URZ ;  /* 0x0000018008147897 */ /* 0x000fe2000fffe03f */
[-C--:B--2---:R-:W-:Y:S01]  /*56c0*/  LEA.HI.X.SX32 R160, R168, R111.reuse, 0x1, P4 ;  /* 0x0000006fa8a07211 */ /* 0x084fe200020f0eff */
[----:B------:R1:W-:Y:S01]  /*56d0*/  STL [R1+0x190], R161 ;  /* 0x000190a101007387 */ /* 0x0003e20000100800 */
[C---:B------:R-:W-:Y:S01]  /*56e0*/  IMAD R153, R40.reuse, 0xa, RZ ;  /* 0x0000000a28997824 */ /* 0x040fe200078e02ff */
[----:B------:R-:W-:Y:S01]  /*56f0*/  UIADD3.64 UR24, UR8, 0x200, URZ ;  /* 0x0000020008187897 */ /* 0x000fe2000fffe03f */
[C---:B------:R-:W-:Y:S01]  /*5700*/  IMAD R154, R40.reuse, 0x60, RZ ;  /* 0x00000060289a7824 */ /* 0x040fe200078e02ff */
[----:B------:R2:W-:Y:S01]  /*5710*/  STL [R1+0x12c], R160 ;  /* 0x00012ca001007387 */ /* 0x0005e20000100800 */
[C---:B------:R-:W-:Y:S01]  /*5720*/  IMAD R155, R40.reuse, 0x30, RZ ;  /* 0x00000030289b7824 */ /* 0x040fe200078e02ff */
[-C--:B0-----:R-:W-:Y:S01]  /*5730*/  IADD3 R159, P4, R169, R114.reuse, RZ ;  /* 0x00000072a99f7210 */ /* 0x081fe20007f9e0ff */
[C---:B------:R-:W-:Y:S01]  /*5740*/  IMAD R156, R40.reuse, 0x18, RZ ;  /* 0x00000018289c7824 */ /* 0x040fe200078e02ff */
[----:B------:R-:W-:Y:S01]  /*5750*/  UIADD3.64 UR28, UR8, 0x280, URZ ;  /* 0x00000280081c7897 */ /* 0x000fe2000fffe03f */
[----:B------:R-:W-:Y:S01]  /*5760*/  IMAD R157, R40, 0xc, RZ ;  /* 0x0000000c289d7824 */ /* 0x000fe200078e02ff */
[-C--:B-1----:R-:W-:Y:S01]  /*5770*/  LEA.HI.X.SX32 R161, R170, R111.reuse, 0x1, P5 ;  /* 0x0000006faaa17211 */ /* 0x082fe200028f0eff */
[----:B------:R0:W-:Y:S01]  /*5780*/  STL [R1+0x1a0], R159 ;  /* 0x0001a09f01007387 */ /* 0x0001e20000100800 */
[C---:B------:R-:W-:Y:S01]  /*5790*/  IMAD R158, R40.reuse, 0x6, RZ ;  /* 0x00000006289e7824 */ /* 0x040fe200078e02ff */
[----:B------:R-:W-:Y:S01]  /*57a0*/  UIADD3.64 UR32, UR8, 0x300, URZ ;  /* 0x0000030008207897 */ /* 0x000fe2000fffe03f */
[-C--:B--2---:R-:W-:Y:S01]  /*57b0*/  IADD3 R160, P5, R171, R114.reuse, RZ ;  /* 0x00000072aba07210 */ /* 0x084fe20007fbe0ff */
[----:B------:R1:W-:Y:S01]  /*57c0*/  STL [R1+0x13c], R161 ;  /* 0x00013ca101007387 */ /* 0x0003e20000100800 */
[C---:B------:R-:W-:Y:S01]  /*57d0*/  IMAD.SHL.U32 R42, R40.reuse, 0x2, RZ ;  /* 0x00000002282a7824 */ /* 0x040fe200078e00ff */
[----:B------:R-:W-:Y:S01]  /*57e0*/  UIADD3.64 UR40, UR8, 0x500, URZ ;  /* 0x0000050008287897 */ /* 0x000fe2000fffe03f */
[----:B------:R-:W-:Y:S01]  /*57f0*/  IMAD.SHL.U32 R113, R40, 0x80, RZ ;  /* 0x0000008028717824 */ /* 0x000fe200078e00ff */
[----:B------:R2:W-:Y:S01]  /*5800*/  STL [R1+0x1b0], R160 ;  /* 0x0001b0a001007387 */ /* 0x0005e20000100800 */
[----:B------:R-:W-:Y:S01]  /*5810*/  IMAD.MOV.U32 R110, RZ, RZ, RZ ;  /* 0x000000ffff6e7224 */ /* 0x000fe200078e00ff */
[-C--:B0-----:R-:W-:Y:S01]  /*5820*/  LEA.HI.X.SX32 R159, R172, R111.reuse, 0x1, P6 ;  /* 0x0000006fac9f7211 */ /* 0x081fe200030f0eff */
[----:B------:R-:W-:Y:S01]  /*5830*/  UIADD3.64 UR44, UR8, 0x580, URZ ;  /* 0x00000580082c7897 */ /* 0x000fe2000fffe03f */
[----:B------:R-:W-:Y:S01]  /*5840*/  SHF.R.S32.HI R43, RZ, 0x1f, R113 ;  /* 0x0000001fff2b7819 */ /* 0x000fe20000011471 */
[----:B------:R-:W-:Y:S01]  /*5850*/  UIADD3.64 UR48, UR8, 0x600, URZ ;  /* 0x0000060008307897 */ /* 0x000fe2000fffe03f */
[----:B-1----:R-:W-:Y:S01]  /*5860*/  IADD3 R161, P6, R173, R114, RZ ;  /* 0x00000072ada17210 */ /* 0x002fe20007fde0ff */
[----:B------:R0:W-:Y:S01]  /*5870*/  STL [R1+0x14c], R159 ;  /* 0x00014c9f01007387 */ /* 0x0001e20000100800 */
[C---:B------:R-:W-:Y:S01]  /*5880*/  SHF.L.U64.HI R112, R113.reuse, 0x1, R43 ;  /* 0x0000000171707819 */ /* 0x040fe2000001022b */
[----:B------:R-:W-:Y:S01]  /*5890*/  IMAD.SHL.U32 R113, R113, 0x2, RZ ;  /* 0x0000000271717824 */ /* 0x000fe200078e00ff */
[----:B--2---:R-:W-:Y:S01]  /*58a0*/  LEA.HI.X.SX32 R160, R174, R111, 0x1, P0 ;  /* 0x0000006faea07211 */ /* 0x004fe200000f0eff */
[----:B------:R1:W-:Y:S01]  /*58b0*/  STL [R1+0x1c0], R161 ;  /* 0x0001c0a101007387 */ /* 0x0003e20000100800 */
[----:B------:R-:W-:-:S02]  /*58c0*/  UIADD3.64 UR52, UR8, 0x680, URZ ;  /* 0x0000068008347897 */ /* 0x000fc4000fffe03f */
[----:B------:R-:W-:Y:S01]  /*58d0*/  UIADD3.64 UR56, UR8, 0x700, URZ ;  /* 0x0000070008387897 */ /* 0x000fe2000fffe03f */
[----:B------:R2:W-:Y:S01]  /*58e0*/  STL [R1+0x15c], R160 ;  /* 0x00015ca001007387 */ /* 0x0005e20000100800 */
[----:B------:R-:W-:Y:S01]  /*58f0*/  UIADD3.64 UR14, UR10, 0x2, URZ ;  /* 0x000000020a0e7897 */ /* 0x000fe2000fffe03f */
[-C--:B0-----:R-:W-:Y:S01]  /*5900*/  IADD3 R159, P0, R175, R114.reuse, RZ ;  /* 0x00000072af9f7210 */ /* 0x081fe20007f1e0ff */
[----:B------:R-:W-:Y:S02]  /*5910*/  UIADD3.64 UR18, UR10, 0x4, URZ ;  /* 0x000000040a127897 */ /* 0x000fe4000fffe03f */
[----:B------:R-:W-:Y:S01]  /*5920*/  UIADD3.64 UR22, UR10, 0x1fe, URZ ;  /* 0x000001fe0a167897 */ /* 0x000fe2000fffe03f */
[----:B-1----:R-:W-:Y:S01]  /*5930*/  LEA.HI.X.SX32 R161, R176, R111, 0x1, P3 ;  /* 0x0000006fb0a17211 */ /* 0x002fe200018f0eff */
[----:B------:R0:W-:Y:S01]  /*5940*/  STL [R1+0x1d0], R159 ;  /* 0x0001d09f01007387 */ /* 0x0001e20000100800 */
[----:B------:R-:W-:Y:S01]  /*5950*/  UIADD3.64 UR26, UR10, 0x200, URZ ;  /* 0x000002000a1a7897 */ /* 0x000fe2000fffe03f */
[----:B--2---:R-:W-:-:S02]  /*5960*/  IADD3 R160, P3, R177, R114, RZ ;  /* 0x00000072b1a07210 */ /* 0x004fc40007f7e0ff */
[----:B------:R1:W-:Y:S01]  /*5970*/  STL [R1+0x16c], R161 ;  /* 0x00016ca101007387 */ /* 0x0003e20000100800 */
[----:B------:R-:W-:Y:S02]  /*5980*/  UIADD3.64 UR30, UR10, 0x202, URZ ;  /* 0x000002020a1e7897 */ /* 0x000fe4000fffe03f */
[----:B------:R-:W-:Y:S01]  /*5990*/  UIADD3.64 UR34, UR10, 0x204, URZ ;  /* 0x000002040a227897 */ /* 0x000fe2000fffe03f */
[----:B------:R2:W-:Y:S01]  /*59a0*/  STL [R1+0x1e0], R160 ;  /* 0x0001e0a001007387 */ /* 0x0005e20000100800 */
[----:B0-----:R-:W-:Y:S02]  /*59b0*/  LEA.HI.X.SX32 R159, R178, R111, 0x1, P1 ;  /* 0x0000006fb29f7211 */ /* 0x001fe400008f0eff */
[----:B-1----:R-:W-:-:S03]  /*59c0*/  IADD3 R161, P1, R179, R114, RZ ;  /* 0x00000072b3a17210 */ /* 0x002fc60007f3e0ff */
[----:B------:R0:W-:Y:S01]  /*59d0*/  STL [R1+0x17c], R159 ;  /* 0x00017c9f01007387 */ /* 0x0001e20000100800 */
[----:B--2---:R-:W-:-:S03]  /*59e0*/  LEA.HI.X.SX32 R160, R180, R111, 0x1, P2 ;  /* 0x0000006fb4a07211 */ /* 0x004fc600010f0eff */
[----:B------:R1:W-:Y:S04]  /*59f0*/  STL [R1+0x1f0], R161 ;  /* 0x0001f0a101007387 */ /* 0x0003e80000100800 */
[----:B------:R2:W-:Y:S01]  /*5a00*/  STL [R1+0x18c], R160 ;  /* 0x00018ca001007387 */ /* 0x0005e20000100800 */
[----:B0-----:R-:W-:Y:S02]  /*5a10*/  IADD3 R159, P2, R181, R114, RZ ;  /* 0x00000072b59f7210 */ /* 0x001fe40007f5e0ff */
[----:B-1----:R-:W-:-:S03]  /*5a20*/  LEA.HI.X.SX32 R161, R182, R111, 0x1, P4 ;  /* 0x0000006fb6a17211 */ /* 0x002fc600020f0eff */
[----:B------:R0:W-:Y:S01]  /*5a30*/  STL [R1+0x200], R159 ;  /* 0x0002009f01007387 */ /* 0x0001e20000100800 */
[----:B--2---:R-:W-:-:S03]  /*5a40*/  IADD3 R160, P4, R183, R114, RZ ;  /* 0x00000072b7a07210 */ /* 0x004fc60007f9e0ff */
[----:B------:R1:W-:Y:S04]  /*5a50*/  STL [R1+0x19c], R161 ;  /* 0x00019ca101007387 */ /* 0x0003e80000100800 */
        /* <DEDUP_REMOVED lines=100> */
[----:B--2---:R-:W-:-:S03]  /*60a0*/  IMAD R160, R40, 0x3d, RZ ;  /* 0x0000003d28a07824 */ /* 0x004fc600078e02ff */
[----:B------:R1:W-:Y:S02]  /*60b0*/  STL [R1+0x1e8], R161 ;  /* 0x0001e8a101007387 */ /* 0x0003e40000100800 */
[-C--:B------:R-:W-:Y:S01]  /*60c0*/  LEA.HI.X.SX32 R162, R160, R111.reuse, 0x1, P0 ;  /* 0x0000006fa0a27211 */ /* 0x080fe200000f0eff */
[C---:B------:R-:W-:Y:S02]  /*60d0*/  IMAD R160, R40.reuse, 0x3b, RZ ;  /* 0x0000003b28a07824 */ /* 0x040fe400078e02ff */
[----:B0-----:R-:W-:Y:S01]  /*60e0*/  IMAD R159, R40, 0xc4, RZ ;  /* 0x000000c4289f7824 */ /* 0x001fe200078e02ff */
[----:B-1----:R-:W-:Y:S02]  /*60f0*/  LEA.HI.X.SX32 R161, R44, R111, 0x1, P3 ;  /* 0x0000006f2ca17211 */ /* 0x002fe400018f0eff */
[----:B------:R-:W-:-:S03]  /*6100*/  IADD3 R163, P3, R45, R114, RZ ;  /* 0x000000722da37210 */ /* 0x000fc60007f7e0ff */
[----:B------:R0:W-:Y:S04]  /*6110*/  STL [R1+0x144], R161 ;  /* 0x000144a101007387 */ /* 0x0001e80000100800 */
[----:B------:R-:W-:Y:S04]  /*6120*/  STL [R1+0x340], R163 ;  /* 0x000340a301007387 */ /* 0x000fe80000100800 */
[----:B------:R1:W-:Y:S01]  /*6130*/  STL [R1+0x32c], R162 ;  /* 0x00032ca201007387 */ /* 0x0003e20000100800 */
[----:B0-----:R-:W-:Y:S01]  /*6140*/  IADD3 R161, P0, R159, R114, RZ ;  /* 0x000000729fa17210 */ /* 0x001fe20007f1e0ff */
[----:B------:R-:W-:-:S04]  /*6150*/  IMAD R159, R40, 0xbc, RZ ;  /* 0x000000bc289f7824 */ /* 0x000fc800078e02ff */
[----:B------:R0:W-:Y:S01]  /*6160*/  STL [R1+0x208], R161 ;  /* 0x000208a101007387 */ /* 0x0001e20000100800 */
[-C--:B-1----:R-:W-:Y:S01]  /*6170*/  LEA.HI.X.SX32 R162, R160, R111.reuse, 0x1, P3 ;  /* 0x0000006fa0a27211 */ /* 0x082fe200018f0eff */
[----:B------:R-:W-:Y:S01]  /*6180*/  IMAD R160, R40, 0x39, RZ ;  /* 0x0000003928a07824 */ /* 0x000fe200078e02ff */
[----:B0-----:R-:W-:Y:S02]  /*6190*/  LEA.HI.X.SX32 R161, R45, R111, 0x1, P1 ;  /* 0x0000006f2da17211 */ /* 0x001fe400008f0eff */
[----:B------:R-:W-:Y:S02]  /*61a0*/  CS2R R44, SRZ ;  /* 0x00000000002c7805 */ /* 0x000fe4000001ff00 */
[-C--:B------:R-:W-:Y:S01]  /*61b0*/  IADD3 R163, P1, R46, R114.reuse, RZ ;  /* 0x000000722ea37210 */ /* 0x080fe20007f3e0ff */
        /* <DEDUP_REMOVED lines=101> */
[C---:B------:R-:W-:Y:S01]  /*6810*/  IMAD R160, R40.reuse, 0x25, RZ ;  /* 0x0000002528a07824 */ /* 0x040fe200078e02ff */
        /* <DEDUP_REMOVED lines=9> */
[-C--:B-1----:R-:W-:Y:S02]  /*68b0*/  LEA.HI.X.SX32 R162, R115, R111.reuse, 0x1, P5 ;  /* 0x0000006f73a27211 */ /* 0x082fe400028f0eff */
[----:B------:R-:W-:Y:S02]  /*68c0*/  LEA.HI.X.SX32 R115, R160, R111, 0x1, P6 ;  /* 0x0000006fa0737211 */ /* 0x000fe400030f0eff */
[-C--:B------:R-:W-:Y:S01]  /*68d0*/  IADD3 R160, P6, R159, R114.reuse, RZ ;  /* 0x000000729fa07210 */ /* 0x080fe20007fde0ff */
[----:B------:R1:W-:Y:S01]  /*68e0*/  STL [R1+0x2c4], R162 ;  /* 0x0002c4a201007387 */ /* 0x0003e20000100800 */
[----:B------:R-:W-:Y:S01]  /*68f0*/  IMAD R159, R40, 0x23, RZ ;  /* 0x00000023289f7824 */ /* 0x000fe200078e02ff */
[----:B0-----:R-:W-:-:S05]  /*6900*/  IADD3 R161, P5, R116, R114, RZ ;  /* 0x0000007274a17210 */ /* 0x001fca0007fbe0ff */
[----:B------:R0:W-:Y:S01]  /*6910*/  STL [R1+0x400], R161 ;  /* 0x000400a101007387 */ /* 0x0001e20000100800 */
[----:B-1----:R-:W-:-:S03]  /*6920*/  IMAD.SHL.U32 R162, R40, 0x20, RZ ;  /* 0x0000002028a27824 */ /* 0x002fc600078e00ff */
[----:B------:R1:W-:Y:S04]  /*6930*/  STL [R1+0x3ec], R115 ;  /* 0x0003ec7301007387 */ /* 0x0003e80000100800 */
[----:B------:R2:W-:Y:S01]  /*6940*/  STL [R1+0x1f8], R160 ;  /* 0x0001f8a001007387 */ /* 0x0005e20000100800 */
[----:B0-----:R-:W-:Y:S01]  /*6950*/  IMAD.SHL.U32 R161, R40, 0x10, RZ ;  /* 0x0000001028a17824 */ /* 0x001fe200078e00ff */
[-C--:B-1----:R-:W-:Y:S02]  /*6960*/  LEA.HI.X.SX32 R115, R116, R111.reuse, 0x1, P0 ;  /* 0x0000006f74737211 */ /* 0x082fe400000f0eff */
[C---:B------:R-:W-:Y:S01]  /*6970*/  IADD3 R116, P0, R117.reuse, R114, RZ ;  /* 0x0000007275747210 */ /* 0x040fe20007f1e0ff */
[----:B--2---:R-:W-:Y:S02]  /*6980*/  IMAD R160, R40, 0xb8, RZ ;  /* 0x000000b828a07824 */ /* 0x004fe400078e02ff */
[----:B------:R0:W-:Y:S01]  /*6990*/  STL [R1+0x2e4], R115 ;  /* 0x0002e47301007387 */ /* 0x0001e20000100800 */
[----:B------:R-:W-:-:S03]  /*69a0*/  LEA.HI.X.SX32 R117, R117, R111, 0x1, P3 ;  /* 0x0000006f75757211 */ /* 0x000fc600018f0eff */
[----:B------:R1:W-:Y:S01]  /*69b0*/  STL [R1+0x410], R116 ;  /* 0x0004107401007387 */ /* 0x0003e20000100800 */
[----:B0-----:R-:W-:Y:S01]  /*69c0*/  LEA.HI.X.SX32 R115, R159, R111, 0x1, P5 ;  /* 0x0000006f9f737211 */ /* 0x001fe200028f0eff */
[----:B------:R-:W-:Y:S01]  /*69d0*/  IMAD R159, R40, 0x21, RZ ;  /* 0x00000021289f7824 */ /* 0x000fe200078e02ff */
[----:B-1----:R-:W-:-:S03]  /*69e0*/  IADD3 R116, P5, R160, R114, RZ ;  /* 0x00000072a0747210 */ /* 0x002fc60007fbe0ff */
[----:B------:R0:W-:Y:S01]  /*69f0*/  STL [R1+0x3fc], R115 ;  /* 0x0003fc7301007387 */ /* 0x0001e20000100800 */
[----:B------:R-:W-:-:S03]  /*6a00*/  IMAD R160, R40, 0xa8, RZ ;  /* 0x000000a828a07824 */ /* 0x000fc600078e02ff */
[----:B------:R1:W-:Y:S04]  /*6a10*/  STL [R1+0x238], R116 ;  /* 0x0002387401007387 */ /* 0x0003e80000100800 */
[----:B------:R2:W-:Y:S01]  /*6a20*/  STL [R1+0x304], R117 ;  /* 0x0003047501007387 */ /* 0x0005e20000100800 */
[----:B0-----:R-:W-:Y:S02]  /*6a30*/  IADD3 R115, P3, R118, R114, RZ ;  /* 0x0000007276737210 */ /* 0x001fe40007f7e0ff */
[----:B-1----:R-:W-:-:S03]  /*6a40*/  LEA.HI.X.SX32 R116, R159, R111, 0x1, P0 ;  /* 0x0000006f9f747211 */ /* 0x002fc600000f0eff */
[----:B------:R0:W-:Y:S01]  /*6a50*/  STL [R1+0x328], R115 ;  /* 0x0003287301007387 */ /* 0x0001e20000100800 */
[----:B------:R-:W-:Y:S01]  /*6a60*/  IMAD R159, R40, 0x1f, RZ ;  /* 0x0000001f289f7824 */ /* 0x000fe200078e02ff */
[CC--:B--2---:R-:W-:Y:S02]  /*6a70*/  LEA.HI.X.SX32 R117, R119.reuse, R111.reuse, 0x1, P3 ;  /* 0x0000006f77757211 */ /* 0x0c4fe400018f0eff */
[----:B------:R1:W-:Y:S01]  /*6a80*/  STL [R1+0x40c], R116 ;  /* 0x00040c7401007387 */ /* 0x0003e20000100800 */
[----:B0-----:R-:W-:Y:S02]  /*6a90*/  IADD3 R115, P0, R119, R114, RZ ;  /* 0x0000007277737210 */ /* 0x001fe40007f1e0ff */
[----:B-1----:R-:W-:-:S03]  /*6aa0*/  LEA.HI.X.SX32 R116, R118, R111, 0x1, P1 ;  /* 0x0000006f76747211 */ /* 0x002fc600008f0eff */
[----:B------:R0:W-:Y:S04]  /*6ab0*/  STL [R1+0x420], R115 ;  /* 0x0004207301007387 */ /* 0x0001e80000100800 */
[----:B------:R1:W-:Y:S01]  /*6ac0*/  STL [R1+0x134], R116 ;  /* 0x0001347401007387 */ /* 0x0003e20000100800 */
[-C--:B0-----:R-:W-:Y:S01]  /*6ad0*/  IADD3 R115, P1, R160, R114.reuse, RZ ;  /* 0x00000072a0737210 */ /* 0x081fe20007f3e0ff */
[----:B------:R-:W-:Y:S01]  /*6ae0*/  IMAD R160, R40, 0x98, RZ ;  /* 0x0000009828a07824 */ /* 0x000fe200078e02ff */
[----:B-1----:R-:W-:-:S03]  /*6af0*/  IADD3 R116, P3, R120, R114, RZ ;  /* 0x0000007278747210 */ /* 0x002fc60007f7e0ff */
[----:B------:R0:W-:Y:S04]  /*6b00*/  STL [R1+0x278], R115 ;  /* 0x0002787301007387 */ /* 0x0001e80000100800 */
[----:B------:R1:W-:Y:S04]  /*6b10*/  STL [R1+0x324], R117 ;  /* 0x0003247501007387 */ /* 0x0003e80000100800 */
[----:B------:R2:W-:Y:S01]  /*6b20*/  STL [R1+0x348], R116 ;  /* 0x0003487401007387 */ /* 0x0005e20000100800 */
[-C--:B0-----:R-:W-:Y:S01]  /*6b30*/  LEA.HI.X.SX32 R115, R159, R111.reuse, 0x1, P0 ;  /* 0x0000006f9f737211 */ /* 0x081fe200000f0eff */
[----:B------:R-:W-:Y:S01]  /*6b40*/  IMAD R159, R40, 0x1d, RZ ;  /* 0x0000001d289f7824 */ /* 0x000fe200078e02ff */
[----:B-1----:R-:W-:-:S03]  /*6b50*/  LEA.HI.X.SX32 R117, R121, R111, 0x1, P3 ;  /* 0x0000006f79757211 */ /* 0x002fc600018f0eff */
[----:B------:R0:W-:Y:S01]  /*6b60*/  STL [R1+0x41c], R115 ;  /* 0x00041c7301007387 */ /* 0x0001e20000100800 */
[----:B--2---:R-:W-:-:S05]  /*6b70*/  IADD3 R116, P0, R121, R114, RZ ;  /* 0x0000007279747210 */ /* 0x004fca0007f1e0ff */
[----:B------:R1:W-:Y:S01]  /*6b80*/  STL [R1+0x430], R116 ;  /* 0x0004307401007387 */ /* 0x0003e20000100800 */
[----:B0-----:R-:W-:-:S05]  /*6b90*/  LEA.HI.X.SX32 R115, R120, R111, 0x1, P2 ;  /* 0x0000006f78737211 */ /* 0x001fca00010f0eff */
[----:B------:R0:W-:Y:S01]  /*6ba0*/  STL [R1+0x174], R115 ;  /* 0x0001747301007387 */ /* 0x0001e20000100800 */
[----:B-1----:R-:W-:Y:S01]  /*6bb0*/  IADD3 R116, P2, R160, R114, RZ ;  /* 0x00000072a0747210 */ /* 0x002fe20007f5e0ff */
[----:B------:R-:W-:-:S04]  /*6bc0*/  IMAD R160, R40, 0x88, RZ ;  /* 0x0000008828a07824 */ /* 0x000fc800078e02ff */
[----:B------:R1:W-:Y:S01]  /*6bd0*/  STL [R1+0x2b8], R116 ;  /* 0x0002b87401007387 */ /* 0x0003e20000100800 */
[----:B0-----:R-:W-:-:S03]  /*6be0*/  IADD3 R115, P3, R122, R114, RZ ;  /* 0x000000727a737210 */ /* 0x001fc60007f7e0ff */
[----:B------:R0:W-:Y:S04]  /*6bf0*/  STL [R1+0x344], R117 ;  /* 0x0003447501007387 */ /* 0x0001e80000100800 */
[----:B------:R2:W-:Y:S01]  /*6c00*/  STL [R1+0x368], R115 ;  /* 0x0003687301007387 */ /* 0x0005e20000100800 */
[-C--:B-1----:R-:W-:Y:S01]  /*6c10*/  LEA.HI.X.SX32 R116, R159, R111.reuse, 0x1, P0 ;  /* 0x0000006f9f747211 */ /* 0x082fe200000f0eff */
[----:B------:R-:W-:Y:S01]  /*6c20*/  IMAD R159, R40, 0x1b, RZ ;  /* 0x0000001b289f7824 */ /* 0x000fe200078e02ff */
[----:B0-----:R-:W-:-:S03]  /*6c30*/  LEA.HI.X.SX32 R117, R123, R111, 0x1, P3 ;  /* 0x0000006f7b757211 */ /* 0x001fc600018f0eff */
        /* <DEDUP_REMOVED lines=65> */
[----:B------:R-:W-:Y:S04]  /*7050*/  STL [R1+0x3e4], R117 ;  /* 0x0003e47501007387 */ /* 0x000fe80000100800 */
[----:B------:R0:W-:Y:S01]  /*7060*/  STL [R1+0x408], R116 ;  /* 0x0004087401007387 */ /* 0x0001e20000100800 */
[----:B-1----:R-:W-:Y:S01]  /*7070*/  LEA.HI.X.SX32 R115, R159, R111, 0x1, P0 ;  /* 0x0000006f9f737211 */ /* 0x002fe200000f0eff */
[----:B------:R-:W-:-:S04]  /*7080*/  IMAD R159, R40, 0x11, RZ ;  /* 0x00000011289f7824 */ /* 0x000fc800078e02ff */
[----:B------:R1:W-:Y:S01]  /*7090*/  STL [R1+0x47c], R115 ;  /* 0x00047c7301007387 */ /* 0x0003e20000100800 */
[----:B0-----:R-:W-:-:S05]  /*70a0*/  IADD3 R116, P0, R133, R114, RZ ;  /* 0x0000007285747210 */ /* 0x001fca0007f1e0ff */
[----:B------:R0:W-:Y:S01]  /*70b0*/  STL [R1+0x490], R116 ;  /* 0x0004907401007387 */ /* 0x0001e20000100800 */
[-C--:B-1----:R-:W-:Y:S02]  /*70c0*/  LEA.HI.X.SX32 R115, R132, R111.reuse, 0x1, P4 ;  /* 0x0000006f84737211 */ /* 0x082fe400020f0eff */
[----:B------:R-:W-:Y:S01]  /*70d0*/  IADD3 R117, P4, R160, R114, RZ ;  /* 0x00000072a0757210 */ /* 0x000fe20007f9e0ff */
[----:B------:R-:W-:Y:S02]  /*70e0*/  IMAD R160, R40, 0xa0, RZ ;  /* 0x000000a028a07824 */ /* 0x000fe400078e02ff */
[----:B------:R1:W-:Y:S01]  /*70f0*/  STL [R1+0x2f4], R115 ;  /* 0x0002f47301007387 */ /* 0x0003e20000100800 */
[----:B0-----:R-:W-:-:S03]  /*7100*/  LEA.HI.X.SX32 R116, R133, R111, 0x1, P3 ;  /* 0x0000006f85747211 */ /* 0x001fc600018f0eff */
[----:B------:R0:W-:Y:S04]  /*7110*/  STL [R1+0x198], R117 ;  /* 0x0001987501007387 */ /* 0x0001e80000100800 */
[----:B------:R2:W-:Y:S01]  /*7120*/  STL [R1+0x404], R116 ;  /* 0x0004047401007387 */ /* 0x0005e20000100800 */
[----:B-1----:R-:W-:Y:S02]  /*7130*/  IADD3 R115, P3, R134, R114, RZ ;  /* 0x0000007286737210 */ /* 0x002fe40007f7e0ff */
[----:B0-----:R-:W-:-:S03]  /*7140*/  LEA.HI.X.SX32 R117, R159, R111, 0x1, P0 ;  /* 0x0000006f9f757211 */ /* 0x001fc600000f0eff */
[----:B------:R0:W-:Y:S01]  /*7150*/  STL [R1+0x338], R115 ;  /* 0x0003387301007387 */ /* 0x0001e20000100800 */
[----:B------:R-:W-:Y:S01]  /*7160*/  IMAD R159, R40, 0xf, RZ ;  /* 0x0000000f289f7824 */ /* 0x000fe200078e02ff */
[----:B--2---:R-:W-:Y:S02]  /*7170*/  IADD3 R116, P0, R135, R114, RZ ;  /* 0x0000007287747210 */ /* 0x004fe40007f1e0ff */
[----:B------:R-:W-:Y:S04]  /*7180*/  STL [R1+0x48c], R117 ;  /* 0x00048c7501007387 */ /* 0x000fe80000100800 */
[----:B------:R1:W-:Y:S01]  /*7190*/  STL [R1+0x428], R116 ;  /* 0x0004287401007387 */ /* 0x0003e20000100800 */
[----:B0-----:R-:W-:-:S05]  /*71a0*/  LEA.HI.X.SX32 R115, R134, R111, 0x1, P6 ;  /* 0x0000006f86737211 */ /* 0x001fca00030f0eff */
[----:B------:R0:W-:Y:S01]  /*71b0*/  STL [R1+0x154], R115 ;  /* 0x0001547301007387 */ /* 0x0001e20000100800 */
[----:B-1----:R-:W-:-:S05]  /*71c0*/  IADD3 R116, P6, R136, R114, RZ ;  /* 0x0000007288747210 */ /* 0x002fca0007fde0ff */
[----:B------:R-:W-:Y:S01]  /*71d0*/  STL [R1+0x4a0], R116 ;  /* 0x0004a07401007387 */ /* 0x000fe20000100800 */
[-C--:B0-----:R-:W-:Y:S02]  /*71e0*/  LEA.HI.X.SX32 R115, R135, R111.reuse, 0x1, P3 ;  /* 0x0000006f87737211 */ /* 0x081fe400018f0eff */
[----:B------:R-:W-:Y:S01]  /*71f0*/  IADD3 R117, P3, R160, R114, RZ ;  /* 0x00000072a0757210 */ /* 0x000fe20007f7e0ff */
[----:B------:R-:W-:Y:S02]  /*7200*/  IMAD R160, R40, 0xc0, RZ ;  /* 0x000000c028a07824 */ /* 0x000fe400078e02ff */
[----:B------:R0:W-:Y:S04]  /*7210*/  STL [R1+0x334], R115 ;  /* 0x0003347301007387 */ /* 0x0001e80000100800 */
[----:B------:R1:W-:Y:S01]  /*7220*/  STL [R1+0x298], R117 ;  /* 0x0002987501007387 */ /* 0x0003e20000100800 */
[----:B0-----:R-:W-:-:S02]  /*7230*/  LEA.HI.X.SX32 R115, R136, R111, 0x1, P0 ;  /* 0x0000006f88737211 */ /* 0x001fc400000f0eff */
[----:B------:R-:W-:Y:S02]  /*7240*/  IADD3 R116, P0, R137, R114, RZ ;  /* 0x0000007289747210 */ /* 0x000fe40007f1e0ff */
[----:B-1----:R-:W-:Y:S01]  /*7250*/  LEA.HI.X.SX32 R117, R159, R111, 0x1, P6 ;  /* 0x0000006f9f757211 */ /* 0x002fe200030f0eff */
[----:B------:R0:W-:Y:S01]  /*7260*/  STL [R1+0x424], R115 ;  /* 0x0004247301007387 */ /* 0x0001e20000100800 */
[----:B------:R-:W-:-:S03]  /*7270*/  IMAD R159, R40, 0xd, RZ ;  /* 0x0000000d289f7824 */ /* 0x000fc600078e02ff */
[----:B------:R1:W-:Y:S04]  /*7280*/  STL [R1+0x378], R116 ;  /* 0x0003787401007387 */ /* 0x0003e80000100800 */
[----:B------:R-:W-:Y:S01]  /*7290*/  STL [R1+0x49c], R117 ;  /* 0x00049c7501007387 */ /* 0x000fe20000100800 */
[----:B0-----:R-:W-:Y:S02]  /*72a0*/  IADD3 R115, P6, R138, R114, RZ ;  /* 0x000000728a737210 */ /* 0x001fe40007fde0ff */
[----:B-1----:R-:W-:-:S03]  /*72b0*/  LEA.HI.X.SX32 R116, R137, R111, 0x1, P5 ;  /* 0x0000006f89747211 */ /* 0x002fc600028f0eff */
[----:B------:R0:W-:Y:S04]  /*72c0*/  STL [R1+0x448], R115 ;  /* 0x0004487301007387 */ /* 0x0001e80000100800 */
[----:B------:R1:W-:Y:S01]  /*72d0*/  STL [R1+0x1d4], R116 ;  /* 0x0001d47401007387 */ /* 0x0003e20000100800 */
[----:B0-----:R-:W-:Y:S02]  /*72e0*/  IADD3 R115, P5, R139, R114, RZ ;  /* 0x000000728b737210 */ /* 0x001fe40007fbe0ff */
[----:B-1----:R-:W-:-:S03]  /*72f0*/  LEA.HI.X.SX32 R116, R138, R111, 0x1, P0 ;  /* 0x0000006f8a747211 */ /* 0x002fc600000f0eff */
[----:B------:R0:W-:Y:S04]  /*7300*/  STL [R1+0x4b0], R115 ;  /* 0x0004b07301007387 */ /* 0x0001e80000100800 */
[----:B------:R1:W-:Y:S01]  /*7310*/  STL [R1+0x374], R116 ;  /* 0x0003747401007387 */ /* 0x0003e20000100800 */
[----:B0-----:R-:W-:Y:S01]  /*7320*/  IADD3 R115, P0, R160, R114, RZ ;  /* 0x00000072a0737210 */ /* 0x001fe20007f1e0ff */
[----:B------:R-:W-:Y:S01]  /*7330*/  IMAD R160, R40, 0x3, RZ ;  /* 0x0000000328a07824 */ /* 0x000fe200078e02ff */
[----:B-1----:R-:W-:-:S03]  /*7340*/  LEA.HI.X.SX32 R116, R139, R111, 0x1, P6 ;  /* 0x0000006f8b747211 */ /* 0x002fc600030f0eff */
[----:B------:R0:W-:Y:S01]  /*7350*/  STL [R1+0x218], R115 ;  /* 0x0002187301007387 */ /* 0x0001e20000100800 */
[----:B------:R-:W-:-:S03]  /*7360*/  IADD3 R117, P6, R140, R114, RZ ;  /* 0x000000728c757210 */ /* 0x000fc60007fde0ff */
[----:B------:R1:W-:Y:S04]  /*7370*/  STL [R1+0x444], R116 ;  /* 0x0004447401007387 */ /* 0x0003e80000100800 */
[----:B------:R2:W-:Y:S01]  /*7380*/  STL [R1+0x3b8], R117 ;  /* 0x0003b87501007387 */ /* 0x0005e20000100800 */
[----:B0-----:R-:W-:Y:S01]  /*7390*/  LEA.HI.X.SX32 R115, R159, R111, 0x1, P5 ;  /* 0x0000006f9f737211 */ /* 0x001fe200028f0eff */
[----:B------:R-:W-:Y:S01]  /*73a0*/  IMAD R159, R40, 0xb, RZ ;  /* 0x0000000b289f7824 */ /* 0x000fe200078e02ff */
[----:B-1----:R-:W-:-:S03]  /*73b0*/  IADD3 R116, P5, R141, R114, RZ ;  /* 0x000000728d747210 */ /* 0x002fc60007fbe0ff */
[----:B------:R0:W-:Y:S01]  /*73c0*/  STL [R1+0x4ac], R115 ;  /* 0x0004ac7301007387 */ /* 0x0001e20000100800 */
[----:B--2---:R-:W-:-:S03]  /*73d0*/  LEA.HI.X.SX32 R117, R140, R111, 0x1, P1 ;  /* 0x0000006f8c757211 */ /* 0x004fc600008f0eff */
        /* <DEDUP_REMOVED lines=22> */
[----:B--2---:R-:W-:-:S03]  /*7540*/  LEA.HI.X.SX32 R117, R145, R111, 0x1, P5 ;  /* 0x0000006f91757211 */ /* 0x004fc600028f0eff */
[----:B------:R1:W-:Y:S01]  /*7550*/  STL [R1+0x3f4], R116 ;  /* 0x0003f47401007387 */ /* 0x0003e20000100800 */
[-C--:B0-----:R-:W-:Y:S02]  /*7560*/  IADD3 R115, P6, R147, R114.reuse, RZ ;  /* 0x0000007293737210 */ /* 0x081fe40007fde0ff */
[----:B-1----:R-:W-:-:S03]  /*7570*/  IADD3 R116, P5, R148, R114, RZ ;  /* 0x0000007294747210 */ /* 0x002fc60007fbe0ff */
[----:B------:R0:W-:Y:S04]  /*7580*/  STL [R1+0x438], R115 ;  /* 0x0004387301007387 */ /* 0x0001e80000100800 */
        /* <DEDUP_REMOVED lines=15> */
[-C--:B0-----:R-:W-:Y:S02]  /*7680*/  LEA.HI.X.SX32 R115, R148, R111.reuse, 0x1, P6 ;  /* 0x0000006f94737211 */ /* 0x081fe400030f0eff */
[----:B-1----:R-:W-:-:S03]  /*7690*/  LEA.HI.X.SX32 R117, R149, R111, 0x1, P5 ;  /* 0x0000006f95757211 */ /* 0x002fc600028f0eff */
[----:B------:R0:W-:Y:S01]  /*76a0*/  STL [R1+0x434], R115 ;  /* 0x0004347301007387 */ /* 0x0001e20000100800 */
[----:B--2---:R-:W-:-:S05]  /*76b0*/  IADD3 R116, P6, R152, R114, RZ ;  /* 0x0000007298747210 */ /* 0x004fca0007fde0ff */
[----:B------:R1:W-:Y:S01]  /*76c0*/  STL [R1+0x4c8], R116 ;  /* 0x0004c87401007387 */ /* 0x0003e20000100800 */
[----:B0-----:R-:W-:-:S03]  /*76d0*/  IADD3 R115, P5, R153, R114, RZ ;  /* 0x0000007299737210 */ /* 0x001fc60007fbe0ff */
[----:B------:R0:W-:Y:S04]  /*76e0*/  STL [R1+0x4a4], R117 ;  /* 0x0004a47501007387 */ /* 0x0001e80000100800 */
[----:B------:R2:W-:Y:S01]  /*76f0*/  STL [R1+0x4f0], R115 ;  /* 0x0004f07301007387 */ /* 0x0005e20000100800 */
[----:B-1----:R-:W-:Y:S01]  /*7700*/  LEA.HI.X.SX32 R116, R159, R111, 0x1, P1 ;  /* 0x0000006f9f747211 */ /* 0x002fe200008f0eff */
[----:B------:R-:W-:Y:S01]  /*7710*/  IMAD R159, R40, 0x5, RZ ;  /* 0x00000005289f7824 */ /* 0x000fe200078e02ff */
[----:B0-----:R-:W-:-:S03]  /*7720*/  IADD3 R117, P1, R154, R114, RZ ;  /* 0x000000729a757210 */ /* 0x001fc60007f3e0ff */
        /* <DEDUP_REMOVED lines=19> */
[C---:B------:R-:W-:Y:S01]  /*7860*/  IMAD.SHL.U32 R159, R40.reuse, 0x40, RZ ;  /* 0x00000040289f7824 */ /* 0x040fe200078e00ff */
[----:B0-----:R-:W-:-:S03]  /*7870*/  LEA R117, P5, R40, R114, 0x7 ;  /* 0x0000007228757211 */ /* 0x001fc600078a38ff */
[----:B------:R0:W-:Y:S01]  /*7880*/  STL [R1+0x4ec], R115 ;  /* 0x0004ec7301007387 */ /* 0x0001e20000100800 */
[----:B--2---:R-:W-:-:S03]  /*7890*/  LEA.HI.X.SX32 R116, R154, R111, 0x1, P0 ;  /* 0x0000006f9a747211 */ /* 0x004fc600000f0eff */
[----:B------:R1:W-:Y:S04]  /*78a0*/  STL [R1+0x318], R117 ;  /* 0x0003187501007387 */ /* 0x0003e80000100800 */
[----:B------:R2:W-:Y:S01]  /*78b0*/  STL [R1+0x214], R116 ;  /* 0x0002147401007387 */ /* 0x0005e20000100800 */
[----:B0-----:R-:W-:Y:S02]  /*78c0*/  LEA R115, P0, R40, R114, 0x6 ;  /* 0x0000007228737211 */ /* 0x001fe400078030ff */
[----:B-1----:R-:W-:-:S03]  /*78d0*/  LEA.HI.X.SX32 R117, R155, R111, 0x1, P1 ;  /* 0x0000006f9b757211 */ /* 0x002fc600008f0eff */
[----:B------:R0:W-:Y:S01]  /*78e0*/  STL [R1+0x418], R115 ;  /* 0x0004187301007387 */ /* 0x0001e20000100800 */
[----:B--2---:R-:W-:-:S03]  /*78f0*/  LEA R116, P1, R40, R114, 0x5 ;  /* 0x0000007228747211 */ /* 0x004fc600078228ff */
[----:B------:R1:W-:Y:S04]  /*7900*/  STL [R1+0x394], R117 ;  /* 0x0003947501007387 */ /* 0x0003e80000100800 */
[----:B------:R2:W-:Y:S01]  /*7910*/  STL [R1+0x498], R116 ;  /* 0x0004987401007387 */ /* 0x0005e20000100800 */
[----:B0-----:R-:W-:Y:S02]  /*7920*/  LEA.HI.X.SX32 R115, R156, R111, 0x1, P3 ;  /* 0x0000006f9c737211 */ /* 0x001fe400018f0eff */
[----:B-1----:R-:W-:-:S03]  /*7930*/  LEA R117, P3, R40, R114, 0x4 ;  /* 0x0000007228757211 */ /* 0x002fc600078620ff */
[----:B------:R0:W-:Y:S01]  /*7940*/  STL [R1+0x454], R115 ;  /* 0x0004547301007387 */ /* 0x0001e20000100800 */
[----:B--2---:R-:W-:-:S03]  /*7950*/  LEA.HI.X.SX32 R116, R157, R111, 0x1, P4 ;  /* 0x0000006f9d747211 */ /* 0x004fc600020f0eff */
[----:B------:R1:W-:Y:S04]  /*7960*/  STL [R1+0x4d8], R117 ;  /* 0x0004d87501007387 */ /* 0x0003e80000100800 */
[----:B------:R2:W-:Y:S01]  /*7970*/  STL [R1+0x4b4], R116 ;  /* 0x0004b47401007387 */ /* 0x0005e20000100800 */
[----:B0-----:R-:W-:Y:S02]  /*7980*/  LEA R115, P4, R40, R114, 0x3 ;  /* 0x0000007228737211 */ /* 0x001fe400078818ff */
[----:B-1----:R-:W-:-:S03]  /*7990*/  LEA.HI.X.SX32 R117, R160, R111, 0x1, P6 ;  /* 0x0000006fa0757211 */ /* 0x002fc600030f0eff */
[----:B------:R0:W-:Y:S01]  /*79a0*/  STL [R1+0x4f8], R115 ;  /* 0x0004f87301007387 */ /* 0x0001e20000100800 */
[----:B------:R-:W-:Y:S01]  /*79b0*/  IMAD.SHL.U32 R160, R40, 0x8, RZ ;  /* 0x0000000828a07824 */ /* 0x000fe200078e00ff */
[----:B--2---:R-:W-:-:S05]  /*79c0*/  LEA.HI.X.SX32 R116, R158, R111, 0x1, P2 ;  /* 0x0000006f9e747211 */ /* 0x004fca00010f0eff */
[----:B------:R1:W-:Y:S01]  /*79d0*/  STL [R1+0x4e4], R116 ;  /* 0x0004e47401007387 */ /* 0x0003e20000100800 */
[----:B0-----:R-:W-:-:S05]  /*79e0*/  IADD3 R115, P2, R42, R114, RZ ;  /* 0x000000722a737210 */ /* 0x001fca0007f5e0ff */
[----:B------:R0:W-:Y:S01]  /*79f0*/  STL [R1+0x510], R115 ;  /* 0x0005107301007387 */ /* 0x0001e20000100800 */
[----:B-1----:R-:W-:-:S03]  /*7a00*/  LEA R116, P6, R40, R114, 0x2 ;  /* 0x0000007228747211 */ /* 0x002fc600078c10ff */
[----:B------:R1:W-:Y:S04]  /*7a10*/  STL [R1+0x4fc], R117 ;  /* 0x0004fc7501007387 */ /* 0x0003e80000100800 */
[----:B------:R2:W-:Y:S01]  /*7a20*/  STL [R1+0x508], R116 ;  /* 0x0005087401007387 */ /* 0x0005e20000100800 */
[-C--:B0-----:R-:W-:Y:S01]  /*7a30*/  LEA.HI.X.SX32 R115, R159, R111.reuse, 0x1, P5 ;  /* 0x0000006f9f737211 */ /* 0x081fe200028f0eff */
[----:B------:R-:W-:Y:S01]  /*7a40*/  IMAD.SHL.U32 R159, R40, 0x4, RZ ;  /* 0x00000004289f7824 */ /* 0x000fe200078e00ff */
[----:B-1----:R-:W-:-:S03]  /*7a50*/  LEA.HI.X.SX32 R117, R162, R111, 0x1, P0 ;  /* 0x0000006fa2757211 */ /* 0x002fc600000f0eff */
[----:B------:R0:W-:Y:S01]  /*7a60*/  STL [R1+0x314], R115 ;  /* 0x0003147301007387 */ /* 0x0001e20000100800 */
[----:B--2---:R-:W-:-:S03]  /*7a70*/  LEA.HI.X.SX32 R116, R161, R111, 0x1, P1 ;  /* 0x0000006fa1747211 */ /* 0x004fc600008f0eff */
[----:B------:R1:W-:Y:S04]  /*7a80*/  STL [R1+0x414], R117 ;  /* 0x0004147501007387 */ /* 0x0003e80000100800 */
[----:B------:R2:W-:Y:S01]  /*7a90*/  STL [R1+0x494], R116 ;  /* 0x0004947401007387 */ /* 0x0005e20000100800 */
[-C--:B0-----:R-:W-:Y:S02]  /*7aa0*/  LEA.HI.X.SX32 R115, R160, R111.reuse, 0x1, P3 ;  /* 0x0000006fa0737211 */ /* 0x081fe400018f0eff */
[----:B-1----:R-:W-:-:S03]  /*7ab0*/  LEA.HI.X.SX32 R117, R159, R111, 0x1, P4 ;  /* 0x0000006f9f757211 */ /* 0x002fc600020f0eff */
[----:B------:R0:W-:Y:S01]  /*7ac0*/  STL [R1+0x4d4], R115 ;  /* 0x0004d47301007387 */ /* 0x0001e20000100800 */
[----:B--2---:R-:W-:-:S03]  /*7ad0*/  LEA.HI.X.SX32 R116, R40, R111, 0x1, P2 ;  /* 0x0000006f28747211 */ /* 0x004fc600010f0eff */
[----:B------:R1:W-:Y:S01]  /*7ae0*/  STL [R1+0x4f4], R117 ;  /* 0x0004f47501007387 */ /* 0x0003e20000100800 */
[----:B------:R-:W-:-:S03]  /*7af0*/  CS2R R40, SRZ ;  /* 0x0000000000287805 */ /* 0x000fc6000001ff00 */
[----:B------:R2:W-:Y:S01]  /*7b00*/  STL [R1+0x50c], R116 ;  /* 0x00050c7401007387 */ /* 0x0005e20000100800 */
[----:B0-----:R-:W-:Y:S02]  /*7b10*/  LEA.HI.X.SX32 R115, R42, R111, 0x1, P6 ;  /* 0x0000006f2a737211 */ /* 0x001fe400030f0eff */
[----:B------:R-:W-:Y:S02]  /*7b20*/  CS2R R42, SRZ ;  /* 0x00000000002a7805 */ /* 0x000fe4000001ff00 */
[C---:B-1----:R-:W-:Y:S01]  /*7b30*/  LOP3.LUT R117, R2.reuse, 0x30, RZ, 0x3c, !PT ;  /* 0x0000003002757812 */ /* 0x042fe200078e3cff */
[----:B------:R0:W-:Y:S01]  /*7b40*/  STL [R1+0x504], R115 ;  /* 0x0005047301007387 */ /* 0x0001e20000100800 */
[----:B--2---:R-:W-:-:S05]  /*7b50*/  LOP3.LUT R116, R2, 0x10, RZ, 0x3c, !PT ;  /* 0x0000001002747812 */ /* 0x004fca00078e3cff */
[----:B------:R1:W-:Y:S01]  /*7b60*/  STL [R1+0x558], R116 ;  /* 0x0005587401007387 */ /* 0x0003e20000100800 */
[----:B0-----:R-:W-:-:S05]  /*7b70*/  LOP3.LUT R115, R2, 0x20, RZ, 0x3c, !PT ;  /* 0x0000002002737812 */ /* 0x001fca00078e3cff */
[----:B------:R0:W-:Y:S01]  /*7b80*/  STL [R1+0x554], R115 ;  /* 0x0005547301007387 */ /* 0x0001e20000100800 */
[----:B-1----:R-:W-:-:S03]  /*7b90*/  LOP3.LUT R116, R2, 0x40, RZ, 0x3c, !PT ;  /* 0x0000004002747812 */ /* 0x002fc600078e3cff */
[----:B------:R1:W-:Y:S04]  /*7ba0*/  STL [R1+0x550], R117 ;  /* 0x0005507501007387 */ /* 0x0003e80000100800 */
[----:B------:R2:W-:Y:S01]  /*7bb0*/  STL [R1+0x54c], R116 ;  /* 0x00054c7401007387 */ /* 0x0005e20000100800 */
[C---:B0-----:R-:W-:Y:S02]  /*7bc0*/  LOP3.LUT R115, R2.reuse, 0x50, RZ, 0x3c, !PT ;  /* 0x0000005002737812 */ /* 0x041fe400078e3cff */
[----:B-1----:R-:W-:-:S03]  /*7bd0*/  LOP3.LUT R117, R2, 0x60, RZ, 0x3c, !PT ;  /* 0x0000006002757812 */ /* 0x002fc600078e3cff */
[----:B------:R0:W-:Y:S01]  /*7be0*/  STL [R1+0x548], R115 ;  /* 0x0005487301007387 */ /* 0x0001e20000100800 */
[----:B--2---:R-:W-:-:S03]  /*7bf0*/  LOP3.LUT R116, R2, 0x70, RZ, 0x3c, !PT ;  /* 0x0000007002747812 */ /* 0x004fc600078e3cff */
[----:B------:R1:W-:Y:S04]  /*7c00*/  STL [R1+0x544], R117 ;  /* 0x0005447501007387 */ /* 0x0003e80000100800 */
[----:B------:R2:W-:Y:S01]  /*7c10*/  STL [R1+0x540], R116 ;  /* 0x0005407401007387 */ /* 0x0005e20000100800 */
[C---:B0-----:R-:W-:Y:S02]  /*7c20*/  LOP3.LUT R115, R3.reuse, 0x10, RZ, 0x3c, !PT ;  /* 0x0000001003737812 */ /* 0x041fe400078e3cff */
[C---:B------:R-:W-:Y:S02]  /*7c30*/  LOP3.LUT R115, R3.reuse, 0x40, RZ, 0x3c, !PT ;  /* 0x0000004003737812 */ /* 0x040fe400078e3cff */
[C---:B-1----:R-:W-:Y:S02]  /*7c40*/  LOP3.LUT R117, R3.reuse, 0x20, RZ, 0x3c, !PT ;  /* 0x0000002003757812 */ /* 0x042fe400078e3cff */
[----:B------:R-:W-:-:S02]  /*7c50*/  LOP3.LUT R117, R3, 0x50, RZ, 0x3c, !PT ;  /* 0x0000005003757812 */ /* 0x000fc400078e3cff */
[C---:B--2---:R-:W-:Y:S02]  /*7c60*/  LOP3.LUT R116, R3.reuse, 0x30, RZ, 0x3c, !PT ;  /* 0x0000003003747812 */ /* 0x044fe400078e3cff */
[C---:B------:R-:W-:Y:S02]  /*7c70*/  LOP3.LUT R116, R3.reuse, 0x60, RZ, 0x3c, !PT ;  /* 0x0000006003747812 */ /* 0x040fe400078e3cff */
[----:B------:R-:W-:-:S07]  /*7c80*/  LOP3.LUT R115, R3, 0x70, RZ, 0x3c, !PT ;  /* 0x0000007003737812 */ /* 0x000fce00078e3cff */
.L_x_1:
[----:B------:R-:W2:Y:S01]  /*7c90*/  LDL R117, [R1+0x50c] ;  /* 0x00050c0001757983 */ /* 0x000ea20000100800 */
[----:B------:R-:W-:Y:S01]  /*7ca0*/  MOV R113, UR49 ;  /* 0x0000003100717c02 */ /* 0x000fe20008000f00 */
[----:B------:R-:W0:Y:S02]  /*7cb0*/  LDC R130, c[0x0][0x230] ;  /* 0x00008c00ff827b82 */ /* 0x000e240000000800 */
[----:B------:R-:W2:Y:S04]  /*7cc0*/  LDL R116, [R1+0x510] ;  /* 0x0005100001747983 */ /* 0x000ea80000100800 */
[----:B------:R-:W-:Y:S04]  /*7cd0*/  STL [R1+0x650], R7 ;  /* 0x0006500701007387 */ /* 0x000fe80000100800 */
[----:B------:R-:W-:Y:S04]  /*7ce0*/  STL [R1+0x61c], R3 ;  /* 0x00061c0301007387 */ /* 0x000fe80000100800 */
[----:B------:R1:W-:Y:S01]  /*7cf0*/  STL [R1+0x618], R112 ;  /* 0x0006187001007387 */ /* 0x0003e20000100800 */
[----:B------:R-:W-:-:S03]  /*7d00*/  MOV R115, UR53 ;  /* 0x0000003500737c02 */ /* 0x000fc60008000f00 */
[----:B-1----:R-:W3:Y:S04]  /*7d10*/  LDL.LU R112, [R1+0x508] ;  /* 0x0005080001707983 */ /* 0x002ee80000300800 */
[----:B-----5:R1:W-:Y:S04]  /*7d20*/  STL [R1+0x57c], R0 ;  /* 0x00057c0001007387 */ /* 0x0203e80000100800 */
[----:B------:R-:W4:Y:S04]  /*7d30*/  LDL R132, [R1+0x504] ;  /* 0x0005040001847983 */ /* 0x000f280000100800 */
[----:B------:R0:W-:Y:S01]  /*7d40*/  STL [R1+0x538], R113 ;  /* 0x0005387101007387 */ /* 0x0001e20000100800 */
[----:B-1----:R-:W-:-:S05]  /*7d50*/  MOV R0, UR48 ;  /* 0x0000003000007c02 */ /* 0x002fca0008000f00 */
[----:B------:R1:W-:Y:S01]  /*7d60*/  STL [R1+0x534], R0 ;  /* 0x0005340001007387 */ /* 0x0003e20000100800 */
[----:B0-----:R-:W-:-:S03]  /*7d70*/  MOV R113, UR52 ;  /* 0x0000003400717c02 */ /* 0x001fc60008000f00 */
[----:B------:R-:W-:Y:S04]  /*7d80*/  STL [R1+0x530], R115 ;  /* 0x0005307301007387 */ /* 0x000fe80000100800 */
[----:B------:R-:W4:Y:S01]  /*7d90*/  LDL R119, [R1+0x4fc] ;  /* 0x0004fc0001777983 */ /* 0x000f220000100800 */
[----:B-1----:R-:W-:-:S03]  /*7da0*/  MOV R0, UR57 ;  /* 0x0000003900007c02 */ /* 0x002fc60008000f00 */
[----:B------:R0:W-:Y:S04]  /*7db0*/  STL [R1+0x52c], R113 ;  /* 0x00052c7101007387 */ /* 0x0001e80000100800 */
[----:B------:R-:W4:Y:S04]  /*7dc0*/  LDL R118, [R1+0x500] ;  /* 0x0005000001767983 */ /* 0x000f280000100800 */
[----:B------:R1:W-:Y:S04]  /*7dd0*/  STL [R1+0x528], R0 ;  /* 0x0005280001007387 */ /* 0x0003e80000100800 */
[----:B------:R-:W4:Y:S01]  /*7de0*/  LDL R131, [R1+0x4f4] ;  /* 0x0004f40001837983 */ /* 0x000f220000100800 */
[----:B------:R-:W-:-:S03]  /*7df0*/  IMAD R130, R110, -0x80, R130 ;  /* 0xffffff806e827824 */ /* 0x000fc600078e0282 */
[----:B------:R-:W4:Y:S02]  /*7e00*/  LDL R123, [R1+0x4f8] ;  /* 0x0004f800017b7983 */ /* 0x000f240000100800 */
[C---:B------:R-:W-:Y:S02]  /*7e10*/  ISETP.GT.AND P1, PT, R130.reuse, 0x1, PT ;  /* 0x000000018200780c */ /* 0x040fe40003f24270 */
[C---:B------:R-:W-:Y:S02]  /*7e20*/  ISETP.GT.AND P2, PT, R130.reuse, 0x2, PT ;  /* 0x000000028200780c */ /* 0x040fe40003f44270 */
[----:B0-----:R-:W-:Y:S02]  /*7e30*/  MOV R113, UR56 ;  /* 0x0000003800717c02 */ /* 0x001fe40008000f00 */
[----:B------:R-:W-:Y:S02]  /*7e40*/  PRMT R156, RZ, 0x7610, R156 ;  /* 0x00007610ff9c7816 */ /* 0x000fe4000000009c */
[----:B------:R-:W-:Y:S01]  /*7e50*/  ISETP.GT.AND P3, PT, R130, 0x3, PT ;  /* 0x000000038200780c */ /* 0x000fe20003f64270 */
[----:B------:R-:W-:Y:S01]  /*7e60*/  STL [R1+0x620], R113 ;  /* 0x0006207101007387 */ /* 0x000fe20000100800 */
[----:B------:R-:W-:-:S02]  /*7e70*/  PRMT R182, RZ, 0x7610, R182 ;  /* 0x00007610ffb67816 */ /* 0x000fc400000000b6 */
[----:B------:R-:W-:Y:S01]  /*7e80*/  ISETP.GT.AND P4, PT, R130, 0x4, PT ;  /* 0x000000048200780c */ /* 0x000fe20003f84270 */
[----:B------:R-:W-:Y:S04]  /*7e90*/  STL [R1+0x624], R110 ;  /* 0x0006246e01007387 */ /* 0x000fe80000100800 */
[----:B------:R-:W-:Y:S04]  /*7ea0*/  STL [R1+0x628], R111 ;  /* 0x0006286f01007387 */ /* 0x000fe80000100800 */
[----:B------:R0:W-:Y:S04]  /*7eb0*/  STL [R1+0x62c], R114 ;  /* 0x00062c7201007387 */ /* 0x0001e80000100800 */
[----:B------:R-:W4:Y:S04]  /*7ec0*/  LDL R120, [R1+0x4ec] ;  /* 0x0004ec0001787983 */ /* 0x000f280000100800 */
[----:B-1----:R-:W4:Y:S01]  /*7ed0*/  LDL R0, [R1+0x4f0] ;  /* 0x0004f00001007983 */ /* 0x002f220000100800 */
[----:B------:R-:W-:-:S03]  /*7ee0*/  PRMT R166, RZ, 0x7610, R166 ;  /* 0x00007610ffa67816 */ /* 0x000fc600000000a6 */
[----:B--2---:R3:W2:Y:S02]  /*7ef0*/  @P1 LDG.E.U16 R156, desc[UR6][R116.64] ;  /* 0x00000006749c1981 */ /* 0x0046a4000c1e1500 */
[----:B---3--:R-:W-:Y:S02]  /*7f00*/  @P2 IMAD.MOV.U32 R116, RZ, RZ, R112 ;  /* 0x000000ffff742224 */ /* 0x008fe400078e0070 */
[----:B------:R-:W-:Y:S01]  /*7f10*/  STL [R1+0x630], R112 ;  /* 0x0006307001007387 */ /* 0x000fe20000100800 */
[----:B----4-:R-:W-:-:S03]  /*7f20*/  @P2 IMAD.MOV.U32 R117, RZ, RZ, R132 ;  /* 0x000000ffff752224 */ /* 0x010fc600078e0084 */
[----:B------:R-:W3:Y:S04]  /*7f30*/  LDL R132, [R1+0x4dc] ;  /* 0x0004dc0001847983 */ /* 0x000ee80000100800 */
[----:B------:R1:W4:Y:S02]  /*7f40*/  @P2 LDG.E.U16 R182, desc[UR6][R116.64] ;  /* 0x0000000674b62981 */ /* 0x000324000c1e1500 */
[----:B-1----:R-:W-:Y:S02]  /*7f50*/  @P3 IMAD.MOV.U32 R117, RZ, RZ, R119 ;  /* 0x000000ffff753224 */ /* 0x002fe400078e0077 */
[----:B------:R-:W2:Y:S01]  /*7f60*/  LDL R119, [R1+0x4e4] ;  /* 0x0004e40001777983 */ /* 0x000ea20000100800 */
[----:B------:R-:W-:-:S03]  /*7f70*/  @P3 IMAD.MOV.U32 R116, RZ, RZ, R118 ;  /* 0x000000ffff743224 */ /* 0x000fc600078e0076 */
[----:B------:R-:W3:Y:S04]  /*7f80*/  LDL R118, [R1+0x4e8] ;  /* 0x0004e80001767983 */ /* 0x000ee80000100800 */
[----:B------:R1:W4:Y:S02]  /*7f90*/  @P3 LDG.E.U16 R166, desc[UR6][R116.64] ;  /* 0x0000000674a63981 */ /* 0x000324000c1e1500 */
[----:B-1----:R-:W-:Y:S02]  /*7fa0*/  @P4 IMAD.MOV.U32 R117, RZ, RZ, R131 ;  /* 0x000000ffff754224 */ /* 0x002fe400078e0083 */
[----:B------:R-:W4:Y:S01]  /*7fb0*/  LDL R131, [R1+0x4e0] ;  /* 0x0004e00001837983 */ /* 0x000f220000100800 */
[C---:B------:R-:W-:Y:S01]  /*7fc0*/  ISETP.GT.AND P0, PT, R130.reuse, RZ, PT ;  /* 0x000000ff8200720c */ /* 0x040fe20003f04270 */
[----:B------:R-:W-:Y:S01]  /*7fd0*/  @P4 IMAD.MOV.U32 R116, RZ, RZ, R123 ;  /* 0x000000ffff744224 */ /* 0x000fe200078e007b */
[----:B------:R-:W-:Y:S01]  /*7fe0*/  ISETP.GT.AND P5, PT, R130, 0x5, PT ;  /* 0x000000058200780c */ /* 0x000fe20003fa4270 */
[----:B------:R-:W4:Y:S01]  /*7ff0*/  LDL R123, [R1+0x4d4] ;  /* 0x0004d400017b7983 */ /* 0x000f220000100800 */
[----:B------:R-:W-:-:S02]  /*8000*/  PRMT R121, RZ, 0x7610, R121 ;  /* 0x00007610ff797816 */ /* 0x000fc40000000079 */
[----:B------:R-:W-:Y:S02]  /*8010*/  PRMT R140, RZ, 0x7610, R140 ;  /* 0x00007610ff8c7816 */ /* 0x000fe4000000008c */
[----:B------:R-:W-:Y:S02]  /*8020*/  ISETP.GT.AND P1, PT, R130, 0x6, PT ;  /* 0x000000068200780c */ /* 0x000fe40003f24270 */
[----:B------:R1:W4:Y:S03]  /*8030*/  @P4 LDG.E.U16 R121, desc[UR6][R116.64] ;  /* 0x0000000674794981 */ /* 0x000326000c1e1500 */
[----:B------:R-:W-:Y:S01]  /*8040*/  @P0 IMAD.MOV.U32 R115, RZ, RZ, R111 ;  /* 0x000000ffff730224 */ /* 0x000fe200078e006f */
[----:B------:R-:W-:-:S04]  /*8050*/  PRMT R134, RZ, 0x7610, R134 ;  /* 0x00007610ff867816 */ /* 0x000fc80000000086 */
[----:B------:R0:W4:Y:S01]  /*8060*/  @P0 LDG.E.U16 R140, desc[UR6][R114.64] ;  /* 0x00000006728c0981 */ /* 0x000122000c1e1500 */
[----:B------:R-:W-:Y:S01]  /*8070*/  ISETP.GT.AND P0, PT, R130, 0x7, PT ;  /* 0x000000078200780c */ /* 0x000fe20003f04270 */
[----:B-1----:R-:W-:Y:S02]  /*8080*/  @P5 IMAD.MOV.U32 R117, RZ, RZ, R120 ;  /* 0x000000ffff755224 */ /* 0x002fe400078e0078 */
[----:B------:R-:W-:Y:S01]  /*8090*/  @P5 IMAD.MOV.U32 R116, RZ, RZ, R0 ;  /* 0x000000ffff745224 */ /* 0x000fe200078e0000 */
[----:B------:R-:W-:Y:S01]  /*80a0*/  PRMT R133, RZ, 0x7610, R133 ;  /* 0x00007610ff857816 */ /* 0x000fe20000000085 */
[----:B------:R-:W4:Y:S04]  /*80b0*/  LDL R0, [R1+0x4d8] ;  /* 0x0004d80001007983 */ /* 0x000f280000100800 */
[----:B------:R2:W4:Y:S01]  /*80c0*/  @P5 LDG.E.U16 R134, desc[UR6][R116.64] ;  /* 0x0000000674865981 */ /* 0x000522000c1e1500 */
[----:B0-----:R-:W-:Y:S01]  /*80d0*/  PRMT R114, RZ, 0x7610, R114 ;  /* 0x00007610ff727816 */ /* 0x001fe20000000072 */
[----:B--2---:R-:W-:-:S02]  /*80e0*/  @P1 IMAD.MOV.U32 R117, RZ, RZ, R119 ;  /* 0x000000ffff751224 */ /* 0x004fc400078e0077 */
[----:B---3--:R-:W-:-:S05]  /*80f0*/  @P1 IMAD.MOV.U32 R116, RZ, RZ, R118 ;  /* 0x000000ffff741224 */ /* 0x008fca00078e0076 */
[----:B------:R0:W2:Y:S02]  /*8100*/  @P1 LDG.E.U16 R133, desc[UR6][R116.64] ;  /* 0x0000000674851981 */ /* 0x0000a4000c1e1500 */
[----:B0-----:R-:W-:Y:S02]  /*8110*/  @P0 IMAD.MOV.U32 R117, RZ, RZ, R132 ;  /* 0x000000ffff750224 */ /* 0x001fe400078e0084 */
[----:B----4-:R-:W-:-:S05]  /*8120*/  @P0 IMAD.MOV.U32 R116, RZ, RZ, R131 ;  /* 0x000000ffff740224 */ /* 0x010fca00078e0083 */
[----:B------:R0:W3:Y:S04]  /*8130*/  @P0 LDG.E.U16 R114, desc[UR6][R116.64] ;  /* 0x0000000674720981 */ /* 0x0000e8000c1e1500 */
[----:B------:R1:W-:Y:S04]  /*8140*/  STL [R1+0x520], R121 ;  /* 0x0005207901007387 */ /* 0x0003e80000100800 */
[----:B------:R-:W4:Y:S04]  /*8150*/  LDL R120, [R1+0x4d0] ;  /* 0x0004d00001787983 */ /* 0x000f280000100800 */
[----:B------:R-:W2:Y:S04]  /*8160*/  LDL R118, [R1+0x4c8] ;  /* 0x0004c80001767983 */ /* 0x000ea80000100800 */
[----:B-1----:R-:W2:Y:S01]  /*8170*/  LDL R121, [R1+0x4cc] ;  /* 0x0004cc0001797983 */ /* 0x002ea20000100800 */
[----:B------:R-:W-:-:S03]  /*8180*/  ISETP.GT.AND P2, PT, R130, 0x8, PT ;  /* 0x000000088200780c */ /* 0x000fc60003f44270 */
[----:B------:R-:W2:Y:S10]  /*8190*/  LDL R119, [R1+0x4c4] ;  /* 0x0004c40001777983 */ /* 0x000eb40000100800 */
[----:B0-----:R-:W-:-:S02]  /*81a0*/  @P2 IMAD.MOV.U32 R116, RZ, RZ, R0 ;  /* 0x000000ffff742224 */ /* 0x001fc400078e0000 */
[----:B------:R-:W-:Y:S01]  /*81b0*/  @P2 IMAD.MOV.U32 R117, RZ, RZ, R123 ;  /* 0x000000ffff752224 */ /* 0x000fe200078e007b */
[C---:B------:R-:W-:Y:S01]  /*81c0*/  ISETP.GT.AND P3, PT, R130.reuse, 0x9, PT ;  /* 0x000000098200780c */ /* 0x040fe20003f64270 */
[----:B---3--:R-:W-:Y:S04]  /*81d0*/  STL [R1+0x634], R114 ;  /* 0x0006347201007387 */ /* 0x008fe80000100800 */
[----:B------:R-:W3:Y:S04]  /*81e0*/  LDL R123, [R1+0x4bc] ;  /* 0x0004bc00017b7983 */ /* 0x000ee80000100800 */
[----:B------:R-:W3:Y:S01]  /*81f0*/  LDL R0, [R1+0x4c0] ;  /* 0x0004c00001007983 */ /* 0x000ee20000100800 */
[----:B------:R-:W-:-:S02]  /*8200*/  ISETP.GT.AND P4, PT, R130, 0xa, PT ;  /* 0x0000000a8200780c */ /* 0x000fc40003f84270 */
[----:B------:R-:W-:Y:S01]  /*8210*/  PRMT R143, RZ, 0x7610, R143 ;  /* 0x00007610ff8f7816 */ /* 0x000fe2000000008f */
[----:B------:R-:W3:Y:S01]  /*8220*/  LDL R132, [R1+0x4b4] ;  /* 0x0004b40001847983 */ /* 0x000ee20000100800 */
[----:B------:R-:W-:-:S03]  /*8230*/  PRMT R159, RZ, 0x7610, R159 ;  /* 0x00007610ff9f7816 */ /* 0x000fc6000000009f */
[----:B------:R-:W3:Y:S04]  /*8240*/  LDL R131, [R1+0x4b8] ;  /* 0x0004b80001837983 */ /* 0x000ee80000100800 */
[----:B------:R4:W3:Y:S02]  /*8250*/  @P2 LDG.E.U16 R143, desc[UR6][R116.64] ;  /* 0x00000006748f2981 */ /* 0x0008e4000c1e1500 */
[----:B----4-:R-:W-:Y:S02]  /*8260*/  @P3 IMAD.MOV.U32 R116, RZ, RZ, R120 ;  /* 0x000000ffff743224 */ /* 0x010fe400078e0078 */
[----:B--2---:R-:W-:Y:S01]  /*8270*/  @P3 IMAD.MOV.U32 R117, RZ, RZ, R121 ;  /* 0x000000ffff753224 */ /* 0x004fe200078e0079 */
[----:B------:R-:W-:Y:S01]  /*8280*/  ISETP.GT.AND P1, PT, R130, 0xb, PT ;  /* 0x0000000b8200780c */ /* 0x000fe20003f24270 */
[----:B------:R-:W2:Y:S04]  /*8290*/  LDL R121, [R1+0x4ac] ;  /* 0x0004ac0001797983 */ /* 0x000ea80000100800 */
[----:B------:R0:W4:Y:S04]  /*82a0*/  @P3 LDG.E.U16 R159, desc[UR6][R116.64] ;  /* 0x00000006749f3981 */ /* 0x000128000c1e1500 */
[----:B------:R-:W4:Y:S01]  /*82b0*/  LDL R120, [R1+0x4a4] ;  /* 0x0004a40001787983 */ /* 0x000f220000100800 */
[----:B0-----:R-:W-:-:S03]  /*82c0*/  @P4 IMAD.MOV.U32 R116, RZ, RZ, R118 ;  /* 0x000000ffff744224 */ /* 0x001fc600078e0076 */
[----:B------:R-:W4:Y:S01]  /*82d0*/  LDL R118, [R1+0x4b0] ;  /* 0x0004b00001767983 */ /* 0x000f220000100800 */
[----:B------:R-:W-:-:S03]  /*82e0*/  @P4 IMAD.MOV.U32 R117, RZ, RZ, R119 ;  /* 0x000000ffff754224 */ /* 0x000fc600078e0077 */
[----:B------:R-:W4:Y:S01]  /*82f0*/  LDL R119, [R1+0x4a8] ;  /* 0x0004a80001777983 */ /* 0x000f220000100800 */
[----:B------:R-:W-:-:S03]  /*8300*/  PRMT R181, RZ, 0x7610, R181 ;  /* 0x00007610ffb57816 */ /* 0x000fc600000000b5 */
[----:B------:R-:W-:Y:S04]  /*8310*/  STL [R1+0x51c], R134 ;  /* 0x00051c8601007387 */ /* 0x000fe80000100800 */
[----:B------:R3:W4:Y:S02]  /*8320*/  @P4 LDG.E.U16 R181, desc[UR6][R116.64] ;  /* 0x0000000674b54981 */ /* 0x000724000c1e1500 */
[----:B---3--:R-:W-:Y:S02]  /*8330*/  @P1 IMAD.MOV.U32 R117, RZ, RZ, R123 ;  /* 0x000000ffff751224 */ /* 0x008fe400078e007b */
[----:B------:R-:W3:Y:S01]  /*8340*/  LDL R123, [R1+0x49c] ;  /* 0x00049c00017b7983 */ /* 0x000ee20000100800 */
[----:B------:R-:W-:-:S03]  /*8350*/  @P1 IMAD.MOV.U32 R116, RZ, RZ, R0 ;  /* 0x000000ffff741224 */ /* 0x000fc600078e0000 */
[----:B------:R-:W3:Y:S01]  /*8360*/  LDL R0, [R1+0x4a0] ;  /* 0x0004a00001007983 */ /* 0x000ee20000100800 */
[C---:B------:R-:W-:Y:S02]  /*8370*/  ISETP.GT.AND P0, PT, R130.reuse, 0xc, PT ;  /* 0x0000000c8200780c */ /* 0x040fe40003f04270 */
[----:B------:R-:W-:Y:S02]  /*8380*/  PRMT R165, RZ, 0x7610, R165 ;  /* 0x00007610ffa57816 */ /* 0x000fe400000000a5 */
[C---:B------:R-:W-:Y:S02]  /*8390*/  ISETP.GT.AND P2, PT, R130.reuse, 0xd, PT ;  /* 0x0000000d8200780c */ /* 0x040fe40003f44270 */
[----:B------:R-:W-:Y:S02]  /*83a0*/  PRMT R129, RZ, 0x7610, R129 ;  /* 0x00007610ff817816 */ /* 0x000fe40000000081 */
[----:B------:R-:W-:Y:S01]  /*83b0*/  ISETP.GT.AND P3, PT, R130, 0xe, PT ;  /* 0x0000000e8200780c */ /* 0x000fe20003f64270 */
[----:B------:R0:W3:Y:S01]  /*83c0*/  @P1 LDG.E.U16 R165, desc[UR6][R116.64] ;  /* 0x0000000674a51981 */ /* 0x0000e2000c1e1500 */
[----:B------:R-:W-:-:S03]  /*83d0*/  PRMT R127, RZ, 0x7610, R127 ;  /* 0x00007610ff7f7816 */ /* 0x000fc6000000007f */
[----:B0-----:R-:W-:Y:S02]  /*83e0*/  @P0 IMAD.MOV.U32 R116, RZ, RZ, R131 ;  /* 0x000000ffff740224 */ /* 0x001fe400078e0083 */
[----:B------:R-:W-:-:S05]  /*83f0*/  @P0 IMAD.MOV.U32 R117, RZ, RZ, R132 ;  /* 0x000000ffff750224 */ /* 0x000fca00078e0084 */
[----:B------:R2:W3:Y:S01]  /*8400*/  @P0 LDG.E.U16 R129, desc[UR6][R116.64] ;  /* 0x0000000674810981 */ /* 0x0004e2000c1e1500 */
[----:B------:R-:W-:Y:S02]  /*8410*/  ISETP.GT.AND P4, PT, R130, 0xf, PT ;  /* 0x0000000f8200780c */ /* 0x000fe40003f84270 */
[----:B------:R-:W-:Y:S01]  /*8420*/  PRMT R128, RZ, 0x7610, R128 ;  /* 0x00007610ff807816 */ /* 0x000fe20000000080 */
[----:B--2---:R-:W-:Y:S02]  /*8430*/  @P2 IMAD.MOV.U32 R117, RZ, RZ, R121 ;  /* 0x000000ffff752224 */ /* 0x004fe400078e0079 */
[----:B----4-:R-:W-:-:S05]  /*8440*/  @P2 IMAD.MOV.U32 R116, RZ, RZ, R118 ;  /* 0x000000ffff742224 */ /* 0x010fca00078e0076 */
[----:B------:R0:W2:Y:S02]  /*8450*/  @P2 LDG.E.U16 R127, desc[UR6][R116.64] ;  /* 0x00000006747f2981 */ /* 0x0000a4000c1e1500 */
[----:B0-----:R-:W-:Y:S02]  /*8460*/  @P3 IMAD.MOV.U32 R116, RZ, RZ, R119 ;  /* 0x000000ffff743224 */ /* 0x001fe400078e0077 */
[----:B------:R-:W-:-:S05]  /*8470*/  @P3 IMAD.MOV.U32 R117, RZ, RZ, R120 ;  /* 0x000000ffff753224 */ /* 0x000fca00078e0078 */
[----:B------:R3:W4:Y:S01]  /*8480*/  @P3 LDG.E.U16 R128, desc[UR6][R116.64] ;  /* 0x0000000674803981 */ /* 0x000722000c1e1500 */
[----:B------:R-:W-:-:S03]  /*8490*/  PRMT R111, RZ, 0x7610, R111 ;  /* 0x00007610ff6f7816 */ /* 0x000fc6000000006f */
[----:B------:R-:W-:Y:S04]  /*84a0*/  STL [R1+0x518], R133 ;  /* 0x0005188501007387 */ /* 0x000fe80000100800 */
[----:B------:R-:W4:Y:S04]  /*84b0*/  LDL R121, [R1+0x494] ;  /* 0x0004940001797983 */ /* 0x000f280000100800 */
[----:B------:R-:W4:Y:S04]  /*84c0*/  LDL R118, [R1+0x498] ;  /* 0x0004980001767983 */ /* 0x000f280000100800 */
[----:B------:R-:W4:Y:S04]  /*84d0*/  LDL R120, [R1+0x48c] ;  /* 0x00048c0001787983 */ /* 0x000f280000100800 */
[----:B------:R-:W4:Y:S01]  /*84e0*/  LDL R119, [R1+0x490] ;  /* 0x0004900001777983 */ /* 0x000f220000100800 */
[----:B---3--:R-:W-:-:S02]  /*84f0*/  @P4 IMAD.MOV.U32 R117, RZ, RZ, R123 ;  /* 0x000000ffff754224 */ /* 0x008fc400078e007b */
[----:B------:R-:W-:-:S05]  /*8500*/  @P4 IMAD.MOV.U32 R116, RZ, RZ, R0 ;  /* 0x000000ffff744224 */ /* 0x000fca00078e0000 */
[----:B------:R0:W3:Y:S01]  /*8510*/  @P4 LDG.E.U16 R111, desc[UR6][R116.64] ;  /* 0x00000006746f4981 */ /* 0x0000e2000c1e1500 */
[----:B------:R-:W-:-:S03]  /*8520*/  ISETP.GT.AND P1, PT, R130, 0x10, PT ;  /* 0x000000108200780c */ /* 0x000fc60003f24270 */
[----:B--2---:R1:W-:Y:S04]  /*8530*/  STL [R1+0x50], R127 ;  /* 0x0000507f01007387 */ /* 0x0043e80000100800 */
[----:B-1----:R-:W2:Y:S04]  /*8540*/  LDL R127, [R1+0x488] ;  /* 0x00048800017f7983 */ /* 0x002ea80000100800 */
[----:B----4-:R1:W-:Y:S04]  /*8550*/  STL [R1+0x4c], R128 ;  /* 0x00004c8001007387 */ /* 0x0103e80000100800 */
[----:B------:R-:W4:Y:S04]  /*8560*/  LDL R123, [R1+0x47c] ;  /* 0x00047c00017b7983 */ /* 0x000f280000100800 */
[----:B------:R-:W4:Y:S04]  /*8570*/  LDL R0, [R1+0x480] ;  /* 0x0004800001007983 */ /* 0x000f280000100800 */
[----:B-1----:R-:W4:Y:S01]  /*8580*/  LDL R128, [R1+0x484] ;  /* 0x0004840001807983 */ /* 0x002f220000100800 */
[----:B0-----:R-:W-:-:S02]  /*8590*/  @P1 IMAD.MOV.U32 R116, RZ, RZ, R118 ;  /* 0x000000ffff741224 */ /* 0x001fc400078e0076 */
[----:B------:R-:W-:Y:S01]  /*85a0*/  @P1 IMAD.MOV.U32 R117, RZ, RZ, R121 ;  /* 0x000000ffff751224 */ /* 0x000fe200078e0079 */
[----:B---3--:R0:W-:Y:S04]  /*85b0*/  STL [R1+0x638], R111 ;  /* 0x0006386f01007387 */ /* 0x0081e80000100800 */
[----:B------:R-:W3:Y:S04]  /*85c0*/  LDL R121, [R1+0x474] ;  /* 0x0004740001797983 */ /* 0x000ee80000100800 */
[----:B------:R-:W3:Y:S01]  /*85d0*/  LDL R118, [R1+0x478] ;  /* 0x0004780001767983 */ /* 0x000ee20000100800 */
[----:B------:R-:W-:-:S02]  /*85e0*/  ISETP.GT.AND P0, PT, R130, 0x11, PT ;  /* 0x000000118200780c */ /* 0x000fc40003f04270 */
[----:B------:R-:W-:Y:S02]  /*85f0*/  PRMT R142, RZ, 0x7610, R142 ;  /* 0x00007610ff8e7816 */ /* 0x000fe4000000008e */
[C---:B------:R-:W-:Y:S02]  /*8600*/  ISETP.GT.AND P2, PT, R130.reuse, 0x12, PT ;  /* 0x000000128200780c */ /* 0x040fe40003f44270 */
[----:B------:R-:W-:Y:S02]  /*8610*/  PRMT R158, RZ, 0x7610, R158 ;  /* 0x00007610ff9e7816 */ /* 0x000fe4000000009e */
[C---:B------:R-:W-:Y:S01]  /*8620*/  ISETP.GT.AND P3, PT, R130.reuse, 0x13, PT ;  /* 0x000000138200780c */ /* 0x040fe20003f64270 */
[----:B------:R1:W3:Y:S01]  /*8630*/  @P1 LDG.E.U16 R142, desc[UR6][R116.64] ;  /* 0x00000006748e1981 */ /* 0x0002e2000c1e1500 */
[----:B------:R-:W-:Y:S02]  /*8640*/  ISETP.GT.AND P4, PT, R130, 0x14, PT ;  /* 0x000000148200780c */ /* 0x000fe40003f84270 */
[----:B------:R-:W-:Y:S01]  /*8650*/  PRMT R180, RZ, 0x7610, R180 ;  /* 0x00007610ffb47816 */ /* 0x000fe200000000b4 */
[----:B------:R-:W-:Y:S01]  /*8660*/  STL [R1+0x54], R129 ;  /* 0x0000548101007387 */ /* 0x000fe20000100800 */
[----:B-1----:R-:W-:-:S02]  /*8670*/  @P0 IMAD.MOV.U32 R116, RZ, RZ, R119 ;  /* 0x000000ffff740224 */ /* 0x002fc400078e0077 */
[----:B------:R-:W-:Y:S01]  /*8680*/  @P0 IMAD.MOV.U32 R117, RZ, RZ, R120 ;  /* 0x000000ffff750224 */ /* 0x000fe200078e0078 */
[----:B------:R-:W3:Y:S04]  /*8690*/  LDL R119, [R1+0x470] ;  /* 0x0004700001777983 */ /* 0x000ee80000100800 */
[----:B------:R2:W3:Y:S04]  /*86a0*/  @P0 LDG.E.U16 R158, desc[UR6][R116.64] ;  /* 0x00000006749e0981 */ /* 0x0004e8000c1e1500 */
[----:B------:R-:W3:Y:S01]  /*86b0*/  LDL R120, [R1+0x46c] ;  /* 0x00046c0001787983 */ /* 0x000ee20000100800 */
[----:B------:R-:W-:Y:S01]  /*86c0*/  PRMT R164, RZ, 0x7610, R164 ;  /* 0x00007610ffa47816 */ /* 0x000fe200000000a4 */
[----:B--2---:R-:W-:Y:S01]  /*86d0*/  @P2 IMAD.MOV.U32 R116, RZ, RZ, R127 ;  /* 0x000000ffff742224 */ /* 0x004fe200078e007f */
[----:B------:R-:W-:Y:S01]  /*86e0*/  PRMT R122, RZ, 0x7610, R122 ;  /* 0x00007610ff7a7816 */ /* 0x000fe2000000007a */
[----:B------:R-:W2:Y:S01]  /*86f0*/  LDL R127, [R1+0x454] ;  /* 0x00045400017f7983 */ /* 0x000ea20000100800 */
[----:B----4-:R-:W-:-:S05]  /*8700*/  @P2 IMAD.MOV.U32 R117, RZ, RZ, R128 ;  /* 0x000000ffff752224 */ /* 0x010fca00078e0080 */
[----:B------:R1:W4:Y:S02]  /*8710*/  @P2 LDG.E.U16 R180, desc[UR6][R116.64] ;  /* 0x0000000674b42981 */ /* 0x000324000c1e1500 */
[----:B-1----:R-:W-:Y:S02]  /*8720*/  @P3 IMAD.MOV.U32 R116, RZ, RZ, R0 ;  /* 0x000000ffff743224 */ /* 0x002fe400078e0000 */
[----:B------:R-:W-:Y:S01]  /*8730*/  @P3 IMAD.MOV.U32 R117, RZ, RZ, R123 ;  /* 0x000000ffff753224 */ /* 0x000fe200078e007b */
[----:B------:R-:W2:Y:S04]  /*8740*/  LDL R0, [R1+0x468] ;  /* 0x0004680001007983 */ /* 0x000ea80000100800 */
[----:B------:R-:W4:Y:S04]  /*8750*/  LDL R123, [R1+0x464] ;  /* 0x00046400017b7983 */ /* 0x000f280000100800 */
[----:B------:R3:W4:Y:S02]  /*8760*/  @P3 LDG.E.U16 R164, desc[UR6][R116.64] ;  /* 0x0000000674a43981 */ /* 0x000724000c1e1500 */
[----:B---3--:R-:W-:-:S02]  /*8770*/  @P4 IMAD.MOV.U32 R117, RZ, RZ, R121 ;  /* 0x000000ffff754224 */ /* 0x008fc400078e0079 */
[----:B------:R-:W3:Y:S01]  /*8780*/  LDL R121, [R1+0x45c] ;  /* 0x00045c0001797983 */ /* 0x000ee20000100800 */
[----:B------:R-:W-:-:S03]  /*8790*/  @P4 IMAD.MOV.U32 R116, RZ, RZ, R118 ;  /* 0x000000ffff744224 */ /* 0x000fc600078e0076 */
[----:B------:R-:W3:Y:S04]  /*87a0*/  LDL R118, [R1+0x460] ;  /* 0x0004600001767983 */ /* 0x000ee80000100800 */
[----:B------:R1:W3:Y:S01]  /*87b0*/  @P4 LDG.E.U16 R122, desc[UR6][R116.64] ;  /* 0x00000006747a4981 */ /* 0x0002e2000c1e1500 */
[C---:B------:R-:W-:Y:S02]  /*87c0*/  ISETP.GT.AND P1, PT, R130.reuse, 0x15, PT ;  /* 0x000000158200780c */ /* 0x040fe40003f24270 */
[C---:B------:R-:W-:Y:S02]  /*87d0*/  ISETP.GT.AND P0, PT, R130.reuse, 0x16, PT ;  /* 0x000000168200780c */ /* 0x040fe40003f04270 */
[----:B------:R-:W-:Y:S02]  /*87e0*/  PRMT R124, RZ, 0x7610, R124 ;  /* 0x00007610ff7c7816 */ /* 0x000fe4000000007c */
[----:B------:R-:W-:-:S02]  /*87f0*/  ISETP.GT.AND P2, PT, R130, 0x17, PT ;  /* 0x000000178200780c */ /* 0x000fc40003f44270 */
[----:B0-----:R-:W-:-:S05]  /*8800*/  PRMT R111, RZ, 0x7610, R111 ;  /* 0x00007610ff6f7816 */ /* 0x001fca000000006f */
[----:B-1----:R-:W-:Y:S02]  /*8810*/  @P1 IMAD.MOV.U32 R116, RZ, RZ, R119 ;  /* 0x000000ffff741224 */ /* 0x002fe400078e0077 */
[----:B------:R-:W-:-:S05]  /*8820*/  @P1 IMAD.MOV.U32 R117, RZ, RZ, R120 ;  /* 0x000000ffff751224 */ /* 0x000fca00078e0078 */
[----:B------:R2:W3:Y:S01]  /*8830*/  @P1 LDG.E.U16 R124, desc[UR6][R116.64] ;  /* 0x00000006747c1981 */ /* 0x0004e2000c1e1500 */
[----:B------:R-:W-:Y:S01]  /*8840*/  PRMT R110, RZ, 0x7610, R110 ;  /* 0x00007610ff6e7816 */ /* 0x000fe2000000006e */
[----:B--2---:R-:W-:Y:S02]  /*8850*/  @P0 IMAD.MOV.U32 R116, RZ, RZ, R0 ;  /* 0x000000ffff740224 */ /* 0x004fe400078e0000 */
[----:B----4-:R-:W-:-:S05]  /*8860*/  @P0 IMAD.MOV.U32 R117, RZ, RZ, R123 ;  /* 0x000000ffff750224 */ /* 0x010fca00078e007b */
[----:B------:R3:W2:Y:S02]  /*8870*/  @P0 LDG.E.U16 R111, desc[UR6][R116.64] ;  /* 0x00000006746f0981 */ /* 0x0006a4000c1e1500 */
[----:B---3--:R-:W-:Y:S02]  /*8880*/  @P2 IMAD.MOV.U32 R117, RZ, RZ, R121 ;  /* 0x000000ffff752224 */ /* 0x008fe400078e0079 */
[----:B------:R-:W-:Y:S01]  /*8890*/  @P2 IMAD.MOV.U32 R116, RZ, RZ, R118 ;  /* 0x000000ffff742224 */ /* 0x000fe200078e0076 */
[----:B------:R0:W-:Y:S04]  /*88a0*/  STL [R1+0x3c], R122 ;  /* 0x00003c7a01007387 */ /* 0x0001e80000100800 */
[----:B------:R-:W3:Y:S04]  /*88b0*/  @P2 LDG.E.U16 R110, desc[UR6][R116.64] ;  /* 0x00000006746e2981 */ /* 0x000ee8000c1e1500 */
[----:B------:R-:W4:Y:S04]  /*88c0*/  LDL R120, [R1+0x44c] ;  /* 0x00044c0001787983 */ /* 0x000f280000100800 */
[----:B0-----:R-:W4:Y:S04]  /*88d0*/  LDL R122, [R1+0x458] ;  /* 0x00045800017a7983 */ /* 0x001f280000100800 */
[----:B------:R-:W4:Y:S01]  /*88e0*/  LDL R119, [R1+0x450] ;  /* 0x0004500001777983 */ /* 0x000f220000100800 */
[----:B------:R-:W-:-:S03]  /*88f0*/  ISETP.GT.AND P3, PT, R130, 0x18, PT ;  /* 0x000000188200780c */ /* 0x000fc60003f64270 */
[----:B------:R0:W-:Y:S04]  /*8900*/  STL [R1+0x34], R124 ;  /* 0x0000347c01007387 */ /* 0x0001e80000100800 */
[----:B------:R-:W4:Y:S04]  /*8910*/  LDL R0, [R1+0x448] ;  /* 0x0004480001007983 */ /* 0x000f280000100800 */
[----:B0-----:R-:W4:Y:S04]  /*8920*/  LDL R124, [R1+0x444] ;  /* 0x00044400017c7983 */ /* 0x001f280000100800 */
[----:B--2---:R-:W-:Y:S04]  /*8930*/  STL [R1+0x63c], R111 ;  /* 0x00063c6f01007387 */ /* 0x004fe80000100800 */
[----:B------:R-:W2:Y:S04]  /*8940*/  LDL R123, [R1+0x43c] ;  /* 0x00043c00017b7983 */ /* 0x000ea80000100800 */
[----:B------:R-:W2:Y:S04]  /*8950*/  LDL R121, [R1+0x440] ;  /* 0x0004400001797983 */ /* 0x000ea80000100800 */
[----:B------:R-:W2:Y:S04]  /*8960*/  LDL R118, [R1+0x438] ;  /* 0x0004380001767983 */ /* 0x000ea80000100800 */
[----:B---3--:R-:W-:Y:S01]  /*8970*/  STL [R1+0x640], R110 ;  /* 0x0006406e01007387 */ /* 0x008fe20000100800 */
[----:B----4-:R-:W-:-:S03]  /*8980*/  @P3 IMAD.MOV.U32 R116, RZ, RZ, R122 ;  /* 0x000000ffff743224 */ /* 0x010fc600078e007a */
[----:B------:R-:W3:Y:S01]  /*8990*/  LDL R122, [R1+0x434] ;  /* 0x00043400017a7983 */ /* 0x000ee20000100800 */
[C---:B------:R-:W-:Y:S01]  /*89a0*/  ISETP.GT.AND P4, PT, R130.reuse, 0x19, PT ;  /* 0x000000198200780c */ /* 0x040fe20003f84270 */
[----:B------:R-:W-:Y:S01]  /*89b0*/  @P3 IMAD.MOV.U32 R117, RZ, RZ, R127 ;  /* 0x000000ffff753224 */ /* 0x000fe200078e007f */
[----:B------:R-:W-:Y:S02]  /*89c0*/  PRMT R145, RZ, 0x7610, R145 ;  /* 0x00007610ff917816 */ /* 0x000fe40000000091 */
[C---:B------:R-:W-:Y:S02]  /*89d0*/  ISETP.GT.AND P1, PT, R130.reuse, 0x1a, PT ;  /* 0x0000001a8200780c */ /* 0x040fe40003f24270 */
[----:B------:R-:W-:Y:S02]  /*89e0*/  PRMT R191, RZ, 0x7610, R191 ;  /* 0x00007610ffbf7816 */ /* 0x000fe400000000bf */
[----:B------:R-:W-:Y:S01]  /*89f0*/  ISETP.GT.AND P0, PT, R130, 0x1b, PT ;  /* 0x0000001b8200780c */ /* 0x000fe20003f04270 */
[----:B------:R0:W4:Y:S01]  /*8a00*/  @P3 LDG.E.U16 R145, desc[UR6][R116.64] ;  /* 0x0000000674913981 */ /* 0x000122000c1e1500 */
[----:B------:R-:W-:-:S02]  /*8a10*/  PRMT R179, RZ, 0x7610, R179 ;  /* 0x00007610ffb37816 */ /* 0x000fc400000000b3 */
[----:B------:R-:W-:Y:S01]  /*8a20*/  ISETP.GT.AND P2, PT, R130, 0x1c, PT ;  /* 0x0000001c8200780c */ /* 0x000fe20003f44270 */
[----:B0-----:R-:W-:Y:S02]  /*8a30*/  @P4 IMAD.MOV.U32 R116, RZ, RZ, R119 ;  /* 0x000000ffff744224 */ /* 0x001fe400078e0077 */
[----:B------:R-:W-:Y:S01]  /*8a40*/  @P4 IMAD.MOV.U32 R117, RZ, RZ, R120 ;  /* 0x000000ffff754224 */ /* 0x000fe200078e0078 */
[----:B------:R-:W4:Y:S04]  /*8a50*/  LDL R119, [R1+0x430] ;  /* 0x0004300001777983 */ /* 0x000f280000100800 */
[----:B------:R0:W4:Y:S04]  /*8a60*/  @P4 LDG.E.U16 R191, desc[UR6][R116.64] ;  /* 0x0000000674bf4981 */ /* 0x000128000c1e1500 */
[----:B------:R-:W4:Y:S01]  /*8a70*/  LDL R120, [R1+0x42c] ;  /* 0x00042c0001787983 */ /* 0x000f220000100800 */
[----:B------:R-:W-:Y:S01]  /*8a80*/  PRMT R246, RZ, 0x7610, R246 ;  /* 0x00007610fff67816 */ /* 0x000fe200000000f6 */
[----:B0-----:R-:W-:-:S02]  /*8a90*/  @P1 IMAD.MOV.U32 R116, RZ, RZ, R0 ;  /* 0x000000ffff741224 */ /* 0x001fc400078e0000 */
[----:B------:R-:W-:Y:S01]  /*8aa0*/  @P1 IMAD.MOV.U32 R117, RZ, RZ, R124 ;  /* 0x000000ffff751224 */ /* 0x000fe200078e007c */
[----:B------:R-:W4:Y:S04]  /*8ab0*/  LDL R0, [R1+0x428] ;  /* 0x0004280001007983 */ /* 0x000f280000100800 */
[----:B------:R2:W4:Y:S04]  /*8ac0*/  @P1 LDG.E.U16 R179, desc[UR6][R116.64] ;  /* 0x0000000674b31981 */ /* 0x000528000c1e1500 */
[----:B------:R-:W4:Y:S01]  /*8ad0*/  LDL R124, [R1+0x41c] ;  /* 0x00041c00017c7983 */ /* 0x000f220000100800 */
[----:B--2---:R-:W-:-:S02]  /*8ae0*/  @P0 IMAD.MOV.U32 R117, RZ, RZ, R123 ;  /* 0x000000ffff750224 */ /* 0x004fc400078e007b */
[----:B------:R-:W-:Y:S01]  /*8af0*/  @P0 IMAD.MOV.U32 R116, RZ, RZ, R121 ;  /* 0x000000ffff740224 */ /* 0x000fe200078e0079 */
[C---:B------:R-:W-:Y:S01]  /*8b00*/  ISETP.GT.AND P3, PT, R130.reuse, 0x1d, PT ;  /* 0x0000001d8200780c */ /* 0x040fe20003f64270 */
[----:B------:R-:W2:Y:S04]  /*8b10*/  LDL R121, [R1+0x424] ;  /* 0x0004240001797983 */ /* 0x000ea80000100800 */
[----:B------:R3:W2:Y:S01]  /*8b20*/  @P0 LDG.E.U16 R246, desc[UR6][R116.64] ;  /* 0x0000000674f60981 */ /* 0x0006a2000c1e1500 */
[----:B------:R-:W-:Y:S02]  /*8b30*/  ISETP.GT.AND P4, PT, R130, 0x1e, PT ;  /* 0x0000001e8200780c */ /* 0x000fe40003f84270 */
[----:B------:R-:W-:Y:S01]  /*8b40*/  PRMT R126, RZ, 0x7610, R126 ;  /* 0x00007610ff7e7816 */ /* 0x000fe2000000007e */
[----:B------:R-:W2:Y:S01]  /*8b50*/  LDL R123, [R1+0x414] ;  /* 0x00041400017b7983 */ /* 0x000ea20000100800 */
[----:B---3--:R-:W-:-:S03]  /*8b60*/  @P2 IMAD.MOV.U32 R117, RZ, RZ, R122 ;  /* 0x000000ffff752224 */ /* 0x008fc600078e007a */
[----:B------:R-:W3:Y:S01]  /*8b70*/  LDL R122, [R1+0x420] ;  /* 0x00042000017a7983 */ /* 0x000ee20000100800 */
[----:B------:R-:W-:Y:S01]  /*8b80*/  @P2 IMAD.MOV.U32 R116, RZ, RZ, R118 ;  /* 0x000000ffff742224 */ /* 0x000fe200078e0076 */
[----:B------:R-:W-:Y:S02]  /*8b90*/  PRMT R125, RZ, 0x7610, R125 ;  /* 0x00007610ff7d7816 */ /* 0x000fe4000000007d */
[----:B------:R-:W-:Y:S01]  /*8ba0*/  ISETP.GT.AND P1, PT, R130, 0x1f, PT ;  /* 0x0000001f8200780c */ /* 0x000fe20003f24270 */
[----:B------:R-:W3:Y:S04]  /*8bb0*/  LDL R118, [R1+0x418] ;  /* 0x0004180001767983 */ /* 0x000ee80000100800 */
[----:B------:R4:W3:Y:S01]  /*8bc0*/  @P2 LDG.E.U16 R126, desc[UR6][R116.64] ;  /* 0x00000006747e2981 */ /* 0x0008e2000c1e1500 */
[----:B------:R-:W-:Y:S01]  /*8bd0*/  PRMT R114, RZ, 0x7610, R114 ;  /* 0x00007610ff727816 */ /* 0x000fe20000000072 */
[----:B----4-:R-:W-:Y:S01]  /*8be0*/  @P3 IMAD.MOV.U32 R116, RZ, RZ, R119 ;  /* 0x000000ffff743224 */ /* 0x010fe200078e0077 */
[----:B------:R-:W-:Y:S01]  /*8bf0*/  PRMT R113, RZ, 0x7610, R113 ;  /* 0x00007610ff717816 */ /* 0x000fe20000000071 */
[----:B------:R-:W4:Y:S01]  /*8c00*/  LDL R119, [R1+0x410] ;  /* 0x0004100001777983 */ /* 0x000f220000100800 */
[----:B------:R-:W-:-:S03]  /*8c10*/  @P3 IMAD.MOV.U32 R117, RZ, RZ, R120 ;  /* 0x000000ffff753224 */ /* 0x000fc600078e0078 */
[----:B------:R-:W4:Y:S04]  /*8c20*/  LDL R120, [R1+0x40c] ;  /* 0x00040c0001787983 */ /* 0x000f280000100800 */
[----:B------:R0:W4:Y:S02]  /*8c30*/  @P3 LDG.E.U16 R125, desc[UR6][R116.64] ;  /* 0x00000006747d3981 */ /* 0x000124000c1e1500 */
[----:B0-----:R-:W-:Y:S02]  /*8c40*/  @P4 IMAD.MOV.U32 R116, RZ, RZ, R0 ;  /* 0x000000ffff744224 */ /* 0x001fe400078e0000 */
[----:B--2---:R-:W-:-:S05]  /*8c50*/  @P4 IMAD.MOV.U32 R117, RZ, RZ, R121 ;  /* 0x000000ffff754224 */ /* 0x004fca00078e0079 */
[----:B------:R0:W2:Y:S02]  /*8c60*/  @P4 LDG.E.U16 R114, desc[UR6][R116.64] ;  /* 0x0000000674724981 */ /* 0x0000a4000c1e1500 */
[----:B0-----:R-:W-:Y:S02]  /*8c70*/  @P1 IMAD.MOV.U32 R117, RZ, RZ, R124 ;  /* 0x000000ffff751224 */ /* 0x001fe400078e007c */
[----:B---3--:R-:W-:-:S05]  /*8c80*/  @P1 IMAD.MOV.U32 R116, RZ, RZ, R122 ;  /* 0x000000ffff741224 */ /* 0x008fca00078e007a */
[----:B------:R0:W3:Y:S01]  /*8c90*/  @P1 LDG.E.U16 R113, desc[UR6][R116.64] ;  /* 0x0000000674711981 */ /* 0x0000e2000c1e1500 */
[----:B------:R-:W-:-:S13]  /*8ca0*/  ISETP.GT.AND P0, PT, R130, 0x20, PT ;  /* 0x000000208200780c */ /* 0x000fda0003f04270 */
[----:B0-----:R-:W-:Y:S01]  /*8cb0*/  @P0 IMAD.MOV.U32 R117, RZ, RZ, R123 ;  /* 0x000000ffff750224 */ /* 0x001fe200078e007b */
[----:B----4-:R0:W-:Y:S04]  /*8cc0*/  STL [R1+0x1c], R125 ;  /* 0x00001c7d01007387 */ /* 0x0101e80000100800 */
[----:B------:R-:W4:Y:S04]  /*8cd0*/  LDL R121, [R1+0x408] ;  /* 0x0004080001797983 */ /* 0x000f280000100800 */
[----:B------:R-:W4:Y:S04]  /*8ce0*/  LDL R0, [R1+0x400] ;  /* 0x0004000001007983 */ /* 0x000f280000100800 */
[----:B0-----:R-:W4:Y:S04]  /*8cf0*/  LDL R125, [R1+0x404] ;  /* 0x00040400017d7983 */ /* 0x001f280000100800 */
[----:B--2---:R-:W-:Y:S04]  /*8d00*/  STL [R1+0x644], R114 ;  /* 0x0006447201007387 */ /* 0x004fe80000100800 */
[----:B------:R-:W2:Y:S04]  /*8d10*/  LDL R124, [R1+0x3fc] ;  /* 0x0003fc00017c7983 */ /* 0x000ea80000100800 */
[----:B------:R-:W2:Y:S04]  /*8d20*/  LDL R122, [R1+0x3f8] ;  /* 0x0003f800017a7983 */ /* 0x000ea80000100800 */
[----:B---3--:R0:W-:Y:S04]  /*8d30*/  STL [R1+0x648], R113 ;  /* 0x0006487101007387 */ /* 0x0081e80000100800 */
[----:B------:R-:W3:Y:S01]  /*8d40*/  LDL R123, [R1+0x3f4] ;  /* 0x0003f400017b7983 */ /* 0x000ee20000100800 */
[C---:B------:R-:W-:Y:S01]  /*8d50*/  ISETP.GT.AND P2, PT, R130.reuse, 0x21, PT ;  /* 0x000000218200780c */ /* 0x040fe20003f44270 */
[----:B------:R-:W-:Y:S01]  /*8d60*/  @P0 IMAD.MOV.U32 R116, RZ, RZ, R118 ;  /* 0x000000ffff740224 */ /* 0x000fe200078e0076 */
[----:B------:R-:W-:Y:S01]  /*8d70*/  PRMT R144, RZ, 0x7610, R144 ;  /* 0x00007610ff907816 */ /* 0x000fe20000000090 */
[----:B------:R-:W3:Y:S01]  /*8d80*/  LDL R118, [R1+0x3f0] ;  /* 0x0003f00001767983 */ /* 0x000ee20000100800 */
[----:B------:R-:W-:-:S02]  /*8d90*/  ISETP.GT.AND P3, PT, R130, 0x22, PT ;  /* 0x000000228200780c */ /* 0x000fc40003f64270 */
[C---:B------:R-:W-:Y:S02]  /*8da0*/  ISETP.GT.AND P4, PT, R130.reuse, 0x23, PT ;  /* 0x000000238200780c */ /* 0x040fe40003f84270 */
[----:B------:R1:W3:Y:S01]  /*8db0*/  @P0 LDG.E.U16 R144, desc[UR6][R116.64] ;  /* 0x0000000674900981 */ /* 0x0002e2000c1e1500 */
[----:B------:R-:W-:Y:S02]  /*8dc0*/  PRMT R160, RZ, 0x7610, R160 ;  /* 0x00007610ffa07816 */ /* 0x000fe400000000a0 */
[----:B------:R-:W-:Y:S02]  /*8dd0*/  PRMT R178, RZ, 0x7610, R178 ;  /* 0x00007610ffb27816 */ /* 0x000fe400000000b2 */
[----:B------:R-:W-:Y:S01]  /*8de0*/  ISETP.GT.AND P1, PT, R130, 0x24, PT ;  /* 0x000000248200780c */ /* 0x000fe20003f24270 */
[----:B-1----:R-:W-:Y:S02]  /*8df0*/  @P2 IMAD.MOV.U32 R116, RZ, RZ, R119 ;  /* 0x000000ffff742224 */ /* 0x002fe400078e0077 */
[----:B------:R-:W-:-:S05]  /*8e00*/  @P2 IMAD.MOV.U32 R117, RZ, RZ, R120 ;  /* 0x000000ffff752224 */ /* 0x000fca00078e0078 */
[----:B------:R4:W3:Y:S01]  /*8e10*/  @P2 LDG.E.U16 R160, desc[UR6][R116.64] ;  /* 0x0000000674a02981 */ /* 0x0008e2000c1e1500 */
[----:B------:R-:W-:Y:S01]  /*8e20*/  PRMT R7, RZ, 0x7610, R7 ;  /* 0x00007610ff077816 */ /* 0x000fe20000000007 */
[----:B----4-:R-:W-:Y:S02]  /*8e30*/  @P3 IMAD.MOV.U32 R116, RZ, RZ, R121 ;  /* 0x000000ffff743224 */ /* 0x010fe400078e0079 */
[----:B------:R-:W-:-:S05]  /*8e40*/  @P3 IMAD.MOV.U32 R117, RZ, RZ, R125 ;  /* 0x000000ffff753224 */ /* 0x000fca00078e007d */
[----:B------:R1:W4:Y:S01]  /*8e50*/  @P3 LDG.E.U16 R178, desc[UR6][R116.64] ;  /* 0x0000000674b23981 */ /* 0x000322000c1e1500 */
[----:B0-----:R-:W-:Y:S01]  /*8e60*/  PRMT R113, RZ, 0x7610, R113 ;  /* 0x00007610ff717816 */ /* 0x001fe20000000071 */
[----:B-1----:R-:W-:Y:S02]  /*8e70*/  @P4 IMAD.MOV.U32 R116, RZ, RZ, R0 ;  /* 0x000000ffff744224 */ /* 0x002fe400078e0000 */
[----:B------:R0:W-:Y:S04]  /*8e80*/  STL [R1+0x20], R126 ;  /* 0x0000207e01007387 */ /* 0x0001e80000100800 */
[----:B------:R-:W4:Y:S04]  /*8e90*/  LDL R119, [R1+0x3ec] ;  /* 0x0003ec0001777983 */ /* 0x000f280000100800 */
[----:B------:R-:W4:Y:S04]  /*8ea0*/  LDL R120, [R1+0x3e8] ;  /* 0x0003e80001787983 */ /* 0x000f280000100800 */
[----:B------:R-:W4:Y:S04]  /*8eb0*/  LDL R121, [R1+0x3e4] ;  /* 0x0003e40001797983 */ /* 0x000f280000100800 */
[----:B------:R-:W4:Y:S04]  /*8ec0*/  LDL R0, [R1+0x3e0] ;  /* 0x0003e00001007983 */ /* 0x000f280000100800 */
[----:B0-----:R-:W4:Y:S01]  /*8ed0*/  LDL R126, [R1+0x3dc] ;  /* 0x0003dc00017e7983 */ /* 0x001f220000100800 */
[----:B--2---:R-:W-:-:S05]  /*8ee0*/  @P4 IMAD.MOV.U32 R117, RZ, RZ, R124 ;  /* 0x000000ffff754224 */ /* 0x004fca00078e007c */
[----:B------:R0:W2:Y:S02]  /*8ef0*/  @P4 LDG.E.U16 R7, desc[UR6][R116.64] ;  /* 0x0000000674074981 */ /* 0x0000a4000c1e1500 */
[----:B0-----:R-:W-:Y:S01]  /*8f00*/  @P1 IMAD.MOV.U32 R116, RZ, RZ, R122 ;  /* 0x000000ffff741224 */ /* 0x001fe200078e007a */
[----:B------:R-:W-:Y:S01]  /*8f10*/  ISETP.GT.AND P0, PT, R130, 0x25, PT ;  /* 0x000000258200780c */ /* 0x000fe20003f04270 */
[----:B------:R-:W2:Y:S01]  /*8f20*/  LDL R122, [R1+0x3d8] ;  /* 0x0003d800017a7983 */ /* 0x000ea20000100800 */
[----:B---3--:R-:W-:-:S03]  /*8f30*/  @P1 IMAD.MOV.U32 R117, RZ, RZ, R123 ;  /* 0x000000ffff751224 */ /* 0x008fc600078e007b */
[----:B------:R-:W3:Y:S04]  /*8f40*/  LDL R123, [R1+0x3d4] ;  /* 0x0003d400017b7983 */ /* 0x000ee80000100800 */
[----:B------:R0:W2:Y:S01]  /*8f50*/  @P1 LDG.E.U16 R113, desc[UR6][R116.64] ;  /* 0x0000000674711981 */ /* 0x0000a2000c1e1500 */
[C---:B------:R-:W-:Y:S02]  /*8f60*/  ISETP.GT.AND P2, PT, R130.reuse, 0x26, PT ;  /* 0x000000268200780c */ /* 0x040fe40003f44270 */
[----:B------:R-:W-:Y:S01]  /*8f70*/  PRMT R110, RZ, 0x7610, R110 ;  /* 0x00007610ff6e7816 */ /* 0x000fe2000000006e */
[----:B0-----:R-:W-:Y:S01]  /*8f80*/  @P0 IMAD.MOV.U32 R116, RZ, RZ, R118 ;  /* 0x000000ffff740224 */ /* 0x001fe200078e0076 */
[----:B------:R-:W-:Y:S02]  /*8f90*/  ISETP.GT.AND P3, PT, R130, 0x27, PT ;  /* 0x000000278200780c */ /* 0x000fe40003f64270 */
[----:B------:R-:W-:Y:S01]  /*8fa0*/  PRMT R112, RZ, 0x7610, R112 ;  /* 0x00007610ff707816 */ /* 0x000fe20000000070 */
[----:B----4-:R-:W-:-:S05]  /*8fb0*/  @P0 IMAD.MOV.U32 R117, RZ, RZ, R119 ;  /* 0x000000ffff750224 */ /* 0x010fca00078e0077 */
[----:B------:R0:W4:Y:S02]  /*8fc0*/  @P0 LDG.E.U16 R110, desc[UR6][R116.64] ;  /* 0x00000006746e0981 */ /* 0x000124000c1e1500 */
[----:B0-----:R-:W-:Y:S02]  /*8fd0*/  @P2 IMAD.MOV.U32 R116, RZ, RZ, R120 ;  /* 0x000000ffff742224 */ /* 0x001fe400078e0078 */
[----:B------:R-:W-:-:S05]  /*8fe0*/  @P2 IMAD.MOV.U32 R117, RZ, RZ, R121 ;  /* 0x000000ffff752224 */ /* 0x000fca00078e0079 */
[----:B------:R0:W4:Y:S02]  /*8ff0*/  @P2 LDG.E.U16 R112, desc[UR6][R116.64] ;  /* 0x0000000674702981 */ /* 0x000124000c1e1500 */
[----:B0-----:R-:W-:Y:S02]  /*9000*/  @P3 IMAD.MOV.U32 R116, RZ, RZ, R0 ;  /* 0x000000ffff743224 */ /* 0x001fe400078e0000 */
[----:B--2---:R0:W-:Y:S04]  /*9010*/  STL [R1+0x64c], R113 ;  /* 0x00064c7101007387 */ /* 0x0041e80000100800 */
[----:B------:R-:W2:Y:S04]  /*9020*/  LDL R119, [R1+0x3cc] ;  /* 0x0003cc0001777983 */ /* 0x000ea80000100800 */
[----:B------:R-:W4:Y:S04]  /*9030*/  LDL R118, [R1+0x3d0] ;  /* 0x0003d00001767983 */ /* 0x000f280000100800 */
[----:B------:R-:W4:Y:S04]  /*9040*/  LDL R125, [R1+0x3c4] ;  /* 0x0003c400017d7983 */ /* 0x000f280000100800 */
[----:B------:R-:W4:Y:S04]  /*9050*/  LDL R124, [R1+0x3c8] ;  /* 0x0003c800017c7983 */ /* 0x000f280000100800 */
[----:B------:R-:W4:Y:S04]  /*9060*/  LDL R121, [R1+0x3bc] ;  /* 0x0003bc0001797983 */ /* 0x000f280000100800 */
[----:B------:R-:W4:Y:S04]  /*9070*/  LDL R120, [R1+0x3c0] ;  /* 0x0003c00001787983 */ /* 0x000f280000100800 */
[----:B0-----:R-:W4:Y:S04]  /*9080*/  LDL R113, [R1+0x3b4] ;  /* 0x0003b40001717983 */ /* 0x001f280000100800 */
[----:B------:R-:W4:Y:S01]  /*9090*/  LDL R0, [R1+0x3b8] ;  /* 0x0003b80001007983 */ /* 0x000f220000100800 */
[C---:B------:R-:W-:Y:S01]  /*90a0*/  ISETP.GT.AND P4, PT, R130.reuse, 0x28, PT ;  /* 0x000000288200780c */ /* 0x040fe20003f84270 */
[----:B------:R-:W-:Y:S01]  /*90b0*/  @P3 IMAD.MOV.U32 R117, RZ, RZ, R126 ;  /* 0x000000ffff753224 */ /* 0x000fe200078e007e */
[----:B------:R-:W-:Y:S01]  /*90c0*/  PRMT R3, RZ, 0x7610, R3 ;  /* 0x00007610ff037816 */ /* 0x000fe20000000003 */
[----:B------:R-:W4:Y:S01]  /*90d0*/  LDL R127, [R1+0x19c] ;  /* 0x00019c00017f7983 */ /* 0x000f220000100800 */
[----:B------:R-:W-:-:S02]  /*90e0*/  ISETP.GT.AND P1, PT, R130, 0x29, PT ;  /* 0x000000298200780c */ /* 0x000fc40003f24270 */
[----:B------:R-:W-:Y:S01]  /*90f0*/  PRMT R147, RZ, 0x7610, R147 ;  /* 0x00007610ff937816 */ /* 0x000fe20000000093 */
[----:B------:R-:W4:Y:S04]  /*9100*/  LDL R126, [R1+0x1a0] ;  /* 0x0001a000017e7983 */ /* 0x000f280000100800 */
[----:B------:R0:W4:Y:S01]  /*9110*/  @P3 LDG.E.U16 R3, desc[UR6][R116.64] ;  /* 0x0000000674033981 */ /* 0x000122000c1e1500 */
[C---:B------:R-:W-:Y:S02]  /*9120*/  ISETP.GT.AND P0, PT, R130.reuse, 0x2a, PT ;  /* 0x0000002a8200780c */ /* 0x040fe40003f04270 */
[----:B------:R-:W-:Y:S01]  /*9130*/  PRMT R161, RZ, 0x7610, R161 ;  /* 0x00007610ffa17816 */ /* 0x000fe200000000a1 */
[----:B------:R-:W4:Y:S01]  /*9140*/  LDL R129, [R1+0x174] ;  /* 0x0001740001817983 */ /* 0x000f220000100800 */
[----:B------:R-:W-:-:S02]  /*9150*/  ISETP.GT.AND P2, PT, R130, 0x2b, PT ;  /* 0x0000002b8200780c */ /* 0x000fc40003f44270 */
[----:B------:R-:W-:Y:S01]  /*9160*/  PRMT R177, RZ, 0x7610, R177 ;  /* 0x00007610ffb17816 */ /* 0x000fe200000000b1 */
[----:B------:R-:W4:Y:S01]  /*9170*/  LDL R128, [R1+0x178] ;  /* 0x0001780001807983 */ /* 0x000f220000100800 */
[----:B0-----:R-:W-:Y:S02]  /*9180*/  @P4 IMAD.MOV.U32 R116, RZ, RZ, R122 ;  /* 0x000000ffff744224 */ /* 0x001fe400078e007a */
[----:B---3--:R-:W-:Y:S01]  /*9190*/  @P4 IMAD.MOV.U32 R117, RZ, RZ, R123 ;  /* 0x000000ffff754224 */ /* 0x008fe200078e007b */
[----:B------:R-:W3:Y:S04]  /*91a0*/  LDL R122, [R1+0x3b0] ;  /* 0x0003b000017a7983 */ /* 0x000ee80000100800 */
[----:B------:R-:W3:Y:S04]  /*91b0*/  LDL R123, [R1+0x3ac] ;  /* 0x0003ac00017b7983 */ /* 0x000ee80000100800 */
[----:B------:R2:W3:Y:S01]  /*91c0*/  @P4 LDG.E.U16 R147, desc[UR6][R116.64] ;  /* 0x0000000674934981 */ /* 0x0004e2000c1e1500 */
[----:B------:R-:W-:-:S02]  /*91d0*/  ISETP.GT.AND P3, PT, R130, 0x2c, PT ;  /* 0x0000002c8200780c */ /* 0x000fc40003f64270 */
[----:B------:R-:W-:Y:S01]  /*91e0*/  PRMT R248, RZ, 0x7610, R248 ;  /* 0x00007610fff87816 */ /* 0x000fe200000000f8 */
[----:B------:R-:W3:Y:S01]  /*91f0*/  LDL R131, [R1+0x148] ;  /* 0x0001480001837983 */ /* 0x000ee20000100800 */
[----:B------:R-:W-:Y:S02]  /*9200*/  PRMT R114, RZ, 0x7610, R114 ;  /* 0x00007610ff727816 */ /* 0x000fe40000000072 */
[----:B------:R-:W-:Y:S01]  /*9210*/  PRMT R111, RZ, 0x7610, R111 ;  /* 0x00007610ff6f7816 */ /* 0x000fe2000000006f */
[----:B------:R-:W3:Y:S01]  /*9220*/  LDL R132, [R1+0x144] ;  /* 0x0001440001847983 */ /* 0x000ee20000100800 */
[----:B------:R-:W-:Y:S02]  /*9230*/  PRMT R251, RZ, 0x7610, R251 ;  /* 0x00007610fffb7816 */ /* 0x000fe400000000fb */
[----:B------:R-:W-:Y:S01]  /*9240*/  PRMT R250, RZ, 0x7610, R250 ;  /* 0x00007610fffa7816 */ /* 0x000fe200000000fa */
[----:B------:R-:W3:Y:S01]  /*9250*/  LDL R135, [R1+0x12c] ;  /* 0x00012c0001877983 */ /* 0x000ee20000100800 */
[----:B------:R-:W-:-:S02]  /*9260*/  PRMT R146, RZ, 0x7610, R146 ;  /* 0x00007610ff927816 */ /* 0x000fc40000000092 */
[----:B------:R-:W-:Y:S01]  /*9270*/  PRMT R162, RZ, 0x7610, R162 ;  /* 0x00007610ffa27816 */ /* 0x000fe200000000a2 */
[----:B------:R-:W3:Y:S01]  /*9280*/  LDL R134, [R1+0x130] ;  /* 0x0001300001867983 */ /* 0x000ee20000100800 */
[----:B------:R-:W-:Y:S02]  /*9290*/  PRMT R176, RZ, 0x7610, R176 ;  /* 0x00007610ffb07816 */ /* 0x000fe400000000b0 */
[----:B------:R-:W-:Y:S02]  /*92a0*/  PRMT R245, RZ, 0x7610, R245 ;  /* 0x00007610fff57816 */ /* 0x000fe400000000f5 */
[----:B------:R-:W-:Y:S02]  /*92b0*/  PRMT R247, RZ, 0x7610, R247 ;  /* 0x00007610fff77816 */ /* 0x000fe400000000f7 */
[----:B------:R-:W-:Y:S02]  /*92c0*/  PRMT R244, RZ, 0x7610, R244 ;  /* 0x00007610fff47816 */ /* 0x000fe400000000f4 */
[----:B------:R-:W-:-:S02]  /*92d0*/  PRMT R243, RZ, 0x7610, R243 ;  /* 0x00007610fff37816 */ /* 0x000fc400000000f3 */
[----:B------:R-:W-:Y:S02]  /*92e0*/  PRMT R242, RZ, 0x7610, R242 ;  /* 0x00007610fff27816 */ /* 0x000fe400000000f2 */
        /* <DEDUP_REMOVED lines=57> */
[----:B------:R-:W-:Y:S01]  /*9680*/  PRMT R167, RZ, 0x7610, R167 ;  /* 0x00007610ffa77816 */ /* 0x000fe200000000a7 */
[----:B------:R-:W0:Y:S01]  /*9690*/  S2R R133, SR_TID.X ;  /* 0x0000000000857919 */ /* 0x000e220000002100 */
[----:B------:R-:W3:Y:S04]  /*96a0*/  LDL R139, [R1+0x114] ;  /* 0x00011400018b7983 */ /* 0x000ee80000100800 */
[----:B------:R-:W3:Y:S04]  /*96b0*/  LDL R138, [R1+0x118] ;  /* 0x00011800018a7983 */ /* 0x000ee80000100800 */
[----:B------:R-:W3:Y:S04]  /*96c0*/  LDL R137, [R1+0x94] ;  /* 0x0000940001897983 */ /* 0x000ee80000100800 */
[----:B------:R-:W3:Y:S01]  /*96d0*/  LDL R136, [R1+0x98] ;  /* 0x0000980001887983 */ /* 0x000ee20000100800 */
[----:B--2---:R-:W-:-:S03]  /*96e0*/  @P1 IMAD.MOV.U32 R117, RZ, RZ, R119 ;  /* 0x000000ffff751224 */ /* 0x004fc600078e0077 */
[----:B------:R-:W2:Y:S01]  /*96f0*/  LDL R119, [R1+0x3a4] ;  /* 0x0003a40001777983 */ /* 0x000ea20000100800 */
[----:B----4-:R-:W-:-:S03]  /*9700*/  @P1 IMAD.MOV.U32 R116, RZ, RZ, R118 ;  /* 0x000000ffff741224 */ /* 0x010fc600078e0076 */
[----:B------:R-:W4:Y:S04]  /*9710*/  LDL R118, [R1+0x3a8] ;  /* 0x0003a80001767983 */ /* 0x000f280000100800 */
[----:B------:R1:W4:Y:S02]  /*9720*/  @P1 LDG.E.U16 R161, desc[UR6][R116.64] ;  /* 0x0000000674a11981 */ /* 0x000324000c1e1500 */
[----:B-1----:R-:W-:Y:S02]  /*9730*/  @P0 IMAD.MOV.U32 R116, RZ, RZ, R124 ;  /* 0x000000ffff740224 */ /* 0x002fe400078e007c */
[----:B------:R-:W-:Y:S01]  /*9740*/  @P0 IMAD.MOV.U32 R117, RZ, RZ, R125 ;  /* 0x000000ffff750224 */ /* 0x000fe200078e007d */
[C---:B------:R-:W-:Y:S01]  /*9750*/  ISETP.GT.AND P4, PT, R130.reuse, 0x2d, PT ;  /* 0x0000002d8200780c */ /* 0x040fe20003f84270 */
[----:B------:R-:W4:Y:S04]  /*9760*/  LDL R125, [R1+0x384] ;  /* 0x00038400017d7983 */ /* 0x000f280000100800 */
[----:B------:R1:W4:Y:S01]  /*9770*/  @P0 LDG.E.U16 R177, desc[UR6][R116.64] ;  /* 0x0000000674b10981 */ /* 0x000322000c1e1500 */
[----:B------:R-:W-:-:S03]  /*9780*/  ISETP.GT.AND P1, PT, R130, 0x2e, PT ;  /* 0x0000002e8200780c */ /* 0x000fc60003f24270 */
[----:B------:R-:W4:Y:S01]  /*9790*/  LDL R124, [R1+0x388] ;  /* 0x00038800017c7983 */ /* 0x000f220000100800 */
[----:B-1----:R-:W-:Y:S02]  /*97a0*/  @P2 IMAD.MOV.U32 R116, RZ, RZ, R120 ;  /* 0x000000ffff742224 */ /* 0x002fe400078e0078 */
[----:B------:R-:W-:Y:S01]  /*97b0*/  @P2 IMAD.MOV.U32 R117, RZ, RZ, R121 ;  /* 0x000000ffff752224 */ /* 0x000fe200078e0079 */
[----:B------:R-:W4:Y:S04]  /*97c0*/  LDL R120, [R1+0x3a0] ;  /* 0x0003a00001787983 */ /* 0x000f280000100800 */
[----:B------:R-:W4:Y:S04]  /*97d0*/  LDL R121, [R1+0x39c] ;  /* 0x00039c0001797983 */ /* 0x000f280000100800 */
[----:B------:R1:W4:Y:S02]  /*97e0*/  @P2 LDG.E.U16 R248, desc[UR6][R116.64] ;  /* 0x0000000674f82981 */ /* 0x000324000c1e1500 */
[----:B-1----:R-:W-:-:S02]  /*97f0*/  @P3 IMAD.MOV.U32 R116, RZ, RZ, R0 ;  /* 0x000000ffff743224 */ /* 0x002fc400078e0000 */
[----:B------:R-:W-:Y:S01]  /*9800*/  @P3 IMAD.MOV.U32 R117, RZ, RZ, R113 ;  /* 0x000000ffff753224 */ /* 0x000fe200078e0071 */
[----:B------:R-:W4:Y:S04]  /*9810*/  LDL R0, [R1+0x398] ;  /* 0x0003980001007983 */ /* 0x000f280000100800 */
[----:B------:R-:W4:Y:S04]  /*9820*/  LDL R113, [R1+0x394] ;  /* 0x0003940001717983 */ /* 0x000f280000100800 */
[----:B------:R3:W4:Y:S02]  /*9830*/  @P3 LDG.E.U16 R114, desc[UR6][R116.64] ;  /* 0x0000000674723981 */ /* 0x000724000c1e1500 */
[----:B---3--:R-:W-:-:S02]  /*9840*/  @P4 IMAD.MOV.U32 R116, RZ, RZ, R122 ;  /* 0x000000ffff744224 */ /* 0x008fc400078e007a */
[----:B------:R-:W-:Y:S01]  /*9850*/  @P4 IMAD.MOV.U32 R117, RZ, RZ, R123 ;  /* 0x000000ffff754224 */ /* 0x000fe200078e007b */
[----:B------:R-:W3:Y:S04]  /*9860*/  LDL R122, [R1+0x390] ;  /* 0x00039000017a7983 */ /* 0x000ee80000100800 */
[----:B------:R-:W3:Y:S01]  /*9870*/  LDL R123, [R1+0x38c] ;  /* 0x00038c00017b7983 */ /* 0x000ee20000100800 */
[----:B------:R-:W-:-:S03]  /*9880*/  ISETP.GT.AND P0, PT, R130, 0x2f, PT ;  /* 0x0000002f8200780c */ /* 0x000fc60003f04270 */
[----:B------:R2:W3:Y:S01]  /*9890*/  @P4 LDG.E.U16 R111, desc[UR6][R116.64] ;  /* 0x00000006746f4981 */ /* 0x0004e2000c1e1500 */
[----:B------:R-:W-:Y:S01]  /*98a0*/  ISETP.GT.AND P2, PT, R130, 0x30, PT ;  /* 0x000000308200780c */ /* 0x000fe20003f44270 */
[----:B--2---:R-:W-:Y:S02]  /*98b0*/  @P1 IMAD.MOV.U32 R117, RZ, RZ, R119 ;  /* 0x000000ffff751224 */ /* 0x004fe400078e0077 */
[----:B------:R-:W2:Y:S01]  /*98c0*/  LDL R119, [R1+0x37c] ;  /* 0x00037c0001777983 */ /* 0x000ea20000100800 */
[----:B----4-:R-:W-:-:S03]  /*98d0*/  @P1 IMAD.MOV.U32 R116, RZ, RZ, R118 ;  /* 0x000000ffff741224 */ /* 0x010fc600078e0076 */
[----:B------:R-:W4:Y:S04]  /*98e0*/  LDL R118, [R1+0x380] ;  /* 0x0003800001767983 */ /* 0x000f280000100800 */
[----:B------:R1:W4:Y:S02]  /*98f0*/  @P1 LDG.E.U16 R251, desc[UR6][R116.64] ;  /* 0x0000000674fb1981 */ /* 0x000324000c1e1500 */
[----:B-1----:R-:W-:Y:S02]  /*9900*/  @P0 IMAD.MOV.U32 R116, RZ, RZ, R120 ;  /* 0x000000ffff740224 */ /* 0x002fe400078e0078 */
[----:B------:R-:W4:Y:S01]  /*9910*/  LDL R120, [R1+0x378] ;  /* 0x0003780001787983 */ /* 0x000f220000100800 */
[----:B------:R-:W-:-:S03]  /*9920*/  @P0 IMAD.MOV.U32 R117, RZ, RZ, R121 ;  /* 0x000000ffff750224 */ /* 0x000fc600078e0079 */
[----:B------:R-:W4:Y:S04]  /*9930*/  LDL R121, [R1+0x374] ;  /* 0x0003740001797983 */ /* 0x000f280000100800 */
[----:B------:R1:W4:Y:S02]  /*9940*/  @P0 LDG.E.U16 R250, desc[UR6][R116.64] ;  /* 0x0000000674fa0981 */ /* 0x000324000c1e1500 */
[----:B-1----:R-:W-:Y:S02]  /*9950*/  @P2 IMAD.MOV.U32 R116, RZ, RZ, R0 ;  /* 0x000000ffff742224 */ /* 0x002fe400078e0000 */
[----:B------:R-:W4:Y:S01]  /*9960*/  LDL R0, [R1+0x370] ;  /* 0x0003700001007983 */ /* 0x000f220000100800 */
[----:B------:R-:W-:-:S03]  /*9970*/  @P2 IMAD.MOV.U32 R117, RZ, RZ, R113 ;  /* 0x000000ffff752224 */ /* 0x000fc600078e0071 */
[----:B------:R-:W4:Y:S01]  /*9980*/  LDL R113, [R1+0x36c] ;  /* 0x00036c0001717983 */ /* 0x000f220000100800 */
[C---:B------:R-:W-:Y:S02]  /*9990*/  ISETP.GT.AND P3, PT, R130.reuse, 0x31, PT ;  /* 0x000000318200780c */ /* 0x040fe40003f64270 */
[C---:B------:R-:W-:Y:S01]  /*99a0*/  ISETP.GT.AND P4, PT, R130.reuse, 0x32, PT ;  /* 0x000000328200780c */ /* 0x040fe20003f84270 */
[----:B------:R3:W4:Y:S01]  /*99b0*/  @P2 LDG.E.U16 R146, desc[UR6][R116.64] ;  /* 0x0000000674922981 */ /* 0x000722000c1e1500 */
[----:B------:R-:W-:-:S09]  /*99c0*/  ISETP.GT.AND P1, PT, R130, 0x33, PT ;  /* 0x000000338200780c */ /* 0x000fd20003f24270 */
[----:B---3--:R-:W-:Y:S02]  /*99d0*/  @P3 IMAD.MOV.U32 R116, RZ, RZ, R122 ;  /* 0x000000ffff743224 */ /* 0x008fe400078e007a */
[----:B------:R-:W3:Y:S01]  /*99e0*/  LDL R122, [R1+0x368] ;  /* 0x00036800017a7983 */ /* 0x000ee20000100800 */
[----:B------:R-:W-:-:S03]  /*99f0*/  @P3 IMAD.MOV.U32 R117, RZ, RZ, R123 ;  /* 0x000000ffff753224 */ /* 0x000fc600078e007b */
[----:B------:R-:W3:Y:S04]  /*9a00*/  LDL R123, [R1+0x364] ;  /* 0x00036400017b7983 */ /* 0x000ee80000100800 */
[----:B------:R1:W3:Y:S01]  /*9a10*/  @P3 LDG.E.U16 R162, desc[UR6][R116.64] ;  /* 0x0000000674a23981 */ /* 0x0002e2000c1e1500 */
[C---:B------:R-:W-:Y:S01]  /*9a20*/  ISETP.GT.AND P0, PT, R130.reuse, 0x34, PT ;  /* 0x000000348200780c */ /* 0x040fe20003f04270 */
[----:B-1----:R-:W-:Y:S02]  /*9a30*/  @P4 IMAD.MOV.U32 R116, RZ, RZ, R124 ;  /* 0x000000ffff744224 */ /* 0x002fe400078e007c */
[----:B------:R-:W-:Y:S01]  /*9a40*/  @P4 IMAD.MOV.U32 R117, RZ, RZ, R125 ;  /* 0x000000ffff754224 */ /* 0x000fe200078e007d */
[C---:B------:R-:W-:Y:S01]  /*9a50*/  ISETP.GT.AND P2, PT, R130.reuse, 0x35, PT ;  /* 0x000000358200780c */ /* 0x040fe20003f44270 */
[----:B------:R-:W3:Y:S04]  /*9a60*/  LDL R125, [R1+0x344] ;  /* 0x00034400017d7983 */ /* 0x000ee80000100800 */
[----:B------:R2:W3:Y:S01]  /*9a70*/  @P4 LDG.E.U16 R176, desc[UR6][R116.64] ;  /* 0x0000000674b04981 */ /* 0x0004e2000c1e1500 */
[----:B------:R-:W-:-:S03]  /*9a80*/  ISETP.GT.AND P3, PT, R130, 0x36, PT ;  /* 0x000000368200780c */ /* 0x000fc60003f64270 */
[----:B------:R-:W3:Y:S01]  /*9a90*/  LDL R124, [R1+0x348] ;  /* 0x00034800017c7983 */ /* 0x000ee20000100800 */
[----:B--2---:R-:W-:-:S03]  /*9aa0*/  @P1 IMAD.MOV.U32 R117, RZ, RZ, R119 ;  /* 0x000000ffff751224 */ /* 0x004fc600078e0077 */
        /* <DEDUP_REMOVED lines=13> */
[----:B------:R-:W-:-:S03]  /*9b80*/  ISETP.GT.AND P4, PT, R130, 0x37, PT ;  /* 0x000000378200780c */ /* 0x000fc60003f84270 */
[----:B------:R3:W4:Y:S01]  /*9b90*/  @P2 LDG.E.U16 R244, desc[UR6][R116.64] ;  /* 0x0000000674f42981 */ /* 0x000722000c1e1500 */
[----:B------:R-:W-:Y:S01]  /*9ba0*/  ISETP.GT.AND P1, PT, R130, 0x38, PT ;  /* 0x000000388200780c */ /* 0x000fe20003f24270 */
[----:B---3--:R-:W-:Y:S02]  /*9bb0*/  @P3 IMAD.MOV.U32 R116, RZ, RZ, R122 ;  /* 0x000000ffff743224 */ /* 0x008fe400078e007a */
[----:B------:R-:W3:Y:S01]  /*9bc0*/  LDL R122, [R1+0x340] ;  /* 0x00034000017a7983 */ /* 0x000ee20000100800 */
[----:B------:R-:W-:-:S03]  /*9bd0*/  @P3 IMAD.MOV.U32 R117, RZ, RZ, R123 ;  /* 0x000000ffff753224 */ /* 0x000fc600078e007b */
[----:B------:R-:W3:Y:S04]  /*9be0*/  LDL R123, [R1+0x33c] ;  /* 0x00033c00017b7983 */ /* 0x000ee80000100800 */
        /* <DEDUP_REMOVED lines=20> */
[----:B-1----:R-:W-:Y:S02]  /*9d30*/  @P2 IMAD.MOV.U32 R116, RZ, RZ, R124 ;  /* 0x000000ffff742224 */ /* 0x002fe400078e007c */
[----:B------:R-:W-:Y:S01]  /*9d40*/  @P2 IMAD.MOV.U32 R117, RZ, RZ, R125 ;  /* 0x000000ffff752224 */ /* 0x000fe200078e007d */
[C---:B------:R-:W-:Y:S01]  /*9d50*/  ISETP.GT.AND P1, PT, R130.reuse, 0x3d, PT ;  /* 0x0000003d8200780c */ /* 0x040fe20003f24270 */
[----:B------:R-:W4:Y:S04]  /*9d60*/  LDL R125, [R1+0x304] ;  /* 0x00030400017d7983 */ /* 0x000f280000100800 */
[----:B------:R3:W4:Y:S01]  /*9d70*/  @P2 LDG.E.U16 R175, desc[UR6][R116.64] ;  /* 0x0000000674af2981 */ /* 0x000722000c1e1500 */
[----:B------:R-:W-:-:S03]  /*9d80*/  ISETP.GT.AND P0, PT, R130, 0x3e, PT ;  /* 0x0000003e8200780c */ /* 0x000fc60003f04270 */
[----:B------:R-:W4:Y:S01]  /*9d90*/  LDL R124, [R1+0x308] ;  /* 0x00030800017c7983 */ /* 0x000f220000100800 */
[----:B---3--:R-:W-:Y:S02]  /*9da0*/  @P3 IMAD.MOV.U32 R116, RZ, RZ, R122 ;  /* 0x000000ffff743224 */ /* 0x008fe400078e007a */
[----:B------:R-:W-:Y:S01]  /*9db0*/  @P3 IMAD.MOV.U32 R117, RZ, RZ, R123 ;  /* 0x000000ffff753224 */ /* 0x000fe200078e007b */
[----:B------:R-:W3:Y:S04]  /*9dc0*/  LDL R122, [R1+0x320] ;  /* 0x00032000017a7983 */ /* 0x000ee80000100800 */
[----:B------:R-:W3:Y:S04]  /*9dd0*/  LDL R123, [R1+0x31c] ;  /* 0x00031c00017b7983 */ /* 0x000ee80000100800 */
[----:B------:R2:W3:Y:S02]  /*9de0*/  @P3 LDG.E.U16 R237, desc[UR6][R116.64] ;  /* 0x0000000674ed3981 */ /* 0x0004e4000c1e1500 */
[----:B--2---:R-:W-:-:S02]  /*9df0*/  @P4 IMAD.MOV.U32 R117, RZ, RZ, R119 ;  /* 0x000000ffff754224 */ /* 0x004fc400078e0077 */
        /* <DEDUP_REMOVED lines=16> */
[C---:B------:R-:W-:Y:S02]  /*9f00*/  ISETP.GT.AND P4, PT, R130.reuse, 0x41, PT ;  /* 0x000000418200780c */ /* 0x040fe40003f84270 */
[C---:B------:R-:W-:Y:S02]  /*9f10*/  ISETP.GT.AND P1, PT, R130.reuse, 0x42, PT ;  /* 0x000000428200780c */ /* 0x040fe40003f24270 */
[----:B------:R-:W-:-:S05]  /*9f20*/  ISETP.GT.AND P0, PT, R130, 0x43, PT ;  /* 0x000000438200780c */ /* 0x000fca0003f04270 */
[----:B---3--:R-:W-:Y:S02]  /*9f30*/  @P2 IMAD.MOV.U32 R116, RZ, RZ, R122 ;  /* 0x000000ffff742224 */ /* 0x008fe400078e007a */
[----:B------:R-:W3:Y:S01]  /*9f40*/  LDL R122, [R1+0x2f8] ;  /* 0x0002f800017a7983 */ /* 0x000ee20000100800 */
[----:B------:R-:W-:-:S03]  /*9f50*/  @P2 IMAD.MOV.U32 R117, RZ, RZ, R123 ;  /* 0x000000ffff752224 */ /* 0x000fc600078e007b */
[----:B------:R-:W3:Y:S04]  /*9f60*/  LDL R123, [R1+0x2f4] ;  /* 0x0002f400017b7983 */ /* 0x000ee80000100800 */
[----:B------:R2:W3:Y:S02]  /*9f70*/  @P2 LDG.E.U16 R232, desc[UR6][R116.64] ;  /* 0x0000000674e82981 */ /* 0x0004e4000c1e1500 */
        /* <DEDUP_REMOVED lines=11> */
[----:B------:R-:W-:Y:S01]  /*a030*/  @P1 IMAD.MOV.U32 R117, RZ, RZ, R125 ;  /* 0x000000ffff751224 */ /* 0x000fe200078e007d */
[C---:B------:R-:W-:Y:S01]  /*a040*/  ISETP.GT.AND P2, PT, R130.reuse, 0x44, PT ;  /* 0x000000448200780c */ /* 0x040fe20003f44270 */
[----:B------:R-:W4:Y:S04]  /*a050*/  LDL R125, [R1+0x2c4] ;  /* 0x0002c400017d7983 */ /* 0x000f280000100800 */
[----:B------:R1:W4:Y:S01]  /*a060*/  @P1 LDG.E.U16 R174, desc[UR6][R116.64] ;  /* 0x0000000674ae1981 */ /* 0x000322000c1e1500 */
[----:B------:R-:W-:-:S02]  /*a070*/  ISETP.GT.AND P3, PT, R130, 0x45, PT ;  /* 0x000000458200780c */ /* 0x000fc40003f64270 */
[----:B------:R-:W-:Y:S01]  /*a080*/  ISETP.GT.AND P4, PT, R130, 0x46, PT ;  /* 0x000000468200780c */ /* 0x000fe20003f84270 */
[----:B------:R-:W4:Y:S01]  /*a090*/  LDL R124, [R1+0x2c8] ;  /* 0x0002c800017c7983 */ /* 0x000f220000100800 */
[----:B-1----:R-:W-:Y:S02]  /*a0a0*/  @P0 IMAD.MOV.U32 R116, RZ, RZ, R0 ;  /* 0x000000ffff740224 */ /* 0x002fe400078e0000 */
[----:B------:R-:W-:Y:S01]  /*a0b0*/  @P0 IMAD.MOV.U32 R117, RZ, RZ, R113 ;  /* 0x000000ffff750224 */ /* 0x000fe200078e0071 */
[----:B------:R-:W4:Y:S04]  /*a0c0*/  LDL R0, [R1+0x2e0] ;  /* 0x0002e00001007983 */ /* 0x000f280000100800 */
[----:B------:R-:W4:Y:S04]  /*a0d0*/  LDL R113, [R1+0x2dc] ;  /* 0x0002dc0001717983 */ /* 0x000f280000100800 */
[----:B------:R3:W4:Y:S02]  /*a0e0*/  @P0 LDG.E.U16 R230, desc[UR6][R116.64] ;  /* 0x0000000674e60981 */ /* 0x000724000c1e1500 */
[----:B---3--:R-:W-:-:S02]  /*a0f0*/  @P2 IMAD.MOV.U32 R116, RZ, RZ, R122 ;  /* 0x000000ffff742224 */ /* 0x008fc400078e007a */
        /* <DEDUP_REMOVED lines=23> */
[----:B------:R-:W-:-:S07]  /*a270*/  ISETP.GT.AND P4, PT, R130, 0x4b, PT ;  /* 0x0000004b8200780c */ /* 0x000fce0003f84270 */
        /* <DEDUP_REMOVED lines=18> */
[----:B-1----:R-:W-:-:S03]  /*a3a0*/  @P4 IMAD.MOV.U32 R116, RZ, RZ, R120 ;  /* 0x000000ffff744224 */ /* 0x002fc600078e0078 */
[----:B------:R-:W4:Y:S01]  /*a3b0*/  LDL R120, [R1+0x2a0] ;  /* 0x0002a00001787983 */ /* 0x000f220000100800 */
[----:B------:R-:W-:-:S03]  /*a3c0*/  @P4 IMAD.MOV.U32 R117, RZ, RZ, R121 ;  /* 0x000000ffff754224 */ /* 0x000fc600078e0079 */
[----:B------:R-:W4:Y:S04]  /*a3d0*/  LDL R121, [R1+0x29c] ;  /* 0x00029c0001797983 */ /* 0x000f280000100800 */
[----:B------:R1:W4:Y:S02]  /*a3e0*/  @P4 LDG.E.U16 R222, desc[UR6][R116.64] ;  /* 0x0000000674de4981 */ /* 0x000324000c1e1500 */
[----:B-1----:R-:W-:Y:S02]  /*a3f0*/  @P1 IMAD.MOV.U32 R116, RZ, RZ, R0 ;  /* 0x000000ffff741224 */ /* 0x002fe400078e0000 */
[----:B------:R-:W4:Y:S01]  /*a400*/  LDL R0, [R1+0x298] ;  /* 0x0002980001007983 */ /* 0x000f220000100800 */
[----:B------:R-:W-:-:S03]  /*a410*/  @P1 IMAD.MOV.U32 R117, RZ, RZ, R113 ;  /* 0x000000ffff751224 */ /* 0x000fc600078e0071 */
[----:B------:R-:W4:Y:S04]  /*a420*/  LDL R113, [R1+0x294] ;  /* 0x0002940001717983 */ /* 0x000f280000100800 */
        /* <DEDUP_REMOVED lines=31> */
[----:B------:R1:W3:Y:S02]  /*a620*/  @P1 LDG.E.U16 R188, desc[UR6][R116.64] ;  /* 0x0000000674bc1981 */ /* 0x0002e4000c1e1500 */
        /* <DEDUP_REMOVED lines=88> */
[----:B------:R1:W4:Y:S01]  /*abb0*/  @P0 LDG.E.U16 R152, desc[UR6][R116.64] ;  /* 0x0000000674980981 */ /* 0x000322000c1e1500 */
[----:B------:R-:W-:Y:S01]  /*abc0*/  ISETP.GT.AND P0, PT, R130, 0x63, PT ;  /* 0x000000638200780c */ /* 0x000fe20003f04270 */
[----:B-1----:R-:W-:Y:S02]  /*abd0*/  @P1 IMAD.MOV.U32 R116, RZ, RZ, R120 ;  /* 0x000000ffff741224 */ /* 0x002fe400078e0078 */
[----:B------:R-:W4:Y:S01]  /*abe0*/  LDL R120, [R1+0x1e8] ;  /* 0x0001e80001787983 */ /* 0x000f220000100800 */
[----:B------:R-:W-:-:S03]  /*abf0*/  @P1 IMAD.MOV.U32 R117, RZ, RZ, R121 ;  /* 0x000000ffff751224 */ /* 0x000fc600078e0079 */
[----:B------:R-:W4:Y:S04]  /*ac00*/  LDL R121, [R1+0x1e4] ;  /* 0x0001e40001797983 */ /* 0x000f280000100800 */
[----:B------:R1:W4:Y:S02]  /*ac10*/  @P1 LDG.E.U16 R186, desc[UR6][R116.64] ;  /* 0x0000000674ba1981 */ /* 0x000324000c1e1500 */
[----:B-1----:R-:W-:Y:S02]  /*ac20*/  @P2 IMAD.MOV.U32 R116, RZ, RZ, R124 ;  /* 0x000000ffff742224 */ /* 0x002fe400078e007c */
[----:B------:R-:W-:Y:S01]  /*ac30*/  @P2 IMAD.MOV.U32 R117, RZ, RZ, R125 ;  /* 0x000000ffff752224 */ /* 0x000fe200078e007d */
[----:B------:R-:W-:Y:S01]  /*ac40*/  ISETP.GT.AND P1, PT, R130, 0x64, PT ;  /* 0x000000648200780c */ /* 0x000fe20003f24270 */
[----:B------:R-:W4:Y:S04]  /*ac50*/  LDL R125, [R1+0x194] ;  /* 0x00019400017d7983 */ /* 0x000f280000100800 */
[----:B------:R1:W4:Y:S04]  /*ac60*/  @P2 LDG.E.U16 R170, desc[UR6][R116.64] ;  /* 0x0000000674aa2981 */ /* 0x000328000c1e1500 */
[----:B------:R-:W4:Y:S01]  /*ac70*/  LDL R124, [R1+0x198] ;  /* 0x00019800017c7983 */ /* 0x000f220000100800 */
[----:B-1----:R-:W-:-:S03]  /*ac80*/  @P0 IMAD.MOV.U32 R116, RZ, RZ, R0 ;  /* 0x000000ffff740224 */ /* 0x002fc600078e0000 */
        /* <DEDUP_REMOVED lines=39> */
[----:B------:R-:W2:Y:S04]  /*af00*/  LDL R118, [R1+0x1b8] ;  /* 0x0001b80001767983 */ /* 0x000ea80000100800 */
[----:B------:R1:W4:Y:S01]  /*af10*/  @P0 LDG.E.U16 R185, desc[UR6][R116.64] ;  /* 0x0000000674b90981 */ /* 0x000322000c1e1500 */
[----:B------:R-:W-:Y:S01]  /*af20*/  ISETP.GT.AND P0, PT, R130, 0x6a, PT ;  /* 0x0000006a8200780c */ /* 0x000fe20003f04270 */
[----:B-1----:R-:W-:Y:S02]  /*af30*/  @P1 IMAD.MOV.U32 R116, RZ, RZ, R124 ;  /* 0x000000ffff741224 */ /* 0x002fe400078e007c */
[----:B------:R-:W-:Y:S01]  /*af40*/  @P1 IMAD.MOV.U32 R117, RZ, RZ, R125 ;  /* 0x000000ffff751224 */ /* 0x000fe200078e007d */
[----:B------:R-:W4:Y:S04]  /*af50*/  LDL R124, [R1+0x190] ;  /* 0x00019000017c7983 */ /* 0x000f280000100800 */
[----:B------:R1:W4:Y:S04]  /*af60*/  @P1 LDG.E.U16 R154, desc[UR6][R116.64] ;  /* 0x00000006749a1981 */ /* 0x000328000c1e1500 */
        /* <DEDUP_REMOVED lines=12> */
[----:B------:R-:W-:-:S09]  /*b030*/  ISETP.GT.AND P0, PT, R130, 0x6c, PT ;  /* 0x0000006c8200780c */ /* 0x000fd20003f04270 */
[----:B---3--:R-:W-:Y:S02]  /*b040*/  @P1 IMAD.MOV.U32 R116, RZ, RZ, R122 ;  /* 0x000000ffff741224 */ /* 0x008fe400078e007a */
[----:B------:R-:W3:Y:S01]  /*b050*/  LDL R122, [R1+0x188] ;  /* 0x00018800017a7983 */ /* 0x000ee20000100800 */
[----:B------:R-:W-:-:S03]  /*b060*/  @P1 IMAD.MOV.U32 R117, RZ, RZ, R123 ;  /* 0x000000ffff751224 */ /* 0x000fc600078e007b */
[----:B------:R-:W3:Y:S04]  /*b070*/  LDL R123, [R1+0x184] ;  /* 0x00018400017b7983 */ /* 0x000ee80000100800 */
[----:B------:R1:W3:Y:S01]  /*b080*/  @P1 LDG.E.U16 R115, desc[UR6][R116.64] ;  /* 0x0000000674731981 */ /* 0x0002e2000c1e1500 */
[----:B------:R-:W-:Y:S02]  /*b090*/  ISETP.GT.AND P1, PT, R130, 0x6d, PT ;  /* 0x0000006d8200780c */ /* 0x000fe40003f24270 */
[----:B-1----:R-:W-:-:S06]  /*b0a0*/  PRMT R116, RZ, 0x7610, R116 ;  /* 0x00007610ff747816 */ /* 0x002fcc0000000074 */
[----:B--2---:R4:W2:Y:S01]  /*b0b0*/  @P0 LDG.E.U16 R116, desc[UR6][R118.64] ;  /* 0x0000000676740981 */ /* 0x0048a2000c1e1500 */
[----:B------:R-:W-:-:S04]  /*b0c0*/  ISETP.GT.AND P0, PT, R130, 0x6e, PT ;  /* 0x0000006e8200780c */ /* 0x000fc80003f04270 */
[----:B----4-:R-:W-:Y:S02]  /*b0d0*/  @P1 IMAD.MOV.U32 R118, RZ, RZ, R120 ;  /* 0x000000ffff761224 */ /* 0x010fe400078e0078 */
[----:B------:R-:W-:-:S07]  /*b0e0*/  @P1 IMAD.MOV.U32 R119, RZ, RZ, R121 ;  /* 0x000000ffff771224 */ /* 0x000fce00078e0079 */
[----:B------:R-:W-:Y:S02]  /*b0f0*/  @P0 IMAD.MOV.U32 R120, RZ, RZ, R0 ;  /* 0x000000ffff780224 */ /* 0x000fe400078e0000 */
[----:B------:R-:W4:Y:S01]  /*b100*/  LDL R0, [R1+0x180] ;  /* 0x0001800001007983 */ /* 0x000f220000100800 */
[----:B------:R-:W-:-:S03]  /*b110*/  @P0 IMAD.MOV.U32 R121, RZ, RZ, R113 ;  /* 0x000000ffff790224 */ /* 0x000fc600078e0071 */
[----:B------:R-:W2:Y:S01]  /*b120*/  LDL R113, [R1+0x17c] ;  /* 0x00017c0001717983 */ /* 0x000ea20000100800 */
[----:B------:R-:W-:-:S06]  /*b130*/  PRMT R117, RZ, 0x7610, R117 ;  /* 0x00007610ff757816 */ /* 0x000fcc0000000075 */
[----:B------:R1:W2:Y:S01]  /*b140*/  @P1 LDG.E.U16 R117, desc[UR6][R118.64] ;  /* 0x0000000676751981 */ /* 0x0002a2000c1e1500 */
[----:B------:R-:W-:Y:S02]  /*b150*/  ISETP.GT.AND P1, PT, R130, 0x6f, PT ;  /* 0x0000006f8200780c */ /* 0x000fe40003f24270 */
[----:B-1----:R-:W-:-:S06]  /*b160*/  PRMT R118, RZ, 0x7610, R118 ;  /* 0x00007610ff767816 */ /* 0x002fcc0000000076 */
[----:B------:R1:W2:Y:S01]  /*b170*/  @P0 LDG.E.U16 R118, desc[UR6][R120.64] ;  /* 0x0000000678760981 */ /* 0x0002a2000c1e1500 */
[C---:B------:R-:W-:Y:S02]  /*b180*/  ISETP.GT.AND P0, PT, R130.reuse, 0x71, PT ;  /* 0x000000718200780c */ /* 0x040fe40003f04270 */
[----:B------:R-:W-:Y:S02]  /*b190*/  PRMT R119, RZ, 0x7610, R119 ;  /* 0x00007610ff777816 */ /* 0x000fe40000000077 */
[----:B-1----:R-:W-:Y:S02]  /*b1a0*/  @P1 IMAD.MOV.U32 R120, RZ, RZ, R126 ;  /* 0x000000ffff781224 */ /* 0x002fe400078e007e */
[----:B------:R-:W-:Y:S01]  /*b1b0*/  @P1 IMAD.MOV.U32 R121, RZ, RZ, R127 ;  /* 0x000000ffff791224 */ /* 0x000fe200078e007f */
[----:B------:R-:W2:Y:S04]  /*b1c0*/  LDL R126, [R1+0x168] ;  /* 0x00016800017e7983 */ /* 0x000ea80000100800 */
[----:B------:R1:W2:Y:S01]  /*b1d0*/  @P1 LDG.E.U16 R119, desc[UR6][R120.64] ;  /* 0x0000000678771981 */ /* 0x0002a2000c1e1500 */
[----:B------:R-:W-:-:S03]  /*b1e0*/  ISETP.GT.AND P1, PT, R130, 0x72, PT ;  /* 0x000000728200780c */ /* 0x000fc60003f24270 */
[----:B------:R-:W2:Y:S01]  /*b1f0*/  LDL R127, [R1+0x164] ;  /* 0x00016400017f7983 */ /* 0x000ea20000100800 */
[----:B-1----:R-:W-:Y:S02]  /*b200*/  @P0 IMAD.MOV.U32 R120, RZ, RZ, R124 ;  /* 0x000000ffff780224 */ /* 0x002fe400078e007c */
[----:B------:R-:W-:Y:S01]  /*b210*/  @P0 IMAD.MOV.U32 R121, RZ, RZ, R125 ;  /* 0x000000ffff790224 */ /* 0x000fe200078e007d */
[----:B------:R-:W2:Y:S04]  /*b220*/  LDL R124, [R1+0x170] ;  /* 0x00017000017c7983 */ /* 0x000ea80000100800 */
[----:B------:R3:W2:Y:S01]  /*b230*/  @P0 LDG.E.U16 R184, desc[UR6][R120.64] ;  /* 0x0000000678b80981 */ /* 0x0006a2000c1e1500 */
[----:B------:R-:W-:-:S03]  /*b240*/  ISETP.GT.AND P0, PT, R130, 0x73, PT ;  /* 0x000000738200780c */ /* 0x000fc60003f04270 */
[----:B------:R-:W2:Y:S01]  /*b250*/  LDL R125, [R1+0x16c] ;  /* 0x00016c00017d7983 */ /* 0x000ea20000100800 */
[----:B---3--:R-:W-:Y:S02]  /*b260*/  @P1 IMAD.MOV.U32 R120, RZ, RZ, R122 ;  /* 0x000000ffff781224 */ /* 0x008fe400078e007a */
[----:B------:R-:W-:-:S05]  /*b270*/  @P1 IMAD.MOV.U32 R121, RZ, RZ, R123 ;  /* 0x000000ffff791224 */ /* 0x000fca00078e007b */
[----:B------:R1:W3:Y:S02]  /*b280*/  @P1 LDG.E.U16 R168, desc[UR6][R120.64] ;  /* 0x0000000678a81981 */ /* 0x0002e4000c1e1500 */
[----:B----4-:R-:W-:Y:S02]  /*b290*/  @P0 IMAD.MOV.U32 R122, RZ, RZ, R0 ;  /* 0x000000ffff7a0224 */ /* 0x010fe400078e0000 */
[----:B------:R-:W4:Y:S01]  /*b2a0*/  LDL R0, [R1+0x160] ;  /* 0x0001600001007983 */ /* 0x000f220000100800 */
[----:B--2---:R-:W-:-:S03]  /*b2b0*/  @P0 IMAD.MOV.U32 R123, RZ, RZ, R113 ;  /* 0x000000ffff7b0224 */ /* 0x004fc600078e0071 */
[----:B------:R-:W2:Y:S01]  /*b2c0*/  LDL R113, [R1+0x15c] ;  /* 0x00015c0001717983 */ /* 0x000ea20000100800 */
[----:B------:R-:W-:Y:S02]  /*b2d0*/  ISETP.GT.AND P1, PT, R130, 0x74, PT ;  /* 0x000000748200780c */ /* 0x000fe40003f24270 */
[----:B-1----:R-:W-:Y:S02]  /*b2e0*/  PRMT R120, RZ, 0x7610, R120 ;  /* 0x00007610ff787816 */ /* 0x002fe40000000078 */
[----:B------:R-:W-:-:S04]  /*b2f0*/  PRMT R121, RZ, 0x7610, R121 ;  /* 0x00007610ff797816 */ /* 0x000fc80000000079 */
[----:B------:R1:W3:Y:S01]  /*b300*/  @P0 LDG.E.U16 R120, desc[UR6][R122.64] ;  /* 0x000000067a780981 */ /* 0x0002e2000c1e1500 */
[----:B------:R-:W-:-:S04]  /*b310*/  ISETP.GT.AND P0, PT, R130, 0x75, PT ;  /* 0x000000758200780c */ /* 0x000fc80003f04270 */
[----:B-1----:R-:W-:Y:S02]  /*b320*/  @P1 IMAD.MOV.U32 R122, RZ, RZ, R128 ;  /* 0x000000ffff7a1224 */ /* 0x002fe400078e0080 */
[----:B------:R-:W-:Y:S01]  /*b330*/  @P1 IMAD.MOV.U32 R123, RZ, RZ, R129 ;  /* 0x000000ffff7b1224 */ /* 0x000fe200078e0081 */
[----:B------:R-:W3:Y:S04]  /*b340*/  LDL R128, [R1+0x150] ;  /* 0x0001500001807983 */ /* 0x000ee80000100800 */
[----:B------:R1:W3:Y:S04]  /*b350*/  @P1 LDG.E.U16 R121, desc[UR6][R122.64] ;  /* 0x000000067a791981 */ /* 0x0002e8000c1e1500 */
[----:B------:R-:W3:Y:S01]  /*b360*/  LDL R129, [R1+0x14c] ;  /* 0x00014c0001817983 */ /* 0x000ee20000100800 */
[----:B-1----:R-:W-:-:S02]  /*b370*/  PRMT R122, RZ, 0x7610, R122 ;  /* 0x00007610ff7a7816 */ /* 0x002fc4000000007a */
[----:B------:R-:W-:-:S04]  /*b380*/  ISETP.GT.AND P1, PT, R130, 0x76, PT ;  /* 0x000000768200780c */ /* 0x000fc80003f24270 */
[----:B------:R1:W3:Y:S01]  /*b390*/  @P0 LDG.E.U16 R122, desc[UR6][R124.64] ;  /* 0x000000067c7a0981 */ /* 0x0002e2000c1e1500 */
[----:B------:R-:W-:-:S08]  /*b3a0*/  ISETP.GT.AND P0, PT, R130, 0x77, PT ;  /* 0x000000778200780c */ /* 0x000fd00003f04270 */
[----:B-1----:R-:W-:Y:S02]  /*b3b0*/  @P1 IMAD.MOV.U32 R124, RZ, RZ, R126 ;  /* 0x000000ffff7c1224 */ /* 0x002fe400078e007e */
[----:B------:R-:W-:-:S03]  /*b3c0*/  @P1 IMAD.MOV.U32 R125, RZ, RZ, R127 ;  /* 0x000000ffff7d1224 */ /* 0x000fc600078e007f */
[----:B----4-:R-:W-:Y:S02]  /*b3d0*/  @P0 IMAD.MOV.U32 R126, RZ, RZ, R0 ;  /* 0x000000ffff7e0224 */ /* 0x010fe400078e0000 */
[----:B------:R-:W4:Y:S01]  /*b3e0*/  LDL R0, [R1+0x140] ;  /* 0x0001400001007983 */ /* 0x000f220000100800 */
[----:B--2---:R-:W-:-:S03]  /*b3f0*/  @P0 IMAD.MOV.U32 R127, RZ, RZ, R113 ;  /* 0x000000ffff7f0224 */ /* 0x004fc600078e0071 */
[----:B------:R-:W2:Y:S01]  /*b400*/  LDL R113, [R1+0x13c] ;  /* 0x00013c0001717983 */ /* 0x000ea20000100800 */
[----:B------:R-:W-:-:S06]  /*b410*/  PRMT R123, RZ, 0x7610, R123 ;  /* 0x00007610ff7b7816 */ /* 0x000fcc000000007b */
[----:B------:R1:W2:Y:S01]  /*b420*/  @P1 LDG.E.U16 R123, desc[UR6][R124.64] ;  /* 0x000000067c7b1981 */ /* 0x0002a2000c1e1500 */
[----:B------:R-:W-:Y:S02]  /*b430*/  ISETP.GT.AND P1, PT, R130, 0x79, PT ;  /* 0x000000798200780c */ /* 0x000fe40003f24270 */
[----:B-1----:R-:W-:-:S06]  /*b440*/  PRMT R124, RZ, 0x7610, R124 ;  /* 0x00007610ff7c7816 */ /* 0x002fcc000000007c */
[----:B------:R3:W2:Y:S01]  /*b450*/  @P0 LDG.E.U16 R124, desc[UR6][R126.64] ;  /* 0x000000067e7c0981 */ /* 0x0006a2000c1e1500 */
[----:B------:R-:W-:-:S04]  /*b460*/  ISETP.GT.AND P0, PT, R130, 0x7a, PT ;  /* 0x0000007a8200780c */ /* 0x000fc80003f04270 */
[----:B---3--:R-:W-:Y:S02]  /*b470*/  @P1 IMAD.MOV.U32 R126, RZ, RZ, R128 ;  /* 0x000000ffff7e1224 */ /* 0x008fe400078e0080 */
[----:B------:R-:W-:Y:S01]  /*b480*/  @P1 IMAD.MOV.U32 R127, RZ, RZ, R129 ;  /* 0x000000ffff7f1224 */ /* 0x000fe200078e0081 */
[----:B------:R-:W3:Y:S04]  /*b490*/  LDL R128, [R1+0x138] ;  /* 0x0001380001807983 */ /* 0x000ee80000100800 */
[----:B------:R-:W3:Y:S04]  /*b4a0*/  LDL R129, [R1+0x134] ;  /* 0x0001340001817983 */ /* 0x000ee80000100800 */
[----:B------:R1:W3:Y:S01]  /*b4b0*/  @P1 LDG.E.U16 R183, desc[UR6][R126.64] ;  /* 0x000000067eb71981 */ /* 0x0002e2000c1e1500 */
[----:B------:R-:W-:Y:S01]  /*b4c0*/  ISETP.GT.AND P1, PT, R130, 0x7b, PT ;  /* 0x0000007b8200780c */ /* 0x000fe20003f24270 */
[----:B-1----:R-:W-:-:S02]  /*b4d0*/  @P0 IMAD.MOV.U32 R126, RZ, RZ, R131 ;  /* 0x000000ffff7e0224 */ /* 0x002fc400078e0083 */
[----:B------:R-:W-:Y:S01]  /*b4e0*/  @P0 IMAD.MOV.U32 R127, RZ, RZ, R132 ;  /* 0x000000ffff7f0224 */ /* 0x000fe200078e0084 */
[----:B------:R-:W3:Y:S04]  /*b4f0*/  LDL R131, [R1+0x128] ;  /* 0x0001280001837983 */ /* 0x000ee80000100800 */
[----:B------:R-:W3:Y:S04]  /*b500*/  LDL R132, [R1+0x124] ;  /* 0x0001240001847983 */ /* 0x000ee80000100800 */
[----:B------:R4:W3:Y:S02]  /*b510*/  @P0 LDG.E.U16 R167, desc[UR6][R126.64] ;  /* 0x000000067ea70981 */ /* 0x0008e4000c1e1500 */
[----:B----4-:R-:W-:-:S02]  /*b520*/  @P1 IMAD.MOV.U32 R126, RZ, RZ, R0 ;  /* 0x000000ffff7e1224 */ /* 0x010fc400078e0000 */
[----:B------:R-:W4:Y:S01]  /*b530*/  LDL R0, [R1+0x120] ;  /* 0x0001200001007983 */ /* 0x000f220000100800 */
[----:B--2---:R-:W-:-:S03]  /*b540*/  @P1 IMAD.MOV.U32 R127, RZ, RZ, R113 ;  /* 0x000000ffff7f1224 */ /* 0x004fc600078e0071 */
[----:B------:R-:W2:Y:S01]  /*b550*/  LDL R113, [R1+0x11c] ;  /* 0x00011c0001717983 */ /* 0x000ea20000100800 */
[----:B------:R-:W-:Y:S02]  /*b560*/  PRMT R125, RZ, 0x7610, R125 ;  /* 0x00007610ff7d7816 */ /* 0x000fe4000000007d */
[----:B------:R-:W-:-:S04]  /*b570*/  ISETP.GT.AND P0, PT, R130, 0x7c, PT ;  /* 0x0000007c8200780c */ /* 0x000fc80003f04270 */
[----:B------:R1:W2:Y:S01]  /*b580*/  @P1 LDG.E.U16 R125, desc[UR6][R126.64] ;  /* 0x000000067e7d1981 */ /* 0x0002a2000c1e1500 */
[C---:B------:R-:W-:Y:S02]  /*b590*/  ISETP.GT.AND P1, PT, R130.reuse, 0x7d, PT ;  /* 0x0000007d8200780c */ /* 0x040fe40003f24270 */
[----:B------:R-:W-:Y:S02]  /*b5a0*/  ISETP.GT.AND P2, PT, R130, 0x7e, PT ;  /* 0x0000007e8200780c */ /* 0x000fe40003f44270 */
[----:B-1----:R-:W-:Y:S02]  /*b5b0*/  PRMT R126, RZ, 0x7610, R126 ;  /* 0x00007610ff7e7816 */ /* 0x002fe4000000007e */
[----:B------:R-:W-:Y:S02]  /*b5c0*/  PRMT R127, RZ, 0x7610, R127 ;  /* 0x00007610ff7f7816 */ /* 0x000fe4000000007f */
[----:B0-----:R-:W-:Y:S02]  /*b5d0*/  LOP3.LUT R133, R133, 0x7f, RZ, 0xc0, !PT ;  /* 0x0000007f85857812 */ /* 0x001fe400078ec0ff */
[----:B---3--:R0:W3:Y:S03]  /*b5e0*/  @P0 LDG.E.U16 R126, desc[UR6][R128.64] ;  /* 0x00000006807e0981 */ /* 0x0080e6000c1e1500 */
[----:B0-----:R-:W-:-:S02]  /*b5f0*/  @P1 IMAD.MOV.U32 R128, RZ, RZ, R134 ;  /* 0x000000ffff801224 */ /* 0x001fc400078e0086 */
[----:B------:R-:W-:Y:S01]  /*b600*/  @P1 IMAD.MOV.U32 R129, RZ, RZ, R135 ;  /* 0x000000ffff811224 */ /* 0x000fe200078e0087 */
[----:B------:R-:W-:Y:S01]  /*b610*/  ISETP.GE.AND P0, PT, R133, R130, PT ;  /* 0x000000828500720c */ /* 0x000fe20003f06270 */
[----:B------:R-:W3:Y:S04]  /*b620*/  LDL R135, [R1+0xd4] ;  /* 0x0000d40001877983 */ /* 0x000ee80000100800 */
[----:B------:R0:W3:Y:S01]  /*b630*/  @P1 LDG.E.U16 R127, desc[UR6][R128.64] ;  /* 0x00000006807f1981 */ /* 0x0000e2000c1e1500 */
[----:B------:R-:W-:Y:S01]  /*b640*/  ISETP.GT.AND P1, PT, R130, 0x7f, PT ;  /* 0x0000007f8200780c */ /* 0x000fe20003f24270 */
[----:B------:R-:W-:Y:S02]  /*b650*/  @P2 IMAD.MOV.U32 R130, RZ, RZ, R131 ;  /* 0x000000ffff822224 */ /* 0x000fe400078e0083 */
[----:B------:R-:W3:Y:S01]  /*b660*/  LDL R134, [R1+0xd8] ;  /* 0x0000d80001867983 */ /* 0x000ee20000100800 */
[----:B------:R-:W-:Y:S01]  /*b670*/  @P2 IMAD.MOV.U32 R131, RZ, RZ, R132 ;  /* 0x000000ffff832224 */ /* 0x000fe200078e0084 */
[----:B0-----:R-:W-:-:S06]  /*b680*/  PRMT R128, RZ, 0x7610, R128 ;  /* 0x00007610ff807816 */ /* 0x001fcc0000000080 */
[----:B------:R4:W3:Y:S02]  /*b690*/  @P2 LDG.E.U16 R128, desc[UR6][R130.64] ;  /* 0x0000000682802981 */ /* 0x0008e4000c1e1500 */
[----:B----4-:R-:W-:Y:S02]  /*b6a0*/  @P1 IMAD.MOV.U32 R130, RZ, RZ, R0 ;  /* 0x000000ffff821224 */ /* 0x010fe400078e0000 */
[----:B------:R-:W4:Y:S01]  /*b6b0*/  LDL R0, [R1+0x58] ;  /* 0x0000580001007983 */ /* 0x000f220000100800 */
[----:B--2---:R-:W-:-:S03]  /*b6c0*/  @P1 IMAD.MOV.U32 R131, RZ, RZ, R113 ;  /* 0x000000ffff831224 */ /* 0x004fc600078e0071 */
[----:B------:R-:W2:Y:S01]  /*b6d0*/  LDL R113, [R1+0x48] ;  /* 0x0000480001717983 */ /* 0x000ea20000100800 */
[----:B------:R-:W-:-:S06]  /*b6e0*/  PRMT R129, RZ, 0x7610, R129 ;  /* 0x00007610ff817816 */ /* 0x000fcc0000000081 */
[----:B------:R0:W2:Y:S01]  /*b6f0*/  @P1 LDG.E.U16 R129, desc[UR6][R130.64] ;  /* 0x0000000682811981 */ /* 0x0000a2000c1e1500 */
[----:B------:R-:W-:Y:S01]  /*b700*/  BAR.SYNC.DEFER_BLOCKING 0x0 ;  /* 0x0000000000007b1d */ /* 0x000fe20000010000 */
[----:B------:R-:W-:Y:S02]  /*b710*/  @!P0 IMAD.MOV.U32 R132, RZ, RZ, R22 ;  /* 0x000000ffff848224 */ /* 0x000fe400078e0016 */
[----:B------:R-:W-:Y:S01]  /*b720*/  @!P0 IMAD.MOV.U32 R133, RZ, RZ, R12 ;  /* 0x000000ffff858224 */ /* 0x000fe200078e000c */
[----:B0-----:R-:W-:Y:S02]  /*b730*/  PRMT R130, RZ, 0x7610, R130 ;  /* 0x00007610ff827816 */ /* 0x001fe40000000082 */
[----:B------:R-:W-:-:S04]  /*b740*/  PRMT R131, RZ, 0x7610, R131 ;  /* 0x00007610ff837816 */ /* 0x000fc80000000083 */
[----:B------:R0:W2:Y:S02]  /*b750*/  @!P0 LDG.E.U16 R130, desc[UR6][R132.64] ;  /* 0x0000000684828981 */ /* 0x0000a4000c1e1500 */
[----:B0-----:R-:W-:Y:S02]  /*b760*/  @!P0 IMAD.MOV.U32 R132, RZ, RZ, R138 ;  /* 0x000000ffff848224 */ /* 0x001fe400078e008a */
[----:B------:R-:W-:-:S05]  /*b770*/  @!P0 IMAD.MOV.U32 R133, RZ, RZ, R139 ;  /* 0x000000ffff858224 */ /* 0x000fca00078e008b */
[----:B------:R0:W2:Y:S02]  /*b780*/  @!P0 LDG.E.U16 R131, desc[UR6][R132.64] ;  /* 0x0000000684838981 */ /* 0x0000a4000c1e1500 */
[----:B0-----:R-:W-:Y:S02]  /*b790*/  PRMT R132, RZ, 0x7610, R132 ;  /* 0x00007610ff847816 */ /* 0x001fe40000000084 */
[----:B------:R-:W-:-:S04]  /*b7a0*/  PRMT R133, RZ, 0x7610, R133 ;  /* 0x00007610ff857816 */ /* 0x000fc80000000085 */
[----:B---3--:R0:W3:Y:S02]  /*b7b0*/  @!P0 LDG.E.U16 R132, desc[UR6][R134.64] ;  /* 0x0000000686848981 */ /* 0x0080e4000c1e1500 */
[----:B0-----:R-:W-:Y:S02]  /*b7c0*/  @!P0 IMAD.MOV.U32 R134, RZ, RZ, R136 ;  /* 0x000000ffff868224 */ /* 0x001fe400078e0088 */
[----:B------:R-:W-:-:S05]  /*b7d0*/  @!P0 IMAD.MOV.U32 R135, RZ, RZ, R137 ;  /* 0x000000ffff878224 */ /* 0x000fca00078e0089 */
[----:B------:R0:W3:Y:S02]  /*b7e0*/  @!P0 LDG.E.U16 R133, desc[UR6][R134.64] ;  /* 0x0000000686858981 */ /* 0x0000e4000c1e1500 */
[----:B0-----:R-:W-:Y:S02]  /*b7f0*/  PRMT R134, RZ, 0x7610, R134 ;  /* 0x00007610ff867816 */ /* 0x001fe40000000086 */
[----:B------:R-:W-:Y:S01]  /*b800*/  PRMT R135, RZ, 0x7610, R135 ;  /* 0x00007610ff877816 */ /* 0x000fe20000000087 */
[----:B------:R0:W-:Y:S04]  /*b810*/  STL [R1+0x584], R22 ;  /* 0x0005841601007387 */ /* 0x0001e80000100800 */
[----:B------:R1:W-:Y:S01]  /*b820*/  STL [R1+0x580], R12 ;  /* 0x0005800c01007387 */ /* 0x0003e20000100800 */
[----:B------:R-:W-:-:S02]  /*b830*/  @!P0 IMAD.MOV.U32 R138, RZ, RZ, R209 ;  /* 0x000000ffff8a8224 */ /* 0x000fc400078e00d1 */
[----:B------:R-:W-:Y:S01]  /*b840*/  @!P0 IMAD.MOV.U32 R139, RZ, RZ, R204 ;  /* 0x000000ffff8b8224 */ /* 0x000fe200078e00cc */
[----:B0-----:R-:W3:Y:S04]  /*b850*/  LDL R22, [R1+0x8c] ;  /* 0x00008c0001167983 */ /* 0x001ee80000100800 */
[----:B-1----:R-:W3:Y:S04]  /*b860*/  LDL R12, [R1+0x90] ;  /* 0x00009000010c7983 */ /* 0x002ee80000100800 */
[----:B------:R0:W-:Y:S02]  /*b870*/  STS.U16 [R2+UR4], R140 ;  /* 0x0000008c02007988 */ /* 0x0001e40008000404 */
[----:B0-----:R-:W-:-:S02]  /*b880*/  @!P0 IMAD.MOV.U32 R140, RZ, RZ, R96 ;  /* 0x000000ffff8c8224 */ /* 0x001fc400078e0060 */
[----:B----4-:R-:W-:Y:S02]  /*b890*/  @!P0 IMAD.MOV.U32 R136, RZ, RZ, R0 ;  /* 0x000000ffff888224 */ /* 0x010fe400078e0000 */
[----:B------:R-:W4:Y:S01]  /*b8a0*/  LDL R0, [R1+0x44] ;  /* 0x0000440001007983 */ /* 0x000f220000100800 */
[----:B--2---:R-:W-:-:S03]  /*b8b0*/  @!P0 IMAD.MOV.U32 R137, RZ, RZ, R113 ;  /* 0x000000ffff898224 */ /* 0x004fc600078e0071 */
[----:B------:R-:W2:Y:S04]  /*b8c0*/  LDL R113, [R1+0xd0] ;  /* 0x0000d00001717983 */ /* 0x000ea80000100800 */
[----:B------:R0:W3:Y:S04]  /*b8d0*/  @!P0 LDG.E.U16 R134, desc[UR6][R136.64] ;  /* 0x0000000688868981 */ /* 0x0000e8000c1e1500 */
[----:B------:R1:W-:Y:S01]  /*b8e0*/  STL [R1+0x5a0], R252 ;  /* 0x0005a0fc01007387 */ /* 0x0003e20000100800 */
[----:B0-----:R-:W-:Y:S02]  /*b8f0*/  @!P0 IMAD.MOV.U32 R136, RZ, RZ, R252 ;  /* 0x000000ffff888224 */ /* 0x001fe400078e00fc */
[----:B------:R-:W-:Y:S01]  /*b900*/  @!P0 IMAD.MOV.U32 R137, RZ, RZ, R249 ;  /* 0x000000ffff898224 */ /* 0x000fe200078e00f9 */
[----:B-1----:R-:W4:Y:S04]  /*b910*/  LDL R252, [R1+0xcc] ;  /* 0x0000cc0001fc7983 */ /* 0x002f280000100800 */
[----:B------:R0:W3:Y:S04]  /*b920*/  @!P0 LDG.E.U16 R135, desc[UR6][R136.64] ;  /* 0x0000000688878981 */ /* 0x0000e8000c1e1500 */
[----:B------:R1:W-:Y:S01]  /*b930*/  STL [R1+0x588], R249 ;  /* 0x000588f901007387 */ /* 0x0003e20000100800 */
[----:B0-----:R-:W-:-:S03]  /*b940*/  PRMT R136, RZ, 0x7610, R136 ;  /* 0x00007610ff887816 */ /* 0x001fc60000000088 */
[----:B-1----:R-:W3:Y:S04]  /*b950*/  LDL.LU R249, [R1+0x18] ;  /* 0x0000180001f97983 */ /* 0x002ee80000300800 */
[----:B------:R0:W-:Y:S04]  /*b960*/  STL [R1+0x590], R209 ;  /* 0x000590d101007387 */ /* 0x0001e80000100800 */
[----:B------:R1:W3:Y:S04]  /*b970*/  @!P0 LDG.E.U16 R136, desc[UR6][R138.64] ;  /* 0x000000068a888981 */ /* 0x0002e8000c1e1500 */
[----:B0-----:R-:W3:Y:S04]  /*b980*/  LDL.LU R209, [R1+0x30] ;  /* 0x0000300001d17983 */ /* 0x001ee80000300800 */
[----:B------:R0:W-:Y:S01]  /*b990*/  STL [R1+0x58c], R204 ;  /* 0x00058ccc01007387 */ /* 0x0001e20000100800 */
[----:B-1----:R-:W-:-:S02]  /*b9a0*/  @!P0 IMAD.MOV.U32 R138, RZ, RZ, R104 ;  /* 0x000000ffff8a8224 */ /* 0x002fc400078e0068 */
[----:B------:R-:W-:Y:S01]  /*b9b0*/  @!P0 IMAD.MOV.U32 R139, RZ, RZ, R17 ;  /* 0x000000ffff8b8224 */ /* 0x000fe200078e0011 */
[----:B0-----:R-:W3:Y:S04]  /*b9c0*/  LDL.LU R204, [R1+0x28] ;  /* 0x0000280001cc7983 */ /* 0x001ee80000300800 */
[----:B------:R0:W-:Y:S04]  /*b9d0*/  STL [R1+0x598], R104 ;  /* 0x0005986801007387 */ /* 0x0001e80000100800 */
[----:B0-----:R-:W3:Y:S04]  /*b9e0*/  LDL.LU R104, [R1+0x40] ;  /* 0x0000400001687983 */ /* 0x001ee80000300800 */
[----:B------:R0:W-:Y:S04]  /*b9f0*/  STL [R1+0x594], R17 ;  /* 0x0005941101007387 */ /* 0x0001e80000100800 */
[----:B0-----:R-:W3:Y:S04]  /*ba00*/  LDL R17, [R1+0x110] ;  /* 0x0001100001117983 */ /* 0x001ee80000100800 */
[----:B------:R0:W-:Y:S04]  /*ba10*/  STL [R1+0x5a4], R96 ;  /* 0x0005a46001007387 */ /* 0x0001e80000100800 */
[----:B0-----:R-:W3:Y:S01]  /*ba20*/  LDL R96, [R1+0x10c] ;  /* 0x00010c0001607983 */ /* 0x001ee20000100800 */
[----:B------:R-:W-:Y:S01]  /*ba30*/  PRMT R137, RZ, 0x7610, R137 ;  /* 0x00007610ff897816 */ /* 0x000fe20000000089 */
[----:B------:R-:W-:-:S05]  /*ba40*/  @!P0 IMAD.MOV.U32 R141, RZ, RZ, R6 ;  /* 0x000000ffff8d8224 */ /* 0x000fca00078e0006 */
[----:B------:R0:W3:Y:S02]  /*ba50*/  @!P0 LDG.E.U16 R137, desc[UR6][R138.64] ;  /* 0x000000068a898981 */ /* 0x0000e4000c1e1500 */
[----:B0-----:R-:W-:Y:S02]  /*ba60*/  PRMT R138, RZ, 0x7610, R138 ;  /* 0x00007610ff8a7816 */ /* 0x001fe4000000008a */
[----:B------:R-:W-:-:S04]  /*ba70*/  PRMT R139, RZ, 0x7610, R139 ;  /* 0x00007610ff8b7816 */ /* 0x000fc8000000008b */
[----:B------:R3:W3:Y:S04]  /*ba80*/  @!P0 LDG.E.U16 R138, desc[UR6][R140.64] ;  /* 0x000000068c8a8981 */ /* 0x0006e8000c1e1500 */
[----:B------:R-:W-:Y:S04]  /*ba90*/  STS.U16 [R2+UR4+0x400], R143 ;  /* 0x0004008f02007988 */ /* 0x000fe80008000404 */
[----:B------:R-:W-:Y:S04]  /*baa0*/  STS.U16 [R2+UR4+0x800], R142 ;  /* 0x0008008e02007988 */ /* 0x000fe80008000404 */
[----:B------:R0:W-:Y:S04]  /*bab0*/  STL [R1+0x59c], R6 ;  /* 0x00059c0601007387 */ /* 0x0001e80000100800 */
[----:B------:R1:W-:Y:S04]  /*bac0*/  STS.U16 [R2+UR4+0x1000], R144 ;  /* 0x0010009002007988 */ /* 0x0003e80008000404 */
[----:B0-----:R-:W3:Y:S01]  /*bad0*/  LDL R6, [R1+0xc8] ;  /* 0x0000c80001067983 */ /* 0x001ee20000100800 */
[----:B--2---:R-:W-:-:S02]  /*bae0*/  @!P0 IMAD.MOV.U32 R142, RZ, RZ, R113 ;  /* 0x000000ffff8e8224 */ /* 0x004fc400078e0071 */
[----:B----4-:R-:W-:Y:S02]  /*baf0*/  @!P0 IMAD.MOV.U32 R143, RZ, RZ, R252 ;  /* 0x000000ffff8f8224 */ /* 0x010fe400078e00fc */
[----:B-1----:R-:W-:Y:S02]  /*bb00*/  @!P0 IMAD.MOV.U32 R144, RZ, RZ, R0 ;  /* 0x000000ffff908224 */ /* 0x002fe400078e0000 */
[----:B------:R-:W2:Y:S01]  /*bb10*/  LDL R0, [R1+0x88] ;  /* 0x0000880001007983 */ /* 0x000ea20000100800 */
[----:B---3--:R-:W-:-:S03]  /*bb20*/  @!P0 IMAD.MOV.U32 R140, RZ, RZ, R17 ;  /* 0x000000ffff8c8224 */ /* 0x008fc600078e0011 */
[----:B------:R-:W3:Y:S01]  /*bb30*/  LDL R17, [R1+0x108] ;  /* 0x0001080001117983 */ /* 0x000ee20000100800 */
[----:B------:R-:W-:-:S05]  /*bb40*/  @!P0 IMAD.MOV.U32 R141, RZ, RZ, R96 ;  /* 0x000000ffff8d8224 */ /* 0x000fca00078e0060 */
[----:B------:R0:W4:Y:S02]  /*bb50*/  @!P0 LDG.E.U16 R139, desc[UR6][R140.64] ;  /* 0x000000068c8b8981 */ /* 0x000124000c1e1500 */
[----:B0-----:R-:W-:-:S06]  /*bb60*/  PRMT R140, RZ, 0x7610, R140 ;  /* 0x00007610ff8c7816 */ /* 0x001fcc000000008c */
[----:B------:R0:W4:Y:S02]  /*bb70*/  @!P0 LDG.E.U16 R140, desc[UR6][R142.64] ;  /* 0x000000068e8c8981 */ /* 0x000124000c1e1500 */
[----:B0-----:R-:W-:Y:S02]  /*bb80*/  @!P0 IMAD.MOV.U32 R143, RZ, RZ, R22 ;  /* 0x000000ffff8f8224 */ /* 0x001fe400078e0016 */
[----:B------:R-:W2:Y:S01]  /*bb90*/  LDL R22, [R1+0x104] ;  /* 0x0001040001167983 */ /* 0x000ea20000100800 */
[----:B------:R-:W-:-:S03]  /*bba0*/  @!P0 IMAD.MOV.U32 R142, RZ, RZ, R12 ;  /* 0x000000ffff8e8224 */ /* 0x000fc600078e000c */
[----:B------:R-:W4:Y:S01]  /*bbb0*/  LDL R12, [R1+0xc4] ;  /* 0x0000c400010c7983 */ /* 0x000f220000100800 */
[----:B------:R-:W-:-:S03]  /*bbc0*/  PRMT R141, RZ, 0x7610, R141 ;  /* 0x00007610ff8d7816 */ /* 0x000fc6000000008d */
[----:B------:R0:W-:Y:S04]  /*bbd0*/  STS.U16 [R2+UR4+0xc00], R145 ;  /* 0x000c009102007988 */ /* 0x0001e80008000404 */
[----:B------:R1:W4:Y:S01]  /*bbe0*/  @!P0 LDG.E.U16 R141, desc[UR6][R142.64] ;  /* 0x000000068e8d8981 */ /* 0x000322000c1e1500 */
[----:B0-----:R-:W-:Y:S01]  /*bbf0*/  @!P0 IMAD.MOV.U32 R145, RZ, RZ, R104 ;  /* 0x000000ffff918224 */ /* 0x001fe200078e0068 */
[----:B-1----:R-:W-:Y:S02]  /*bc00*/  PRMT R142, RZ, 0x7610, R142 ;  /* 0x00007610ff8e7816 */ /* 0x002fe4000000008e */
[----:B------:R-:W-:-:S04]  /*bc10*/  PRMT R143, RZ, 0x7610, R143 ;  /* 0x00007610ff8f7816 */ /* 0x000fc8000000008f */
[----:B------:R0:W4:Y:S04]  /*bc20*/  @!P0 LDG.E.U16 R142, desc[UR6][R144.64] ;  /* 0x00000006908e8981 */ /* 0x000128000c1e1500 */
[----:B------:R1:W-:Y:S01]  /*bc30*/  STL [R1+0x5a8], R104 ;  /* 0x0005a86801007387 */ /* 0x0003e20000100800 */
[----:B0-----:R-:W-:Y:S02]  /*bc40*/  @!P0 IMAD.MOV.U32 R144, RZ, RZ, R241 ;  /* 0x000000ffff908224 */ /* 0x001fe400078e00f1 */
[----:B------:R-:W-:Y:S01]  /*bc50*/  @!P0 IMAD.MOV.U32 R145, RZ, RZ, R240 ;  /* 0x000000ffff918224 */ /* 0x000fe200078e00f0 */
[----:B------:R0:W-:Y:S04]  /*bc60*/  STS.U16 [R2+UR4+0x1400], R147 ;  /* 0x0014009302007988 */ /* 0x0001e80008000404 */
[----:B------:R0:W4:Y:S04]  /*bc70*/  @!P0 LDG.E.U16 R143, desc[UR6][R144.64] ;  /* 0x00000006908f8981 */ /* 0x000128000c1e1500 */
[----:B-1----:R-:W4:Y:S01]  /*bc80*/  LDL.LU R104, [R1+0x24] ;  /* 0x0000240001687983 */ /* 0x002f220000300800 */
[----:B0-----:R-:W-:-:S03]  /*bc90*/  @!P0 IMAD.MOV.U32 R147, RZ, RZ, R202 ;  /* 0x000000ffff938224 */ /* 0x001fc600078e00ca */
[----:B------:R0:W-:Y:S01]  /*bca0*/  STS.U16 [R2+UR4+0x1800], R146 ;  /* 0x0018009202007988 */ /* 0x0001e20008000404 */
[----:B------:R-:W-:-:S03]  /*bcb0*/  PRMT R144, RZ, 0x7610, R144 ;  /* 0x00007610ff907816 */ /* 0x000fc60000000090 */
[----:B------:R1:W-:Y:S01]  /*bcc0*/  STL [R1+0x5b0], R241 ;  /* 0x0005b0f101007387 */ /* 0x0003e20000100800 */
[----:B0-----:R-:W-:-:S03]  /*bcd0*/  @!P0 IMAD.MOV.U32 R146, RZ, RZ, R203 ;  /* 0x000000ffff928224 */ /* 0x001fc600078e00cb */
[----:B-1----:R-:W4:Y:S04]  /*bce0*/  LDL.LU R241, [R1+0x2c] ;  /* 0x00002c0001f17983 */ /* 0x002f280000300800 */
[----:B------:R-:W-:Y:S04]  /*bcf0*/  STL [R1+0x5ac], R240 ;  /* 0x0005acf001007387 */ /* 0x000fe80000100800 */
[----:B------:R0:W-:Y:S04]  /*bd00*/  STL [R1+0x5b8], R203 ;  /* 0x0005b8cb01007387 */ /* 0x0001e80000100800 */
[----:B------:R1:W4:Y:S04]  /*bd10*/  @!P0 LDG.E.U16 R144, desc[UR6][R146.64] ;  /* 0x0000000692908981 */ /* 0x000328000c1e1500 */
[----:B0-----:R-:W4:Y:S04]  /*bd20*/  LDL.LU R203, [R1+0x38] ;  /* 0x0000380001cb7983 */ /* 0x001f280000300800 */
[----:B------:R-:W-:Y:S01]  /*bd30*/  STL [R1+0x5b4], R202 ;  /* 0x0005b4ca01007387 */ /* 0x000fe20000100800 */
[----:B-1----:R-:W-:-:S03]  /*bd40*/  @!P0 IMAD.MOV.U32 R146, RZ, RZ, R103 ;  /* 0x000000ffff928224 */ /* 0x002fc600078e0067 */
[----:B------:R0:W-:Y:S01]  /*bd50*/  STL [R1+0x5c0], R103 ;  /* 0x0005c06701007387 */ /* 0x0001e20000100800 */
[----:B------:R-:W-:-:S03]  /*bd60*/  @!P0 IMAD.MOV.U32 R147, RZ, RZ, R15 ;  /* 0x000000ffff938224 */ /* 0x000fc600078e000f */
[----:B------:R1:W-:Y:S04]  /*bd70*/  STS.U16 [R2+UR4+0x1c00], R149 ;  /* 0x001c009502007988 */ /* 0x0003e80008000404 */
[----:B0-----:R-:W4:Y:S04]  /*bd80*/  LDL.LU R103, [R1+0x7c] ;  /* 0x00007c0001677983 */ /* 0x001f280000300800 */
[----:B------:R0:W-:Y:S01]  /*bd90*/  STL [R1+0x5bc], R15 ;  /* 0x0005bc0f01007387 */ /* 0x0001e20000100800 */
[----:B-1----:R-:W-:-:S03]  /*bda0*/  @!P0 IMAD.MOV.U32 R149, RZ, RZ, R5 ;  /* 0x000000ffff958224 */ /* 0x002fc600078e0005 */
[----:B0-----:R-:W4:Y:S04]  /*bdb0*/  LDL.LU R15, [R1+0x74] ;  /* 0x00007400010f7983 */ /* 0x001f280000300800 */
[----:B------:R-:W-:Y:S04]  /*bdc0*/  STL [R1+0x5c8], R95 ;  /* 0x0005c85f01007387 */ /* 0x000fe80000100800 */
[----:B------:R0:W-:Y:S04]  /*bdd0*/  STL [R1+0x5c4], R5 ;  /* 0x0005c40501007387 */ /* 0x0001e80000100800 */
[----:B0-----:R-:W4:Y:S01]  /*bde0*/  LDL.LU R5, [R1+0x84] ;  /* 0x0000840001057983 */ /* 0x001f220000300800 */
[----:B------:R-:W-:-:S03]  /*bdf0*/  PRMT R145, RZ, 0x7610, R145 ;  /* 0x00007610ff917816 */ /* 0x000fc60000000091 */
[----:B------:R0:W-:Y:S04]  /*be00*/  STS.U16 [R2+UR4+0x2000], R148 ;  /* 0x0020009402007988 */ /* 0x0001e80008000404 */
[----:B------:R1:W4:Y:S01]  /*be10*/  @!P0 LDG.E.U16 R145, desc[UR6][R146.64] ;  /* 0x0000000692918981 */ /* 0x000322000c1e1500 */
[----:B0-----:R-:W-:Y:S01]  /*be20*/  @!P0 IMAD.MOV.U32 R148, RZ, RZ, R95 ;  /* 0x000000ffff948224 */ /* 0x001fe200078e005f */
[----:B-1----:R-:W-:Y:S02]  /*be30*/  PRMT R146, RZ, 0x7610, R146 ;  /* 0x00007610ff927816 */ /* 0x002fe40000000092 */
[----:B------:R-:W-:-:S04]  /*be40*/  PRMT R147, RZ, 0x7610, R147 ;  /* 0x00007610ff937816 */ /* 0x000fc80000000093 */
[----:B------:R3:W4:Y:S04]  /*be50*/  @!P0 LDG.E.U16 R146, desc[UR6][R148.64] ;  /* 0x0000000694928981 */ /* 0x000728000c1e1500 */
[----:B------:R-:W-:Y:S04]  /*be60*/  STS.U16 [R2+UR4+0x2400], R151 ;  /* 0x0024009702007988 */ /* 0x000fe80008000404 */
[----:B------:R0:W-:Y:S02]  /*be70*/  STS.U16 [R2+UR4+0x2800], R150 ;  /* 0x0028009602007988 */ /* 0x0001e40008000404 */
[----:B0-----:R-:W-:-:S02]  /*be80*/  @!P0 IMAD.MOV.U32 R150, RZ, RZ, R6 ;  /* 0x000000ffff968224 */ /* 0x001fc400078e0006 */
[----:B------:R-:W4:Y:S01]  /*be90*/  LDL R6, [R1+0x558] ;  /* 0x0005580001067983 */ /* 0x000f220000100800 */
[----:B---3--:R-:W-:-:S03]  /*bea0*/  @!P0 IMAD.MOV.U32 R148, RZ, RZ, R17 ;  /* 0x000000ffff948224 */ /* 0x008fc600078e0011 */
[----:B------:R0:W-:Y:S04]  /*beb0*/  STS.U16 [R2+UR4+0x2c00], R153 ;  /* 0x002c009902007988 */ /* 0x0001e80008000404 */
[----:B------:R-:W-:Y:S04]  /*bec0*/  STS.U16 [R2+UR4+0x3000], R152 ;  /* 0x0030009802007988 */ /* 0x000fe80008000404 */
[----:B------:R-:W3:Y:S01]  /*bed0*/  LDL R17, [R1+0xfc] ;  /* 0x0000fc0001117983 */ /* 0x000ee20000100800 */
[----:B--2---:R-:W-:-:S05]  /*bee0*/  @!P0 IMAD.MOV.U32 R149, RZ, RZ, R22 ;  /* 0x000000ffff958224 */ /* 0x004fca00078e0016 */
[----:B------:R1:W2:Y:S01]  /*bef0*/  @!P0 LDG.E.U16 R147, desc[UR6][R148.64] ;  /* 0x0000000694938981 */ /* 0x0002a2000c1e1500 */
[----:B----4-:R-:W-:Y:S02]  /*bf00*/  @!P0 IMAD.MOV.U32 R151, RZ, RZ, R12 ;  /* 0x000000ffff978224 */ /* 0x010fe400078e000c */
[----:B0-----:R-:W-:Y:S01]  /*bf10*/  @!P0 IMAD.MOV.U32 R153, RZ, RZ, R209 ;  /* 0x000000ffff998224 */ /* 0x001fe200078e00d1 */
[----:B------:R-:W4:Y:S01]  /*bf20*/  LDL R12, [R1+0x100] ;  /* 0x00010000010c7983 */ /* 0x000f220000100800 */
[----:B-1----:R-:W-:-:S06]  /*bf30*/  PRMT R148, RZ, 0x7610, R148 ;  /* 0x00007610ff947816 */ /* 0x002fcc0000000094 */
[----:B------:R0:W2:Y:S02]  /*bf40*/  @!P0 LDG.E.U16 R148, desc[UR6][R150.64] ;  /* 0x0000000696948981 */ /* 0x0000a4000c1e1500 */
[----:B0-----:R-:W-:Y:S02]  /*bf50*/  @!P0 IMAD.MOV.U32 R150, RZ, RZ, R0 ;  /* 0x000000ffff968224 */ /* 0x001fe400078e0000 */
[----:B------:R-:W3:Y:S01]  /*bf60*/  LDL R0, [R1+0xc0] ;  /* 0x0000c00001007983 */ /* 0x000ee20000100800 */
[----:B------:R-:W-:-:S03]  /*bf70*/  PRMT R149, RZ, 0x7610, R149 ;  /* 0x00007610ff957816 */ /* 0x000fc60000000095 */
[----:B------:R0:W-:Y:S04]  /*bf80*/  STS.U16 [R2+UR4+0x3400], R155 ;  /* 0x0034009b02007988 */ /* 0x0001e80008000404 */
[----:B------:R1:W-:Y:S01]  /*bf90*/  STS.U16 [R2+UR4+0x3800], R154 ;  /* 0x0038009a02007988 */ /* 0x0003e20008000404 */
[----:B0-----:R-:W-:-:S03]  /*bfa0*/  @!P0 IMAD.MOV.U32 R155, RZ, RZ, R193 ;  /* 0x000000ffff9b8224 */ /* 0x001fc600078e00c1 */
[----:B------:R-:W-:Y:S01]  /*bfb0*/  STS.U16 [R2+UR4+0x3c00], R157 ;  /* 0x003c009d02007988 */ /* 0x000fe20008000404 */
[----:B-1----:R-:W-:Y:S02]  /*bfc0*/  @!P0 IMAD.MOV.U32 R154, RZ, RZ, R196 ;  /* 0x000000ffff9a8224 */ /* 0x002fe400078e00c4 */
[----:B------:R-:W-:Y:S02]  /*bfd0*/  @!P0 IMAD.MOV.U32 R152, RZ, RZ, R203 ;  /* 0x000000ffff988224 */ /* 0x000fe400078e00cb */
[----:B------:R-:W-:-:S05]  /*bfe0*/  @!P0 IMAD.MOV.U32 R151, RZ, RZ, R5 ;  /* 0x000000ffff978224 */ /* 0x000fca00078e0005 */
[----:B------:R0:W2:Y:S02]  /*bff0*/  @!P0 LDG.E.U16 R149, desc[UR6][R150.64] ;  /* 0x0000000696958981 */ /* 0x0000a4000c1e1500 */
[----:B0-----:R-:W-:Y:S02]  /*c000*/  PRMT R150, RZ, 0x7610, R150 ;  /* 0x00007610ff967816 */ /* 0x001fe40000000096 */
[----:B------:R-:W-:Y:S01]  /*c010*/  PRMT R151, RZ, 0x7610, R151 ;  /* 0x00007610ff977816 */ /* 0x000fe20000000097 */
[----:B------:R-:W-:Y:S04]  /*c020*/  STL [R1+0x5d0], R5 ;  /* 0x0005d00501007387 */ /* 0x000fe80000100800 */
[----:B------:R0:W2:Y:S04]  /*c030*/  @!P0 LDG.E.U16 R150, desc[UR6][R152.64] ;  /* 0x0000000698968981 */ /* 0x0000a8000c1e1500 */
[----:B------:R-:W-:Y:S01]  /*c040*/  STL [R1+0x5d4], R203 ;  /* 0x0005d4cb01007387 */ /* 0x000fe20000100800 */
[----:B0-----:R-:W-:-:S02]  /*c050*/  @!P0 IMAD.MOV.U32 R152, RZ, RZ, R239 ;  /* 0x000000ffff988224 */ /* 0x001fc400078e00ef */
[----:B------:R-:W-:Y:S01]  /*c060*/  @!P0 IMAD.MOV.U32 R153, RZ, RZ, R234 ;  /* 0x000000ffff998224 */ /* 0x000fe200078e00ea */
[----:B------:R-:W-:Y:S04]  /*c070*/  STL [R1+0x5cc], R209 ;  /* 0x0005ccd101007387 */ /* 0x000fe80000100800 */
[----:B------:R-:W-:Y:S04]  /*c080*/  STL [R1+0x5dc], R239 ;  /* 0x0005dcef01007387 */ /* 0x000fe80000100800 */
[----:B------:R0:W-:Y:S04]  /*c090*/  STL [R1+0x5d8], R234 ;  /* 0x0005d8ea01007387 */ /* 0x0001e80000100800 */
[----:B------:R1:W2:Y:S04]  /*c0a0*/  @!P0 LDG.E.U16 R151, desc[UR6][R152.64] ;  /* 0x0000000698978981 */ /* 0x0002a8000c1e1500 */
[----:B0-----:R-:W2:Y:S01]  /*c0b0*/  LDL.LU R234, [R1+0x78] ;  /* 0x0000780001ea7983 */ /* 0x001ea20000300800 */
[----:B-1----:R-:W-:-:S03]  /*c0c0*/  PRMT R152, RZ, 0x7610, R152 ;  /* 0x00007610ff987816 */ /* 0x002fc60000000098 */
[----:B------:R-:W-:Y:S04]  /*c0d0*/  STL [R1+0x5e4], R196 ;  /* 0x0005e4c401007387 */ /* 0x000fe80000100800 */
[----:B------:R0:W-:Y:S04]  /*c0e0*/  STL [R1+0x5e0], R193 ;  /* 0x0005e0c101007387 */ /* 0x0001e80000100800 */
[----:B------:R1:W2:Y:S04]  /*c0f0*/  @!P0 LDG.E.U16 R152, desc[UR6][R154.64] ;  /* 0x000000069a988981 */ /* 0x0002a8000c1e1500 */
[----:B0-----:R-:W2:Y:S04]  /*c100*/  LDL.LU R193, [R1+0x80] ;  /* 0x0000800001c17983 */ /* 0x001ea80000300800 */
[----:B------:R0:W-:Y:S01]  /*c110*/  STL [R1+0x5e8], R2 ;  /* 0x0005e80201007387 */ /* 0x0001e20000100800 */
[----:B-1----:R-:W-:-:S03]  /*c120*/  @!P0 IMAD.MOV.U32 R155, RZ, RZ, R13 ;  /* 0x000000ffff9b8224 */ /* 0x002fc600078e000d */
[----:B0-----:R-:W2:Y:S04]  /*c130*/  LDL.LU R2, [R1+0xb4] ;  /* 0x0000b40001027983 */ /* 0x001ea80000300800 */
[----:B------:R-:W-:Y:S04]  /*c140*/  STL [R1+0x5f0], R102 ;  /* 0x0005f06601007387 */ /* 0x000fe80000100800 */
[----:B------:R0:W-:Y:S04]  /*c150*/  STL [R1+0x5ec], R13 ;  /* 0x0005ec0d01007387 */ /* 0x0001e80000100800 */
[----:B0-----:R-:W2:Y:S04]  /*c160*/  LDL.LU R13, [R1+0xbc] ;  /* 0x0000bc00010d7983 */ /* 0x001ea80000300800 */
[----:B------:R-:W-:Y:S04]  /*c170*/  STS.U16 [R6+UR4+0x80], R156 ;  /* 0x0000809c06007988 */ /* 0x000fe80008000404 */
[----:B------:R-:W-:Y:S04]  /*c180*/  STS.U16 [R6+UR4+0x480], R159 ;  /* 0x0004809f06007988 */ /* 0x000fe80008000404 */
[----:B------:R-:W-:Y:S04]  /*c190*/  STL [R1+0x5f8], R94 ;  /* 0x0005f85e01007387 */ /* 0x000fe80000100800 */
[----:B------:R3:W-:Y:S04]  /*c1a0*/  STS.U16 [R6+UR4+0x880], R158 ;  /* 0x0008809e06007988 */ /* 0x0007e80008000404 */
[----:B------:R0:W-:Y:S01]  /*c1b0*/  STL [R1+0x5f4], R4 ;  /* 0x0005f40401007387 */ /* 0x0001e20000100800 */
[----:B---3--:R-:W-:-:S03]  /*c1c0*/  @!P0 IMAD.MOV.U32 R158, RZ, RZ, R0 ;  /* 0x000000ffff9e8224 */ /* 0x008fc600078e0000 */
[----:B------:R-:W3:Y:S01]  /*c1d0*/  LDL R0, [R1+0xf8] ;  /* 0x0000f80001007983 */ /* 0x000ee20000100800 */
[----:B------:R-:W-:-:S03]  /*c1e0*/  @!P0 IMAD.MOV.U32 R157, RZ, RZ, R4 ;  /* 0x000000ffff9d8224 */ /* 0x000fc600078e0004 */
[----:B0-----:R-:W3:Y:S01]  /*c1f0*/  LDL R4, [R1+0xf4] ;  /* 0x0000f40001047983 */ /* 0x001ee20000100800 */
[----:B------:R-:W-:Y:S01]  /*c200*/  PRMT R153, RZ, 0x7610, R153 ;  /* 0x00007610ff997816 */ /* 0x000fe20000000099 */
[----:B------:R-:W-:Y:S02]  /*c210*/  @!P0 IMAD.MOV.U32 R154, RZ, RZ, R102 ;  /* 0x000000ffff9a8224 */ /* 0x000fe400078e0066 */
[----:B------:R-:W-:-:S03]  /*c220*/  @!P0 IMAD.MOV.U32 R156, RZ, RZ, R94 ;  /* 0x000000ffff9c8224 */ /* 0x000fc600078e005e */
[----:B------:R0:W3:Y:S02]  /*c230*/  @!P0 LDG.E.U16 R153, desc[UR6][R154.64] ;  /* 0x000000069a998981 */ /* 0x0000e4000c1e1500 */
[----:B0-----:R-:W-:Y:S02]  /*c240*/  PRMT R154, RZ, 0x7610, R154 ;  /* 0x00007610ff9a7816 */ /* 0x001fe4000000009a */
[----:B------:R-:W-:-:S04]  /*c250*/  PRMT R155, RZ, 0x7610, R155 ;  /* 0x00007610ff9b7816 */ /* 0x000fc8000000009b */
[----:B------:R4:W3:Y:S02]  /*c260*/  @!P0 LDG.E.U16 R154, desc[UR6][R156.64] ;  /* 0x000000069c9a8981 */ /* 0x0008e4000c1e1500 */
[----:B----4-:R-:W-:Y:S02]  /*c270*/  @!P0 IMAD.MOV.U32 R156, RZ, RZ, R12 ;  /* 0x000000ffff9c8224 */ /* 0x010fe400078e000c */
[----:B------:R-:W-:-:S05]  /*c280*/  @!P0 IMAD.MOV.U32 R157, RZ, RZ, R17 ;  /* 0x000000ffff9d8224 */ /* 0x000fca00078e0011 */
[----:B------:R0:W4:Y:S02]  /*c290*/  @!P0 LDG.E.U16 R155, desc[UR6][R156.64] ;  /* 0x000000069c9b8981 */ /* 0x000124000c1e1500 */
[----:B0-----:R-:W-:Y:S02]  /*c2a0*/  PRMT R156, RZ, 0x7610, R156 ;  /* 0x00007610ff9c7816 */ /* 0x001fe4000000009c */
[----:B------:R-:W-:Y:S01]  /*c2b0*/  PRMT R157, RZ, 0x7610, R157 ;  /* 0x00007610ff9d7816 */ /* 0x000fe2000000009d */
[----:B------:R-:W-:Y:S04]  /*c2c0*/  STS.U16 [R6+UR4+0xc80], R191 ;  /* 0x000c80bf06007988 */ /* 0x000fe80008000404 */
[----:B------:R0:W-:Y:S04]  /*c2d0*/  STS.U16 [R6+UR4+0x1080], R160 ;  /* 0x001080a006007988 */ /* 0x0001e80008000404 */
[----:B------:R1:W-:Y:S01]  /*c2e0*/  STS.U16 [R6+UR4+0x1480], R161 ;  /* 0x001480a106007988 */ /* 0x0003e20008000404 */
[----:B0-----:R-:W-:-:S02]  /*c2f0*/  PRMT R160, RZ, 0x7610, R160 ;  /* 0x00007610ffa07816 */ /* 0x001fc400000000a0 */
[----:B-1----:R-:W-:Y:S01]  /*c300*/  PRMT R161, RZ, 0x7610, R161 ;  /* 0x00007610ffa17816 */ /* 0x002fe200000000a1 */
[----:B------:R0:W-:Y:S04]  /*c310*/  STS.U16 [R6+UR4+0x1880], R162 ;  /* 0x001880a206007988 */ /* 0x0001e80008000404 */
[----:B------:R1:W-:Y:S01]  /*c320*/  STS.U16 [R6+UR4+0x1c80], R163 ;  /* 0x001c80a306007988 */ /* 0x0003e20008000404 */
[----:B0-----:R-:W-:Y:S02]  /*c330*/  PRMT R162, RZ, 0x7610, R162 ;  /* 0x00007610ffa27816 */ /* 0x001fe400000000a2 */
[----:B-1----:R-:W-:Y:S01]  /*c340*/  PRMT R163, RZ, 0x7610, R163 ;  /* 0x00007610ffa37816 */ /* 0x002fe200000000a3 */
[----:B------:R0:W-:Y:S02]  /*c350*/  STS.U16 [R6+UR4+0x2080], R190 ;  /* 0x002080be06007988 */ /* 0x0001e40008000404 */
[----:B0-----:R-:W-:Y:S01]  /*c360*/  PRMT R190, RZ, 0x7610, R190 ;  /* 0x00007610ffbe7816 */ /* 0x001fe200000000be */
[----:B--2---:R-:W-:-:S05]  /*c370*/  @!P0 IMAD.MOV.U32 R159, RZ, RZ, R13 ;  /* 0x000000ffff9f8224 */ /* 0x004fca00078e000d */
[----:B------:R0:W2:Y:S02]  /*c380*/  @!P0 LDG.E.U16 R156, desc[UR6][R158.64] ;  /* 0x000000069e9c8981 */ /* 0x0000a4000c1e1500 */
[----:B0-----:R-:W-:Y:S02]  /*c390*/  @!P0 IMAD.MOV.U32 R158, RZ, RZ, R193 ;  /* 0x000000ffff9e8224 */ /* 0x001fe400078e00c1 */
[----:B------:R-:W-:-:S05]  /*c3a0*/  @!P0 IMAD.MOV.U32 R159, RZ, RZ, R103 ;  /* 0x000000ffff9f8224 */ /* 0x000fca00078e0067 */
        /* <DEDUP_REMOVED lines=9> */
[----:B------:R0:W2:Y:S04]  /*c440*/  @!P0 LDG.E.U16 R162, desc[UR6][R158.64] ;  /* 0x000000069ea28981 */ /* 0x0000a8000c1e1500 */
[----:B------:R-:W-:Y:S01]  /*c450*/  STL [R1+0x5fc], R13 ;  /* 0x0005fc0d01007387 */ /* 0x000fe20000100800 */
[----:B0-----:R-:W-:Y:S02]  /*c460*/  @!P0 IMAD.MOV.U32 R158, RZ, RZ, R101 ;  /* 0x000000ffff9e8224 */ /* 0x001fe400078e0065 */
[----:B------:R-:W-:Y:S01]  /*c470*/  @!P0 IMAD.MOV.U32 R159, RZ, RZ, R11 ;  /* 0x000000ffff9f8224 */ /* 0x000fe200078e000b */
[----:B------:R-:W-:Y:S04]  /*c480*/  STL [R1+0x604], R193 ;  /* 0x000604c101007387 */ /* 0x000fe80000100800 */
[----:B------:R0:W2:Y:S04]  /*c490*/  @!P0 LDG.E.U16 R163, desc[UR6][R158.64] ;  /* 0x000000069ea38981 */ /* 0x0000a8000c1e1500 */
[----:B------:R1:W-:Y:S01]  /*c4a0*/  STL [R1+0x600], R103 ;  /* 0x0006006701007387 */ /* 0x0003e20000100800 */
[----:B0-----:R-:W-:-:S02]  /*c4b0*/  @!P0 IMAD.MOV.U32 R158, RZ, RZ, R93 ;  /* 0x000000ffff9e8224 */ /* 0x001fc400078e005d */
[----:B------:R-:W-:Y:S01]  /*c4c0*/  @!P0 IMAD.MOV.U32 R159, RZ, RZ, R20 ;  /* 0x000000ffff9f8224 */ /* 0x000fe200078e0014 */
[----:B-1----:R-:W4:Y:S04]  /*c4d0*/  LDL.LU R103, [R1+0xb8] ;  /* 0x0000b80001677983 */ /* 0x002f280000300800 */
[----:B------:R-:W-:Y:S04]  /*c4e0*/  STL [R1+0x60c], R241 ;  /* 0x00060cf101007387 */ /* 0x000fe80000100800 */
[----:B------:R-:W-:Y:S04]  /*c4f0*/  STL [R1+0x608], R204 ;  /* 0x000608cc01007387 */ /* 0x000fe80000100800 */
[----:B------:R0:W-:Y:S04]  /*c500*/  STL [R1+0x614], R233 ;  /* 0x000614e901007387 */ /* 0x0001e80000100800 */
[----:B------:R3:W2:Y:S04]  /*c510*/  @!P0 LDG.E.U16 R190, desc[UR6][R158.64] ;  /* 0x000000069ebe8981 */ /* 0x0006a8000c1e1500 */
[----:B------:R1:W-:Y:S04]  /*c520*/  STL [R1+0x610], R231 ;  /* 0x000610e701007387 */ /* 0x0003e80000100800 */
[----:B------:R-:W4:Y:S01]  /*c530*/  LDL R113, [R1+0x550] ;  /* 0x0005500001717983 */ /* 0x000f220000100800 */
[----:B---3--:R-:W-:-:S03]  /*c540*/  @!P0 IMAD.MOV.U32 R158, RZ, RZ, R0 ;  /* 0x000000ffff9e8224 */ /* 0x008fc600078e0000 */
[----:B------:R-:W3:Y:S04]  /*c550*/  LDL R0, [R1+0x554] ;  /* 0x0005540001007983 */ /* 0x000ee80000100800 */
[----:B0-----:R-:W2:Y:S04]  /*c560*/  LDL.LU R233, [R1+0xf0] ;  /* 0x0000f00001e97983 */ /* 0x001ea80000300800 */
[----:B-1----:R-:W2:Y:S04]  /*c570*/  LDL.LU R231, [R1+0xe8] ;  /* 0x0000e80001e77983 */ /* 0x002ea80000300800 */
[----:B------:R-:W2:Y:S01]  /*c580*/  LDL.LU R204, [R1+0xec] ;  /* 0x0000ec0001cc7983 */ /* 0x000ea20000300800 */
[----:B------:R-:W-:-:S03]  /*c590*/  @!P0 IMAD.MOV.U32 R159, RZ, RZ, R4 ;  /* 0x000000ffff9f8224 */ /* 0x000fc600078e0004 */
[----:B------:R-:W2:Y:S04]  /*c5a0*/  LDL.LU R193, [R1+0xe4] ;  /* 0x0000e40001c17983 */ /* 0x000ea80000300800 */
[----:B------:R-:W2:Y:S04]  /*c5b0*/  LDL.LU R94, [R1+0xb0] ;  /* 0x0000b000015e7983 */ /* 0x000ea80000300800 */
[----:B------:R-:W2:Y:S04]  /*c5c0*/  LDL.LU R4, [R1+0xa8] ;  /* 0x0000a80001047983 */ /* 0x000ea80000300800 */
[----:B------:R-:W2:Y:S04]  /*c5d0*/  LDL.LU R196, [R1+0xac] ;  /* 0x0000ac0001c47983 */ /* 0x000ea80000300800 */
[----:B------:R-:W2:Y:S04]  /*c5e0*/  LDL.LU R239, [R1+0xa4] ;  /* 0x0000a40001ef7983 */ /* 0x000ea80000300800 */
[----:B------:R-:W-:Y:S04]  /*c5f0*/  STS.U16 [R6+UR4+0x2480], R189 ;  /* 0x002480bd06007988 */ /* 0x000fe80008000404 */
[----:B------:R-:W2:Y:S04]  /*c600*/  LDL.LU R5, [R1+0x70] ;  /* 0x0000700001057983 */ /* 0x000ea80000300800 */
[----:B------:R-:W-:Y:S04]  /*c610*/  STS.U16 [R6+UR4+0x2880], R188 ;  /* 0x002880bc06007988 */ /* 0x000fe80008000404 */
[----:B------:R-:W2:Y:S04]  /*c620*/  LDL.LU R209, [R1+0x68] ;  /* 0x0000680001d17983 */ /* 0x000ea80000300800 */
[----:B------:R-:W-:Y:S04]  /*c630*/  STS.U16 [R6+UR4+0x2c80], R187 ;  /* 0x002c80bb06007988 */ /* 0x000fe80008000404 */
[----:B------:R-:W2:Y:S04]  /*c640*/  LDL.LU R202, [R1+0x6c] ;  /* 0x00006c0001ca7983 */ /* 0x000ea80000300800 */
[----:B------:R-:W-:Y:S04]  /*c650*/  STS.U16 [R6+UR4+0x3080], R186 ;  /* 0x003080ba06007988 */ /* 0x000fe80008000404 */
[----:B------:R-:W-:Y:S04]  /*c660*/  STS.U16 [R6+UR4+0x3480], R185 ;  /* 0x003480b906007988 */ /* 0x000fe80008000404 */
[----:B------:R-:W-:Y:S04]  /*c670*/  STS.U16 [R6+UR4+0x3880], R184 ;  /* 0x003880b806007988 */ /* 0x000fe80008000404 */
[----:B------:R-:W2:Y:S04]  /*c680*/  LDL.LU R240, [R1+0x64] ;  /* 0x0000640001f07983 */ /* 0x000ea80000300800 */
[----:B------:R0:W-:Y:S04]  /*c690*/  STS.U16 [R6+UR4+0x3c80], R183 ;  /* 0x003c80b706007988 */ /* 0x0001e80008000404 */
[----:B------:R-:W2:Y:S04]  /*c6a0*/  LDL.LU R252, [R1+0x14] ;  /* 0x0000140001fc7983 */ /* 0x000ea80000300800 */
[----:B0-----:R-:W2:Y:S04]  /*c6b0*/  LDL.LU R6, [R1+0xc] ;  /* 0x00000c0001067983 */ /* 0x001ea80000300800 */
[----:B------:R-:W2:Y:S04]  /*c6c0*/  LDL.LU R22, [R1+0x10] ;  /* 0x0000100001167983 */ /* 0x000ea80000300800 */
[----:B------:R-:W2:Y:S04]  /*c6d0*/  LDL.LU R12, [R1+0x8] ;  /* 0x00000800010c7983 */ /* 0x000ea80000300800 */
[----:B------:R-:W2:Y:S04]  /*c6e0*/  LDL.LU R241, [R1+0xe0] ;  /* 0x0000e00001f17983 */ /* 0x000ea80000300800 */
[----:B------:R-:W2:Y:S04]  /*c6f0*/  LDL.LU R13, [R1+0xdc] ;  /* 0x0000dc00010d7983 */ /* 0x000ea80000300800 */
[----:B------:R-:W2:Y:S04]  /*c700*/  LDL.LU R102, [R1+0xa0] ;  /* 0x0000a00001667983 */ /* 0x000ea80000300800 */
[----:B------:R-:W2:Y:S04]  /*c710*/  LDL.LU R203, [R1+0x9c] ;  /* 0x00009c0001cb7983 */ /* 0x000ea80000300800 */
[----:B------:R-:W2:Y:S04]  /*c720*/  LDL.LU R95, [R1+0x60] ;  /* 0x00006000015f7983 */ /* 0x000ea80000300800 */
[----:B------:R-:W2:Y:S04]  /*c730*/  LDL.LU R96, [R1+0x5c] ;  /* 0x00005c0001607983 */ /* 0x000ea80000300800 */
[----:B------:R-:W2:Y:S01]  /*c740*/  LDL.LU R17, [R1+0x4] ;  /* 0x0000040001117983 */ /* 0x000ea20000300800 */
[----:B------:R-:W-:-:S02]  /*c750*/  PRMT R189, RZ, 0x7610, R189 ;  /* 0x00007610ffbd7816 */ /* 0x000fc400000000bd */
[----:B------:R-:W-:-:S04]  /*c760*/  PRMT R188, RZ, 0x7610, R188 ;  /* 0x00007610ffbc7816 */ /* 0x000fc800000000bc */
[----:B------:R0:W2:Y:S01]  /*c770*/  @!P0 LDG.E.U16 R189, desc[UR6][R158.64] ;  /* 0x000000069ebd8981 */ /* 0x0000a2000c1e1500 */
[----:B------:R-:W-:Y:S01]  /*c780*/  PRMT R187, RZ, 0x7610, R187 ;  /* 0x00007610ffbb7816 */ /* 0x000fe200000000bb */
[----:B0-----:R-:W-:Y:S02]  /*c790*/  @!P0 IMAD.MOV.U32 R159, RZ, RZ, R2 ;  /* 0x000000ffff9f8224 */ /* 0x001fe400078e0002 */
[----:B---3--:R-:W-:Y:S04]  /*c7a0*/  STS.U16 [R0+UR4+0x100], R182 ;  /* 0x000100b600007988 */ /* 0x008fe80008000404 */
[----:B------:R-:W-:Y:S04]  /*c7b0*/  STS.U16 [R0+UR4+0x500], R181 ;  /* 0x000500b500007988 */ /* 0x000fe80008000404 */
        /* <DEDUP_REMOVED lines=13> */
[----:B------:R0:W-:Y:S04]  /*c890*/  STS.U16 [R0+UR4+0x3d00], R167 ;  /* 0x003d00a700007988 */ /* 0x0001e80008000404 */
[----:B0-----:R-:W3:Y:S04]  /*c8a0*/  LDL.LU R0, [R1] ;  /* 0x0000000001007983 */ /* 0x001ee80000300800 */
[----:B----4-:R-:W-:Y:S04]  /*c8b0*/  STS.U16 [R113+UR4+0x180], R166 ;  /* 0x000180a671007988 */ /* 0x010fe80008000404 */
[----:B------:R-:W-:Y:S04]  /*c8c0*/  STS.U16 [R113+UR4+0x580], R165 ;  /* 0x000580a571007988 */ /* 0x000fe80008000404 */
[----:B------:R-:W-:Y:S04]  /*c8d0*/  STS.U16 [R113+UR4+0x980], R164 ;  /* 0x000980a471007988 */ /* 0x000fe80008000404 */
[----:B------:R-:W-:Y:S04]  /*c8e0*/  STS.U16 [R113+UR4+0xd80], R246 ;  /* 0x000d80f671007988 */ /* 0x000fe80008000404 */
[----:B------:R0:W-:Y:S04]  /*c8f0*/  STS.U16 [R113+UR4+0x1180], R7 ;  /* 0x0011800771007988 */ /* 0x0001e80008000404 */
[----:B0-----:R-:W4:Y:S01]  /*c900*/  LDL.LU R7, [R1+0x650] ;  /* 0x0006500001077983 */ /* 0x001f220000300800 */
[----:B------:R-:W-:-:S05]  /*c910*/  @!P0 IMAD.MOV.U32 R158, RZ, RZ, R103 ;  /* 0x000000ffff9e8224 */ /* 0x000fca00078e0067 */
[----:B------:R0:W4:Y:S01]  /*c920*/  @!P0 LDG.E.U16 R188, desc[UR6][R158.64] ;  /* 0x000000069ebc8981 */ /* 0x000122000c1e1500 */
[----:B------:R-:W-:Y:S01]  /*c930*/  PRMT R186, RZ, 0x7610, R186 ;  /* 0x00007610ffba7816 */ /* 0x000fe200000000ba */
[----:B0-----:R-:W-:Y:S02]  /*c940*/  @!P0 IMAD.MOV.U32 R158, RZ, RZ, R234 ;  /* 0x000000ffff9e8224 */ /* 0x001fe400078e00ea */
        /* <DEDUP_REMOVED lines=23> */
[----:B--2---:R-:W-:Y:S02]  /*cac0*/  @!P0 IMAD.MOV.U32 R158, RZ, RZ, R233 ;  /* 0x000000ffff9e8224 */ /* 0x004fe400078e00e9 */
[----:B------:R-:W-:-:S05]  /*cad0*/  @!P0 IMAD.MOV.U32 R159, RZ, RZ, R204 ;  /* 0x000000ffff9f8224 */ /* 0x000fca00078e00cc */
[----:B------:R0:W2:Y:S01]  /*cae0*/  @!P0 LDG.E.U16 R181, desc[UR6][R158.64] ;  /* 0x000000069eb58981 */ /* 0x0000a2000c1e1500 */
[----:B------:R-:W-:Y:S01]  /*caf0*/  PRMT R179, RZ, 0x7610, R179 ;  /* 0x00007610ffb37816 */ /* 0x000fe200000000b3 */
[----:B0-----:R-:W-:Y:S02]  /*cb00*/  @!P0 IMAD.MOV.U32 R158, RZ, RZ, R94 ;  /* 0x000000ffff9e8224 */ /* 0x001fe400078e005e */
        /* <DEDUP_REMOVED lines=69> */
[----:B------:R0:W2:Y:S04]  /*cf60*/  @!P0 LDG.E.U16 R191, desc[UR6][R158.64] ;  /* 0x000000069ebf8981 */ /* 0x0000a8000c1e1500 */
[----:B------:R1:W-:Y:S01]  /*cf70*/  STS.U16 [R113+UR4+0x1580], R248 ;  /* 0x001580f871007988 */ /* 0x0003e20008000404 */
[----:B0-----:R-:W-:Y:S02]  /*cf80*/  @!P0 IMAD.MOV.U32 R158, RZ, RZ, R17 ;  /* 0x000000ffff9e8224 */ /* 0x001fe400078e0011 */
[----:B---3--:R-:W-:Y:S01]  /*cf90*/  @!P0 IMAD.MOV.U32 R159, RZ, RZ, R0 ;  /* 0x000000ffff9f8224 */ /* 0x008fe200078e0000 */
[----:B-1----:R-:W-:-:S04]  /*cfa0*/  PRMT R248, RZ, 0x7610, R248 ;  /* 0x00007610fff87816 */ /* 0x002fc800000000f8 */
[----:B------:R0:W3:Y:S04]  /*cfb0*/  @!P0 LDG.E.U16 R246, desc[UR6][R158.64] ;  /* 0x000000069ef68981 */ /* 0x0000e8000c1e1500 */
[----:B------:R1:W-:Y:S01]  /*cfc0*/  STS.U16 [R113+UR4+0x1980], R245 ;  /* 0x001980f571007988 */ /* 0x0003e20008000404 */
[----:B0-----:R-:W-:Y:S02]  /*cfd0*/  @!P0 IMAD.MOV.U32 R158, RZ, RZ, R214 ;  /* 0x000000ffff9e8224 */ /* 0x001fe400078e00d6 */
[----:B------:R-:W-:Y:S01]  /*cfe0*/  @!P0 IMAD.MOV.U32 R159, RZ, RZ, R210 ;  /* 0x000000ffff9f8224 */ /* 0x000fe200078e00d2 */
[----:B-1----:R-:W-:-:S04]  /*cff0*/  PRMT R245, RZ, 0x7610, R245 ;  /* 0x00007610fff57816 */ /* 0x002fc800000000f5 */
[----:B------:R0:W3:Y:S04]  /*d000*/  @!P0 LDG.E.U16 R248, desc[UR6][R158.64] ;  /* 0x000000069ef88981 */ /* 0x0000e8000c1e1500 */
[----:B------:R1:W-:Y:S01]  /*d010*/  STS.U16 [R113+UR4+0x1d80], R237 ;  /* 0x001d80ed71007988 */ /* 0x0003e20008000404 */
[----:B0-----:R-:W-:Y:S02]  /*d020*/  @!P0 IMAD.MOV.U32 R158, RZ, RZ, R105 ;  /* 0x000000ffff9e8224 */ /* 0x001fe400078e0069 */
[----:B------:R-:W-:Y:S01]  /*d030*/  @!P0 IMAD.MOV.U32 R159, RZ, RZ, R19 ;  /* 0x000000ffff9f8224 */ /* 0x000fe200078e0013 */
[----:B-1----:R-:W-:-:S04]  /*d040*/  PRMT R237, RZ, 0x7610, R237 ;  /* 0x00007610ffed7816 */ /* 0x002fc800000000ed */
[----:B------:R0:W3:Y:S02]  /*d050*/  @!P0 LDG.E.U16 R245, desc[UR6][R158.64] ;  /* 0x000000069ef58981 */ /* 0x0000e4000c1e1500 */
[----:B0-----:R-:W-:Y:S02]  /*d060*/  @!P0 IMAD.MOV.U32 R158, RZ, RZ, R97 ;  /* 0x000000ffff9e8224 */ /* 0x001fe400078e0061 */
[----:B----4-:R-:W-:Y:S01]  /*d070*/  @!P0 IMAD.MOV.U32 R159, RZ, RZ, R7 ;  /* 0x000000ffff9f8224 */ /* 0x010fe200078e0007 */
[----:B------:R0:W-:Y:S04]  /*d080*/  STS.U16 [R113+UR4+0x2180], R230 ;  /* 0x002180e671007988 */ /* 0x0001e80008000404 */
[----:B------:R-:W4:Y:S04]  /*d090*/  @!P0 LDG.E.U16 R237, desc[UR6][R158.64] ;  /* 0x000000069eed8981 */ /* 0x000f28000c1e1500 */
[----:B------:R1:W-:Y:S04]  /*d0a0*/  STS.U16 [R113+UR4+0x2580], R222 ;  /* 0x002580de71007988 */ /* 0x0003e80008000404 */
[----:B------:R-:W2:Y:S04]  /*d0b0*/  LDL.LU R158, [R1+0x3c] ;  /* 0x00003c00019e7983 */ /* 0x000ea80000300800 */
[----:B------:R-:W3:Y:S04]  /*d0c0*/  LDL.LU R159, [R1+0x20] ;  /* 0x00002000019f7983 */ /* 0x000ee80000300800 */
[----:B0-----:R-:W4:Y:S04]  /*d0d0*/  LDL.LU R230, [R1+0x1c] ;  /* 0x00001c0001e67983 */ /* 0x001f280000300800 */
[----:B-1----:R-:W4:Y:S04]  /*d0e0*/  LDL.LU R222, [R1+0x34] ;  /* 0x0000340001de7983 */ /* 0x002f280000300800 */
[----:B------:R0:W-:Y:S04]  /*d0f0*/  STS.U16 [R113+UR4+0x2980], R213 ;  /* 0x002980d571007988 */ /* 0x0001e80008000404 */
[----:B------:R1:W-:Y:S04]  /*d100*/  STS.U16 [R113+UR4+0x2d80], R206 ;  /* 0x002d80ce71007988 */ /* 0x0003e80008000404 */
[----:B------:R1:W-:Y:S04]  /*d110*/  STS.U16 [R113+UR4+0x3180], R198 ;  /* 0x003180c671007988 */ /* 0x0003e80008000404 */
[----:B0-----:R-:W4:Y:S04]  /*d120*/  LDL.LU R213, [R1+0x50] ;  /* 0x0000500001d57983 */ /* 0x001f280000300800 */
[----:B-1----:R-:W4:Y:S04]  /*d130*/  LDL.LU R206, [R1+0x51c] ;  /* 0x00051c0001ce7983 */ /* 0x002f280000300800 */
[----:B------:R-:W2:Y:S04]  /*d140*/  LDL R198, [R1+0x54c] ;  /* 0x00054c0001c67983 */ /* 0x000ea80000100800 */
[----:B------:R0:W-:Y:S04]  /*d150*/  STS.U16 [R113+UR4+0x3580], R115 ;  /* 0x0035807371007988 */ /* 0x0001e80008000404 */
[----:B------:R1:W-:Y:S04]  /*d160*/  STS.U16 [R113+UR4+0x3980], R120 ;  /* 0x0039807871007988 */ /* 0x0003e80008000404 */
[----:B0-----:R-:W3:Y:S04]  /*d170*/  LDL.LU R115, [R1+0x54] ;  /* 0x0000540001737983 */ /* 0x001ee80000300800 */
[----:B-1----:R-:W2:Y:S04]  /*d180*/  LDL.LU R120, [R1+0x520] ;  /* 0x0005200001787983 */ /* 0x002ea80000300800 */
[----:B------:R0:W-:Y:S04]  /*d190*/  STS.U16 [R113+UR4+0x3d80], R125 ;  /* 0x003d807d71007988 */ /* 0x0001e80008000404 */
[----:B0-----:R-:W4:Y:S04]  /*d1a0*/  LDL.LU R113, [R1+0x64c] ;  /* 0x00064c0001717983 */ /* 0x001f280000300800 */
[----:B------:R-:W4:Y:S04]  /*d1b0*/  LDL R125, [R1+0x548] ;  /* 0x00054800017d7983 */ /* 0x000f280000100800 */
[----:B--2---:R-:W-:Y:S04]  /*d1c0*/  STS.U16 [R198+UR4+0x200], R120 ;  /* 0x00020078c6007988 */ /* 0x004fe80008000404 */
[----:B---3--:R-:W-:Y:S04]  /*d1d0*/  STS.U16 [R198+UR4+0x600], R115 ;  /* 0x00060073c6007988 */ /* 0x008fe80008000404 */
[----:B------:R-:W-:Y:S04]  /*d1e0*/  STS.U16 [R198+UR4+0xa00], R158 ;  /* 0x000a009ec6007988 */ /* 0x000fe80008000404 */
[----:B------:R-:W-:Y:S04]  /*d1f0*/  STS.U16 [R198+UR4+0xe00], R159 ;  /* 0x000e009fc6007988 */ /* 0x000fe80008000404 */
[----:B----4-:R0:W-:Y:S04]  /*d200*/  STS.U16 [R198+UR4+0x1200], R113 ;  /* 0x00120071c6007988 */ /* 0x0101e80008000404 */
[----:B------:R1:W-:Y:S04]  /*d210*/  STS.U16 [R198+UR4+0x1600], R114 ;  /* 0x00160072c6007988 */ /* 0x0003e80008000404 */
        /* <DEDUP_REMOVED lines=10> */
[----:B0-----:R-:W2:Y:S04]  /*d2c0*/  LDL.LU R113, [R1+0x648] ;  /* 0x0006480001717983 */ /* 0x001ea80000300800 */
[----:B------:R-:W-:Y:S04]  /*d2d0*/  STS.U16 [R125+UR4+0x280], R206 ;  /* 0x000280ce7d007988 */ /* 0x000fe80008000404 */
[----:B------:R-:W3:Y:S04]  /*d2e0*/  LDL.LU R158, [R1+0x518] ;  /* 0x00051800019e7983 */ /* 0x000ee80000300800 */
[----:B------:R-:W-:Y:S04]  /*d2f0*/  STS.U16 [R125+UR4+0x680], R213 ;  /* 0x000680d57d007988 */ /* 0x000fe80008000404 */
[----:B------:R-:W4:Y:S04]  /*d300*/  LDL.LU R159, [R1+0x4c] ;  /* 0x00004c00019f7983 */ /* 0x000f280000300800 */
[----:B------:R-:W-:Y:S04]  /*d310*/  STS.U16 [R125+UR4+0xa80], R222 ;  /* 0x000a80de7d007988 */ /* 0x000fe80008000404 */
[----:B-1----:R-:W2:Y:S04]  /*d320*/  LDL.LU R114, [R1+0x644] ;  /* 0x0006440001727983 */ /* 0x002ea80000300800 */
[----:B------:R-:W-:Y:S04]  /*d330*/  STS.U16 [R125+UR4+0xe80], R230 ;  /* 0x000e80e67d007988 */ /* 0x000fe80008000404 */
[----:B------:R-:W3:Y:S04]  /*d340*/  LDL R120, [R1+0x544] ;  /* 0x0005440001787983 */ /* 0x000ee80000100800 */
[----:B------:R-:W2:Y:S04]  /*d350*/  LDL R115, [R1+0x540] ;  /* 0x0005400001737983 */ /* 0x000ea80000100800 */
[----:B------:R0:W-:Y:S04]  /*d360*/  STS.U16 [R125+UR4+0x1280], R110 ;  /* 0x0012806e7d007988 */ /* 0x0001e80008000404 */
[----:B------:R1:W-:Y:S04]  /*d370*/  STS.U16 [R125+UR4+0x1680], R111 ;  /* 0x0016806f7d007988 */ /* 0x0003e80008000404 */
[----:B0-----:R-:W2:Y:S04]  /*d380*/  LDL.LU R110, [R1+0x640] ;  /* 0x00064000016e7983 */ /* 0x001ea80000300800 */
[----:B-1----:R-:W2:Y:S04]  /*d390*/  LDL.LU R111, [R1+0x63c] ;  /* 0x00063c00016f7983 */ /* 0x002ea80000300800 */
        /* <DEDUP_REMOVED lines=10> */
[----:B---3--:R-:W-:Y:S04]  /*d440*/  STS.U16 [R120+UR4+0x300], R158 ;  /* 0x0003009e78007988 */ /* 0x008fe80008000404 */
[----:B----4-:R-:W-:Y:S04]  /*d450*/  STS.U16 [R120+UR4+0x700], R159 ;  /* 0x0007009f78007988 */ /* 0x010fe80008000404 */
[----:B--2---:R0:W-:Y:S04]  /*d460*/  STS.U16 [R120+UR4+0xb00], R111 ;  /* 0x000b006f78007988 */ /* 0x0041e80008000404 */
[----:B------:R1:W-:Y:S04]  /*d470*/  STS.U16 [R120+UR4+0xf00], R114 ;  /* 0x000f007278007988 */ /* 0x0003e80008000404 */
[----:B0-----:R-:W2:Y:S04]  /*d480*/  LDL.LU R111, [R1+0x638] ;  /* 0x00063800016f7983 */ /* 0x001ea80000300800 */
[----:B-1----:R-:W3:Y:S04]  /*d490*/  LDL.LU R114, [R1+0x634] ;  /* 0x0006340001727983 */ /* 0x002ee80000300800 */
        /* <DEDUP_REMOVED lines=12> */
[----:B0-----:R-:W4:Y:S04]  /*d560*/  LDL.LU R112, [R1+0x630] ;  /* 0x0006300001707983 */ /* 0x001f280000300800 */
[----:B---3--:R0:W-:Y:S04]  /*d570*/  STS.U16 [R115+UR4+0x380], R114 ;  /* 0x0003807273007988 */ /* 0x0081e80008000404 */
[----:B--2---:R1:W-:Y:S04]  /*d580*/  STS.U16 [R115+UR4+0x780], R111 ;  /* 0x0007806f73007988 */ /* 0x0043e80008000404 */
[----:B------:R2:W-:Y:S04]  /*d590*/  STS.U16 [R115+UR4+0xb80], R110 ;  /* 0x000b806e73007988 */ /* 0x0005e80008000404 */
[----:B0-----:R-:W3:Y:S04]  /*d5a0*/  LDL.LU R114, [R1+0x62c] ;  /* 0x00062c0001727983 */ /* 0x001ee80000300800 */
[----:B-1----:R-:W3:Y:S04]  /*d5b0*/  LDL.LU R111, [R1+0x628] ;  /* 0x00062800016f7983 */ /* 0x002ee80000300800 */
[----:B--2---:R-:W2:Y:S04]  /*d5c0*/  LDL.LU R110, [R1+0x624] ;  /* 0x00062400016e7983 */ /* 0x004ea80000300800 */
[----:B------:R0:W-:Y:S04]  /*d5d0*/  STS.U16 [R115+UR4+0xf80], R113 ;  /* 0x000f807173007988 */ /* 0x0001e80008000404 */
[----:B------:R1:W-:Y:S04]  /*d5e0*/  STS.U16 [R115+UR4+0x1380], R3 ;  /* 0x0013800373007988 */ /* 0x0003e80008000404 */
[----:B0-----:R-:W4:Y:S04]  /*d5f0*/  LDL.LU R113, [R1+0x620] ;  /* 0x0006200001717983 */ /* 0x001f280000300800 */
[----:B-1----:R-:W3:Y:S04]  /*d600*/  LDL.LU R3, [R1+0x61c] ;  /* 0x00061c0001037983 */ /* 0x002ee80000300800 */
        /* <DEDUP_REMOVED lines=10> */
[----:B------:R0:W-:Y:S01]  /*d6b0*/  STS.U16 [R115+UR4+0x3f80], R129 ;  /* 0x003f808173007988 */ /* 0x0001e20008000404 */
[----:B------:R-:W-:-:S03]  /*d6c0*/  UMOV UR37, 0x40000040 ;  /* 0x4000004000257882 */ /* 0x000fc60000000000 */
[----:B------:R-:W2:Y:S04]  /*d6d0*/  LDL.LU R213, [R1+0x538] ;  /* 0x0005380001d57983 */ /* 0x000ea80000300800 */
[----:B------:R-:W4:Y:S04]  /*d6e0*/  LDL.LU R222, [R1+0x534] ;  /* 0x0005340001de7983 */ /* 0x000f280000300800 */
[----:B------:R-:W4:Y:S04]  /*d6f0*/  LDL.LU R230, [R1+0x530] ;  /* 0x0005300001e67983 */ /* 0x000f280000300800 */
[----:B------:R-:W4:Y:S04]  /*d700*/  LDL.LU R158, [R1+0x52c] ;  /* 0x00052c00019e7983 */ /* 0x000f280000300800 */
[----:B------:R-:W4:Y:S01]  /*d710*/  LDL.LU R159, [R1+0x528] ;  /* 0x00052800019f7983 */ /* 0x000f220000300800 */
[----:B---3--:R-:W-:-:S03]  /*d720*/  LOP3.LUT R116, R3, 0x10, RZ, 0x3c, !PT ;  /* 0x0000001003747812 */ /* 0x008fc600078e3cff */
[----:B------:R-:W-:Y:S04]  /*d730*/  STS.U16 [R3+UR4+0x8000], R131 ;  /* 0x0080008303007988 */ /* 0x000fe80008000404 */
[----:B------:R-:W-:Y:S04]  /*d740*/  STS.U16 [R3+UR4+0x8400], R132 ;  /* 0x0084008403007988 */ /* 0x000fe80008000404 */
[----:B------:R-:W-:Y:S04]  /*d750*/  STS.U16 [R3+UR4+0x8800], R133 ;  /* 0x0088008503007988 */ /* 0x000fe80008000404 */
[----:B------:R-:W-:Y:S04]  /*d760*/  STS.U16 [R3+UR4+0x8c00], R134 ;  /* 0x008c008603007988 */ /* 0x000fe80008000404 */
[----:B------:R-:W-:Y:S04]  /*d770*/  STS.U16 [R3+UR4+0x9000], R135 ;  /* 0x0090008703007988 */ /* 0x000fe80008000404 */
[----:B------:R-:W-:Y:S04]  /*d780*/  STS.U16 [R3+UR4+0x9400], R136 ;  /* 0x0094008803007988 */ /* 0x000fe80008000404 */
[----:B------:R-:W-:Y:S04]  /*d790*/  STS.U16 [R3+UR4+0x9800], R137 ;  /* 0x0098008903007988 */ /* 0x000fe80008000404 */
[----:B------:R-:W-:Y:S01]  /*d7a0*/  STS.U16 [R3+UR4+0x9c00], R138 ;  /* 0x009c008a03007988 */ /* 0x000fe20008000404 */
[----:B0-----:R-:W-:-:S03]  /*d7b0*/  LOP3.LUT R115, R3, 0x20, RZ, 0x3c, !PT ;  /* 0x0000002003737812 */ /* 0x001fc600078e3cff */
        /* <DEDUP_REMOVED lines=52> */
[----:B------:R-:W-:Y:S01]  /*db00*/  UIADD3.64 UR48, UR8, 0x380, URZ ;  /* 0x0000038008307897 */ /* 0x000fe2000fffe03f */
[----:B------:R-:W-:Y:S01]  /*db10*/  UMOV UR50, UR38 ;  /* 0x0000002600327c82 */ /* 0x000fe20008000000 */
[----:B------:R-:W-:Y:S01]  /*db20*/  UMOV UR51, UR39 ;  /* 0x0000002700337c82 */ /* 0x000fe20008000000 */
[----:B------:R-:W-:Y:S01]  /*db30*/  UIADD3.64 UR52, UR8, 0x400, URZ ;  /* 0x0000040008347897 */ /* 0x000fe2000fffe03f */
[----:B0-----:R-:W3:Y:S01]  /*db40*/  LDL R116, [R1+0x53c] ;  /* 0x00053c0001747983 */ /* 0x001ee20000100800 */
[----:B-1----:R-:W-:Y:S01]  /*db50*/  LOP3.LUT R115, R3, 0x70, RZ, 0x3c, !PT ;  /* 0x0000007003737812 */ /* 0x002fe200078e3cff */
[----:B------:R-:W-:Y:S01]  /*db60*/  UMOV UR54, UR10 ;  /* 0x0000000a00367c82 */ /* 0x000fe20008000000 */
[----:B------:R-:W-:Y:S01]  /*db70*/  UMOV UR55, UR11 ;  /* 0x0000000b00377c82 */ /* 0x000fe20008000000 */
[----:B------:R-:W-:Y:S01]  /*db80*/  UIADD3.64 UR56, UR8, 0x480, URZ ;  /* 0x0000048008387897 */ /* 0x000fe2000fffe03f */
[----:B------:R-:W3:Y:S04]  /*db90*/  LDL.LU R229, [R1+0x510] ;  /* 0x0005100001e57983 */ /* 0x000ee80000300800 */
        /* <DEDUP_REMOVED lines=8> */
[----:B------:R1:W-:Y:S06]  /*dc20*/  MEMBAR.ALL.CTA ;  /* 0x0000000000007992 */ /* 0x0003ec0000008000 */
[----:B-1----:R-:W1:Y:S02]  /*dc30*/  FENCE.VIEW.ASYNC.S ;  /* 0x00000000000073c6 */ /* 0x002e640000000000 */
[----:B-1----:R-:W-:Y:S06]  /*dc40*/  BAR.SYNC.DEFER_BLOCKING 0x0 ;  /* 0x0000000000007b1d */ /* 0x002fec0000010000 */
[----:B------:R-:W-:-:S06]  /*dc50*/  WARPGROUP.ARRIVE ;  /* 0x00000000000079c5 */ /* 0x000fcc0000000000 */
[----:B------:R-:W-:Y:S04]  /*dc60*/  HGMMA.64x64x16.F32.BF16 R56, gdesc[UR36].tnspA, R56 ;  /* 0x20e00000243879f0 */ /* 0x000fe80008701838 */
[----:B------:R-:W-:Y:S04]  /*dc70*/  HGMMA.64x64x16.F32.BF16 R56, gdesc[UR8].tnspA, R56 ;  /* 0x20e00000083879f0 */ /* 0x000fe80008701838 */
[----:B------:R-:W-:Y:S04]  /*dc80*/  HGMMA.64x64x16.F32.BF16 R56, gdesc[UR12].tnspA, R56 ;  /* 0x20e000000c3879f0 */ /* 0x000fe80008701838 */
[----:B------:R-:W-:Y:S04]  /*dc90*/  HGMMA.64x64x16.F32.BF16 R56, gdesc[UR16].tnspA, R56 ;  /* 0x20e00000103879f0 */ /* 0x000fe80008701838 */
[----:B------:R-:W-:Y:S04]  /*dca0*/  HGMMA.64x64x16.F32.BF16 R56, gdesc[UR20].tnspA, R56 ;  /* 0x20e00000143879f0 */ /* 0x000fe80008701838 */
[----:B------:R-:W-:Y:S04]  /*dcb0*/  HGMMA.64x64x16.F32.BF16 R56, gdesc[UR24].tnspA, R56 ;  /* 0x20e00000183879f0 */ /* 0x000fe80008701838 */
[----:B------:R-:W-:Y:S04]  /*dcc0*/  HGMMA.64x64x16.F32.BF16 R56, gdesc[UR28].tnspA, R56 ;  /* 0x20e000001c3879f0 */ /* 0x000fe80008701838 */
[----:B------:R-:W-:Y:S04]  /*dcd0*/  HGMMA.64x64x16.F32.BF16 R56, gdesc[UR32].tnspA, R56 ;  /* 0x20e00000203879f0 */ /* 0x000fe80008701838 */
[----:B------:R-:W-:Y:S01]  /*dce0*/  HGMMA.64x64x16.F32.BF16 R24, gdesc[UR48].tnspA, R24 ;  /* 0x20e00000301879f0 */ /* 0x000fe20008701818 */
[----:B------:R-:W-:Y:S01]  /*dcf0*/  UMOV UR58, UR14 ;  /* 0x0000000e003a7c82 */ /* 0x000fe20008000000 */
[----:B------:R-:W-:-:S02]  /*dd00*/  UMOV UR59, UR15 ;  /* 0x0000000f003b7c82 */ /* 0x000fc40008000000 */
[----:B------:R-:W-:Y:S01]  /*dd10*/  HGMMA.64x64x16.F32.BF16 R24, gdesc[UR52].tnspA, R24 ;  /* 0x20e00000341879f0 */ /* 0x000fe20008701818 */
[----:B--2---:R-:W-:Y:S02]  /*dd20*/  R2UR UR49, R213 ;  /* 0x00000000d53172ca */ /* 0x004fe400000e0000 */
[----:B----4-:R-:W-:Y:S01]  /*dd30*/  R2UR UR48, R222 ;  /* 0x00000000de3072ca */ /* 0x010fe200000e0000 */
[----:B------:R-:W2:Y:S01]  /*dd40*/  LDL.LU R213, [R1+0x500] ;  /* 0x0005000001d57983 */ /* 0x000ea20000300800 */
[----:B------:R-:W-:-:S03]  /*dd50*/  R2UR UR53, R230 ;  /* 0x00000000e63572ca */ /* 0x000fc600000e0000 */
[----:B------:R-:W4:Y:S01]  /*dd60*/  LDL.LU R222, [R1+0x4f8] ;  /* 0x0004f80001de7983 */ /* 0x000f220000300800 */
[----:B------:R-:W-:-:S03]  /*dd70*/  R2UR UR52, R158 ;  /* 0x000000009e3472ca */ /* 0x000fc600000e0000 */
[----:B------:R-:W4:Y:S04]  /*dd80*/  LDL.LU R230, [R1+0x4f0] ;  /* 0x0004f00001e67983 */ /* 0x000f280000300800 */
[----:B------:R-:W4:Y:S04]  /*dd90*/  LDL.LU R205, [R1+0x4e8] ;  /* 0x0004e80001cd7983 */ /* 0x000f280000300800 */
[----:B------:R-:W4:Y:S04]  /*dda0*/  LDL.LU R212, [R1+0x50c] ;  /* 0x00050c0001d47983 */ /* 0x000f280000300800 */
[----:B------:R-:W4:Y:S04]  /*ddb0*/  LDL.LU R158, [R1+0x4e0] ;  /* 0x0004e000019e7983 */ /* 0x000f280000300800 */
[----:B------:R-:W4:Y:S04]  /*ddc0*/  LDL.LU R120, [R1+0x504] ;  /* 0x0005040001787983 */ /* 0x000f280000300800 */
[----:B------:R-:W4:Y:S04]  /*ddd0*/  LDL.LU R238, [R1+0x4d8] ;  /* 0x0004d80001ee7983 */ /* 0x000f280000300800 */
[----:B0-----:R-:W4:Y:S01]  /*dde0*/  LDL.LU R115, [R1+0x4fc] ;  /* 0x0004fc0001737983 */ /* 0x001f220000300800 */
[----:B------:R-:W-:Y:S01]  /*ddf0*/  HGMMA.64x64x16.F32.BF16 R24, gdesc[UR56].tnspA, R24 ;  /* 0x20e00000381879f0 */ /* 0x000fe20008701818 */
[----:B------:R-:W-:-:S02]  /*de00*/  R2UR UR56, R113 ;  /* 0x00000000713872ca */ /* 0x000fc400000e0000 */
[----:B------:R-:W0:Y:S01]  /*de10*/  LDC R113, c[0x0][0x238] ;  /* 0x00008e00ff717b82 */ /* 0x000e220000000800 */
[----:B------:R-:W-:Y:S02]  /*de20*/  R2UR UR57, R159 ;  /* 0x000000009f3972ca */ /* 0x000fe400000e0000 */
[----:B------:R-:W4:Y:S04]  /*de30*/  LDL.LU R159, [R1+0x4d0] ;  /* 0x0004d000019f7983 */ /* 0x000f280000300800 */
[----:B------:R-:W4:Y:S04]  /*de40*/  LDL.LU R198, [R1+0x4f4] ;  /* 0x0004f40001c67983 */ /* 0x000f280000300800 */
[----:B------:R-:W4:Y:S04]  /*de50*/  LDL.LU R206, [R1+0x4c8] ;  /* 0x0004c80001ce7983 */ /* 0x000f280000300800 */
[----:B------:R-:W4:Y:S04]  /*de60*/  LDL.LU R247, [R1+0x4ec] ;  /* 0x0004ec0001f77983 */ /* 0x000f280000300800 */
[----:B------:R-:W4:Y:S01]  /*de70*/  LDL.LU R125, [R1+0x4c0] ;  /* 0x0004c000017d7983 */ /* 0x000f220000300800 */
[----:B0-----:R-:W-:-:S04]  /*de80*/  IMAD.SHL.U32 R113, R113, 0x80, RZ ;  /* 0x0000008071717824 */ /* 0x001fc800078e00ff */
[----:B------:R-:W-:-:S05]  /*de90*/  IMAD.SHL.U32 R113, R113, 0x2, RZ ;  /* 0x0000000271717824 */ /* 0x000fca00078e00ff */
[----:B------:R-:W-:-:S05]  /*dea0*/  IADD3 R112, P6, R112, R113, RZ ;  /* 0x0000007170707210 */ /* 0x000fca0007fde0ff */
[----:B------:R0:W-:Y:S04]  /*deb0*/  STL [R1+0x508], R112 ;  /* 0x0005087001007387 */ /* 0x0001e80000100800 */
[----:B0-----:R-:W4:Y:S01]  /*dec0*/  LDL.LU R112, [R1+0x618] ;  /* 0x0006180001707983 */ /* 0x001f220000300800 */
[----:B---3--:R-:W-:-:S05]  /*ded0*/  IADD3 R229, P5, R229, R113, RZ ;  /* 0x00000071e5e57210 */ /* 0x008fca0007fbe0ff */
[----:B------:R-:W-:Y:S04]  /*dee0*/  STL [R1+0x510], R229 ;  /* 0x000510e501007387 */ /* 0x000fe80000100800 */
[----:B------:R-:W3:Y:S01]  /*def0*/  LDL.LU R221, [R1+0x4e4] ;  /* 0x0004e40001dd7983 */ /* 0x000ee20000300800 */
[-C--:B------:R-:W-:Y:S02]  /*df00*/  IADD3 R114, P4, R114, R113.reuse, RZ ;  /* 0x0000007172727210 */ /* 0x080fe40007f9e0ff */
[-C--:B--2---:R-:W-:Y:S02]  /*df10*/  IADD3 R213, P1, R213, R113.reuse, RZ ;  /* 0x00000071d5d57210 */ /* 0x084fe40007f3e0ff */
[----:B----4-:R-:W-:-:S03]  /*df20*/  IADD3 R222, P2, R222, R113, RZ ;  /* 0x00000071dede7210 */ /* 0x010fc60007f5e0ff */
[----:B------:R0:W-:Y:S01]  /*df30*/  STL [R1+0x500], R213 ;  /* 0x000500d501007387 */ /* 0x0001e20000100800 */
[----:B------:R-:W-:-:S03]  /*df40*/  IADD3 R230, P3, R230, R113, RZ ;  /* 0x00000071e6e67210 */ /* 0x000fc60007f7e0ff */
[----:B0-----:R-:W2:Y:S04]  /*df50*/  LDL.LU R213, [R1+0x4b8] ;  /* 0x0004b80001d57983 */ /* 0x001ea80000300800 */
[----:B------:R-:W4:Y:S04]  /*df60*/  LDL.LU R229, [R1+0x4dc] ;  /* 0x0004dc0001e57983 */ /* 0x000f280000300800 */
[----:B------:R0:W-:Y:S04]  /*df70*/  STL [R1+0x4f8], R222 ;  /* 0x0004f8de01007387 */ /* 0x0001e80000100800 */
[----:B0-----:R-:W4:Y:S04]  /*df80*/  LDL.LU R222, [R1+0x4b0] ;  /* 0x0004b00001de7983 */ /* 0x001f280000300800 */
[----:B------:R0:W-:Y:S04]  /*df90*/  STL [R1+0x4f0], R230 ;  /* 0x0004f0e601007387 */ /* 0x0001e80000100800 */
[----:B0-----:R-:W4:Y:S01]  /*dfa0*/  LDL.LU R230, [R1+0x4d4] ;  /* 0x0004d40001e67983 */ /* 0x001f220000300800 */
[--C-:B------:R-:W-:Y:S01]  /*dfb0*/  IMAD.X R212, R212, 0x1, R112.reuse, P5 ;  /* 0x00000001d4d47824 */ /* 0x100fe200028e0670 */
[-C--:B------:R-:W-:Y:S01]  /*dfc0*/  IADD3 R158, P5, R158, R113.reuse, RZ ;  /* 0x000000719e9e7210 */ /* 0x080fe20007fbe0ff */
[----:B------:R-:W-:Y:S01]  /*dfd0*/  IMAD.X R111, R111, 0x1, R112, P4 ;  /* 0x000000016f6f7824 */ /* 0x000fe200020e0670 */
[----:B------:R-:W-:-:S03]  /*dfe0*/  IADD3 R205, P4, R205, R113, RZ ;  /* 0x00000071cdcd7210 */ /* 0x000fc60007f9e0ff */
[----:B------:R0:W-:Y:S04]  /*dff0*/  STL [R1+0x4e0], R158 ;  /* 0x0004e09e01007387 */ /* 0x0001e80000100800 */
[----:B------:R-:W-:Y:S04]  /*e000*/  STL [R1+0x4e8], R205 ;  /* 0x0004e8cd01007387 */ /* 0x000fe80000100800 */
[----:B0-----:R-:W4:Y:S01]  /*e010*/  LDL.LU R158, [R1+0x4a8] ;  /* 0x0004a800019e7983 */ /* 0x001f220000300800 */
[--C-:B------:R-:W-:Y:S01]  /*e020*/  IMAD.X R120, R120, 0x1, R112.reuse, P6 ;  /* 0x0000000178787824 */ /* 0x100fe200030e0670 */
[----:B------:R-:W-:Y:S01]  /*e030*/  IADD3 R238, P6, R238, R113, RZ ;  /* 0x00000071eeee7210 */ /* 0x000fe20007fde0ff */
[----:B------:R-:W-:Y:S01]  /*e040*/  IMAD.X R115, R115, 0x1, R112, P1 ;  /* 0x0000000173737824 */ /* 0x000fe200008e0670 */
[----:B------:R-:W-:Y:S01]  /*e050*/  STL [R1+0x50c], R212 ;  /* 0x00050cd401007387 */ /* 0x000fe20000100800 */
[----:B------:R-:W-:-:S03]  /*e060*/  VIADD R110, R110, 0x1 ;  /* 0x000000016e6e7836 */ /* 0x000fc60000000000 */
[----:B------:R0:W-:Y:S01]  /*e070*/  STL [R1+0x504], R120 ;  /* 0x0005047801007387 */ /* 0x0001e20000100800 */
[-C--:B------:R-:W-:Y:S02]  /*e080*/  IADD3 R159, P1, R159, R113.reuse, RZ ;  /* 0x000000719f9f7210 */ /* 0x080fe40007f3e0ff */
[----:B------:R-:W-:Y:S01]  /*e090*/  ISETP.NE.U32.AND P0, PT, R110, R116, PT ;  /* 0x000000746e00720c */ /* 0x000fe20003f05070 */
[----:B------:R-:W-:Y:S01]  /*e0a0*/  IMAD.X R198, R198, 0x1, R112, P2 ;  /* 0x00000001c6c67824 */ /* 0x000fe200010e0670 */
[----:B0-----:R-:W4:Y:S04]  /*e0b0*/  LDL.LU R120, [R1+0x4cc] ;  /* 0x0004cc0001787983 */ /* 0x001f280000300800 */
[----:B------:R-:W4:Y:S04]  /*e0c0*/  LDL.LU R121, [R1+0x4a0] ;  /* 0x0004a00001797983 */ /* 0x000f280000300800 */
[----:B------:R0:W-:Y:S04]  /*e0d0*/  STL [R1+0x4fc], R115 ;  /* 0x0004fc7301007387 */ /* 0x0001e80000100800 */
[----:B------:R1:W-:Y:S01]  /*e0e0*/  STL [R1+0x4d8], R238 ;  /* 0x0004d8ee01007387 */ /* 0x0003e20000100800 */
[----:B------:R-:W-:-:S03]  /*e0f0*/  IADD3 R206, P2, R206, R113, RZ ;  /* 0x00000071cece7210 */ /* 0x000fc60007f5e0ff */
[----:B0-----:R-:W4:Y:S04]  /*e100*/  LDL.LU R115, [R1+0x4c4] ;  /* 0x0004c40001737983 */ /* 0x001f280000300800 */
[----:B------:R-:W4:Y:S04]  /*e110*/  LDL.LU R116, [R1+0x498] ;  /* 0x0004980001747983 */ /* 0x000f280000300800 */
[----:B-1----:R-:W4:Y:S04]  /*e120*/  LDL.LU R238, [R1+0x4bc] ;  /* 0x0004bc0001ee7983 */ /* 0x002f280000300800 */
[----:B------:R0:W-:Y:S01]  /*e130*/  STL [R1+0x4d0], R159 ;  /* 0x0004d09f01007387 */ /* 0x0001e20000100800 */
[----:B------:R-:W-:Y:S01]  /*e140*/  IMAD.X R247, R247, 0x1, R112, P3 ;  /* 0x00000001f7f77824 */ /* 0x000fe200018e0670 */
[----:B------:R-:W-:-:S02]  /*e150*/  IADD3 R125, P3, R125, R113, RZ ;  /* 0x000000717d7d7210 */ /* 0x000fc40007f7e0ff */
[----:B0-----:R-:W4:Y:S04]  /*e160*/  LDL.LU R159, [R1+0x490] ;  /* 0x00049000019f7983 */ /* 0x001f280000300800 */
[----:B------:R0:W-:Y:S01]  /*e170*/  STL [R1+0x4f4], R198 ;  /* 0x0004f4c601007387 */ /* 0x0001e20000100800 */
[----:B---3--:R-:W-:-:S03]  /*e180*/  IMAD.X R221, R221, 0x1, R112, P4 ;  /* 0x00000001dddd7824 */ /* 0x008fc600020e0670 */
[----:B0-----:R-:W3:Y:S04]  /*e190*/  LDL.LU R198, [R1+0x4b4] ;  /* 0x0004b40001c67983 */ /* 0x001ee80000300800 */
[----:B------:R0:W-:Y:S04]  /*e1a0*/  STL [R1+0x4c8], R206 ;  /* 0x0004c8ce01007387 */ /* 0x0001e80000100800 */
[----:B0-----:R-:W3:Y:S04]  /*e1b0*/  LDL.LU R206, [R1+0x488] ;  /* 0x0004880001ce7983 */ /* 0x001ee80000300800 */
[----:B------:R-:W3:Y:S04]  /*e1c0*/  LDL.LU R212, [R1+0x4ac] ;  /* 0x0004ac0001d47983 */ /* 0x000ee80000300800 */
[----:B------:R0:W-:Y:S04]  /*e1d0*/  STL [R1+0x4ec], R247 ;  /* 0x0004ecf701007387 */ /* 0x0001e80000100800 */
[----:B0-----:R-:W3:Y:S04]  /*e1e0*/  LDL.LU R247, [R1+0x480] ;  /* 0x0004800001f77983 */ /* 0x001ee80000300800 */
[----:B------:R0:W-:Y:S04]  /*e1f0*/  STL [R1+0x4c0], R125 ;  /* 0x0004c07d01007387 */ /* 0x0001e80000100800 */
[----:B0-----:R-:W3:Y:S01]  /*e200*/  LDL.LU R125, [R1+0x4a4] ;  /* 0x0004a400017d7983 */ /* 0x001ee20000300800 */
[----:B--2---:R-:W-:Y:S01]  /*e210*/  IADD3 R213, P4, R213, R113, RZ ;  /* 0x00000071d5d57210 */ /* 0x004fe20007f9e0ff */
[----:B----4-:R-:W-:-:S04]  /*e220*/  IMAD.X R229, R229, 0x1, R112, P5 ;  /* 0x00000001e5e57824 */ /* 0x010fc800028e0670 */
[----:B------:R0:W-:Y:S04]  /*e230*/  STL [R1+0x4b8], R213 ;  /* 0x0004b8d501007387 */ /* 0x0001e80000100800 */
[----:B0-----:R-:W2:Y:S01]  /*e240*/  LDL.LU R213, [R1+0x478] ;  /* 0x0004780001d57983 */ /* 0x001ea20000300800 */
[----:B------:R-:W-:-:S03]  /*e250*/  IADD3 R222, P5, R222, R113, RZ ;  /* 0x00000071dede7210 */ /* 0x000fc60007fbe0ff */
[----:B------:R-:W-:Y:S04]  /*e260*/  STL [R1+0x4e4], R221 ;  /* 0x0004e4dd01007387 */ /* 0x000fe80000100800 */
[----:B------:R0:W-:Y:S01]  /*e270*/  STL [R1+0x4b0], R222 ;  /* 0x0004b0de01007387 */ /* 0x0001e20000100800 */
[----:B------:R-:W-:-:S03]  /*e280*/  IMAD.X R230, R230, 0x1, R112, P6 ;  /* 0x00000001e6e67824 */ /* 0x000fc600030e0670 */
[----:B0-----:R-:W4:Y:S04]  /*e290*/  LDL.LU R222, [R1+0x49c] ;  /* 0x00049c0001de7983 */ /* 0x001f280000300800 */
[----:B------:R-:W-:Y:S04]  /*e2a0*/  STL [R1+0x4dc], R229 ;  /* 0x0004dce501007387 */ /* 0x000fe80000100800 */
[----:B------:R-:W4:Y:S04]  /*e2b0*/  LDL.LU R197, [R1+0x470] ;  /* 0x0004700001c57983 */ /* 0x000f280000300800 */
[----:B------:R-:W4:Y:S04]  /*e2c0*/  LDL.LU R205, [R1+0x494] ;  /* 0x0004940001cd7983 */ /* 0x000f280000300800 */
[----:B------:R-:W4:Y:S04]  /*e2d0*/  LDL.LU R221, [R1+0x468] ;  /* 0x0004680001dd7983 */ /* 0x000f280000300800 */
[----:B------:R0:W-:Y:S04]  /*e2e0*/  STL [R1+0x4d4], R230 ;  /* 0x0004d4e601007387 */ /* 0x0001e80000100800 */
[----:B0-----:R-:W4:Y:S01]  /*e2f0*/  LDL.LU R230, [R1+0x48c] ;  /* 0x00048c0001e67983 */ /* 0x001f220000300800 */
[----:B------:R-:W-:-:S05]  /*e300*/  IADD3 R158, P6, R158, R113, RZ ;  /* 0x000000719e9e7210 */ /* 0x000fca0007fde0ff */
[----:B------:R0:W-:Y:S04]  /*e310*/  STL [R1+0x4a8], R158 ;  /* 0x0004a89e01007387 */ /* 0x0001e80000100800 */
[----:B0-----:R-:W4:Y:S01]  /*e320*/  LDL.LU R158, [R1+0x460] ;  /* 0x00046000019e7983 */ /* 0x001f220000300800 */
[----:B------:R-:W-:-:S03]  /*e330*/  IMAD.X R120, R120, 0x1, R112, P1 ;  /* 0x0000000178787824 */ /* 0x000fc600008e0670 */
[----:B------:R-:W4:Y:S04]  /*e340*/  LDL.LU R229, [R1+0x484] ;  /* 0x0004840001e57983 */ /* 0x000f280000300800 */
[----:B------:R0:W-:Y:S01]  /*e350*/  STL [R1+0x4cc], R120 ;  /* 0x0004cc7801007387 */ /* 0x0001e20000100800 */
[----:B------:R-:W-:-:S03]  /*e360*/  IADD3 R121, P1, R121, R113, RZ ;  /* 0x0000007179797210 */ /* 0x000fc60007f3e0ff */
[----:B0-----:R-:W4:Y:S01]  /*e370*/  LDL.LU R120, [R1+0x458] ;  /* 0x0004580001787983 */ /* 0x001f220000300800 */
[----:B------:R-:W-:Y:S01]  /*e380*/  IMAD.X R115, R115, 0x1, R112, P2 ;  /* 0x0000000173737824 */ /* 0x000fe200010e0670 */
[----:B------:R-:W-:-:S04]  /*e390*/  IADD3 R116, P2, R116, R113, RZ ;  /* 0x0000007174747210 */ /* 0x000fc80007f5e0ff */
[----:B------:R0:W-:Y:S01]  /*e3a0*/  STL [R1+0x4c4], R115 ;  /* 0x0004c47301007387 */ /* 0x0001e20000100800 */
[----:B------:R-:W-:-:S03]  /*e3b0*/  IMAD.X R238, R238, 0x1, R112, P3 ;  /* 0x00000001eeee7824 */ /* 0x000fc600018e0670 */
[----:B0-----:R-:W4:Y:S01]  /*e3c0*/  LDL.LU R115, [R1+0x47c] ;  /* 0x00047c0001737983 */ /* 0x001f220000300800 */
[----:B------:R-:W-:-:S03]  /*e3d0*/  IADD3 R159, P3, R159, R113, RZ ;  /* 0x000000719f9f7210 */ /* 0x000fc60007f7e0ff */
[----:B------:R-:W-:Y:S04]  /*e3e0*/  STL [R1+0x4a0], R121 ;  /* 0x0004a07901007387 */ /* 0x000fe80000100800 */
[----:B------:R0:W-:Y:S04]  /*e3f0*/  STL [R1+0x490], R159 ;  /* 0x0004909f01007387 */ /* 0x0001e80000100800 */
[----:B------:R-:W-:Y:S01]  /*e400*/  STL [R1+0x498], R116 ;  /* 0x0004987401007387 */ /* 0x000fe20000100800 */
[----:B---3--:R-:W-:-:S03]  /*e410*/  IMAD.X R198, R198, 0x1, R112, P4 ;  /* 0x00000001c6c67824 */ /* 0x008fc600020e0670 */
[----:B0-----:R-:W3:Y:S04]  /*e420*/  LDL.LU R159, [R1+0x450] ;  /* 0x00045000019f7983 */ /* 0x001ee80000300800 */
[----:B------:R-:W-:Y:S04]  /*e430*/  STL [R1+0x4bc], R238 ;  /* 0x0004bcee01007387 */ /* 0x000fe80000100800 */
[----:B------:R0:W-:Y:S01]  /*e440*/  STL [R1+0x4b4], R198 ;  /* 0x0004b4c601007387 */ /* 0x0001e20000100800 */
[----:B------:R-:W-:Y:S01]  /*e450*/  IADD3 R206, P4, R206, R113, RZ ;  /* 0x00000071cece7210 */ /* 0x000fe20007f9e0ff */
[----:B------:R-:W-:-:S02]  /*e460*/  IMAD.X R212, R212, 0x1, R112, P5 ;  /* 0x00000001d4d47824 */ /* 0x000fc400028e0670 */
[----:B0-----:R-:W3:Y:S04]  /*e470*/  LDL.LU R198, [R1+0x474] ;  /* 0x0004740001c67983 */ /* 0x001ee80000300800 */
[----:B------:R-:W3:Y:S04]  /*e480*/  LDL.LU R238, [R1+0x448] ;  /* 0x0004480001ee7983 */ /* 0x000ee80000300800 */
[----:B------:R0:W-:Y:S01]  /*e490*/  STL [R1+0x488], R206 ;  /* 0x000488ce01007387 */ /* 0x0001e20000100800 */
[----:B------:R-:W-:-:S03]  /*e4a0*/  IADD3 R247, P5, R247, R113, RZ ;  /* 0x00000071f7f77210 */ /* 0x000fc60007fbe0ff */
[----:B0-----:R-:W3:Y:S04]  /*e4b0*/  LDL.LU R206, [R1+0x46c] ;  /* 0x00046c0001ce7983 */ /* 0x001ee80000300800 */
[----:B------:R0:W-:Y:S01]  /*e4c0*/  STL [R1+0x4ac], R212 ;  /* 0x0004acd401007387 */ /* 0x0001e20000100800 */
[----:B------:R-:W-:-:S03]  /*e4d0*/  IMAD.X R125, R125, 0x1, R112, P6 ;  /* 0x000000017d7d7824 */ /* 0x000fc600030e0670 */
[----:B0-----:R-:W3:Y:S04]  /*e4e0*/  LDL.LU R212, [R1+0x440] ;  /* 0x0004400001d47983 */ /* 0x001ee80000300800 */
[----:B------:R0:W-:Y:S04]  /*e4f0*/  STL [R1+0x4a4], R125 ;  /* 0x0004a47d01007387 */ /* 0x0001e80000100800 */
[----:B------:R1:W-:Y:S04]  /*e500*/  STL [R1+0x480], R247 ;  /* 0x000480f701007387 */ /* 0x0003e80000100800 */
[----:B0-----:R-:W3:Y:S04]  /*e510*/  LDL.LU R125, [R1+0x464] ;  /* 0x00046400017d7983 */ /* 0x001ee80000300800 */
[----:B-1----:R-:W3:Y:S01]  /*e520*/  LDL.LU R247, [R1+0x438] ;  /* 0x0004380001f77983 */ /* 0x002ee20000300800 */
[----:B--2---:R-:W-:-:S05]  /*e530*/  IADD3 R213, P6, R213, R113, RZ ;  /* 0x00000071d5d57210 */ /* 0x004fca0007fde0ff */
[----:B------:R0:W-:Y:S04]  /*e540*/  STL [R1+0x478], R213 ;  /* 0x000478d501007387 */ /* 0x0001e80000100800 */
[----:B0-----:R-:W2:Y:S01]  /*e550*/  LDL.LU R213, [R1+0x45c] ;  /* 0x00045c0001d57983 */ /* 0x001ea20000300800 */
[----:B----4-:R-:W-:-:S05]  /*e560*/  IMAD.X R222, R222, 0x1, R112, P1 ;  /* 0x00000001dede7824 */ /* 0x010fca00008e0670 */
[----:B------:R0:W-:Y:S01]  /*e570*/  STL [R1+0x49c], R222 ;  /* 0x00049cde01007387 */ /* 0x0001e20000100800 */
[-C--:B------:R-:W-:Y:S01]  /*e580*/  IADD3 R197, P1, R197, R113.reuse, RZ ;  /* 0x00000071c5c57210 */ /* 0x080fe20007f3e0ff */
[----:B------:R-:W-:Y:S02]  /*e590*/  IMAD.X R205, R205, 0x1, R112, P2 ;  /* 0x00000001cdcd7824 */ /* 0x000fe400010e0670 */
[----:B0-----:R-:W4:Y:S01]  /*e5a0*/  LDL.LU R222, [R1+0x430] ;  /* 0x0004300001de7983 */ /* 0x001f220000300800 */
[----:B------:R-:W-:-:S03]  /*e5b0*/  IADD3 R221, P2, R221, R113, RZ ;  /* 0x00000071dddd7210 */ /* 0x000fc60007f5e0ff */
[----:B------:R-:W-:Y:S01]  /*e5c0*/  STL [R1+0x470], R197 ;  /* 0x000470c501007387 */ /* 0x000fe20000100800 */
[----:B------:R-:W-:-:S05]  /*e5d0*/  IMAD.X R230, R230, 0x1, R112, P3 ;  /* 0x00000001e6e67824 */ /* 0x000fca00018e0670 */
[----:B------:R0:W-:Y:S04]  /*e5e0*/  STL [R1+0x48c], R230 ;  /* 0x00048ce601007387 */ /* 0x0001e80000100800 */
[----:B------:R-:W-:Y:S04]  /*e5f0*/  STL [R1+0x494], R205 ;  /* 0x000494cd01007387 */ /* 0x000fe80000100800 */
[----:B0-----:R-:W4:Y:S04]  /*e600*/  LDL.LU R230, [R1+0x454] ;  /* 0x0004540001e67983 */ /* 0x001f280000300800 */
[----:B------:R-:W-:Y:S01]  /*e610*/  STL [R1+0x468], R221 ;  /* 0x000468dd01007387 */ /* 0x000fe20000100800 */
[----:B------:R-:W-:-:S05]  /*e620*/  IADD3 R158, P3, R158, R113, RZ ;  /* 0x000000719e9e7210 */ /* 0x000fca0007f7e0ff */
[----:B------:R0:W-:Y:S04]  /*e630*/  STL [R1+0x460], R158 ;  /* 0x0004609e01007387 */ /* 0x0001e80000100800 */
[----:B0-----:R-:W4:Y:S01]  /*e640*/  LDL.LU R158, [R1+0x428] ;  /* 0x00042800019e7983 */ /* 0x001f220000300800 */
[--C-:B------:R-:W-:Y:S01]  /*e650*/  IMAD.X R229, R229, 0x1, R112.reuse, P4 ;  /* 0x00000001e5e57824 */ /* 0x100fe200020e0670 */
[----:B------:R-:W-:Y:S02]  /*e660*/  IADD3 R120, P4, R120, R113, RZ ;  /* 0x0000007178787210 */ /* 0x000fe40007f9e0ff */
[----:B------:R-:W4:Y:S04]  /*e670*/  LDL.LU R121, [R1+0x44c] ;  /* 0x00044c0001797983 */ /* 0x000f280000300800 */
[----:B------:R0:W-:Y:S04]  /*e680*/  STL [R1+0x458], R120 ;  /* 0x0004587801007387 */ /* 0x0001e80000100800 */
[----:B------:R1:W-:Y:S04]  /*e690*/  STL [R1+0x484], R229 ;  /* 0x000484e501007387 */ /* 0x0003e80000100800 */
[----:B0-----:R-:W4:Y:S01]  /*e6a0*/  LDL.LU R120, [R1+0x420] ;  /* 0x0004200001787983 */ /* 0x001f220000300800 */
[----:B------:R-:W-:-:S03]  /*e6b0*/  IMAD.X R115, R115, 0x1, R112, P5 ;  /* 0x0000000173737824 */ /* 0x000fc600028e0670 */
[----:B------:R-:W4:Y:S04]  /*e6c0*/  LDL.LU R116, [R1+0x444] ;  /* 0x0004440001747983 */ /* 0x000f280000300800 */
[----:B-1----:R-:W4:Y:S04]  /*e6d0*/  LDL.LU R229, [R1+0x418] ;  /* 0x0004180001e57983 */ /* 0x002f280000300800 */
[----:B------:R0:W-:Y:S04]  /*e6e0*/  STL [R1+0x47c], R115 ;  /* 0x00047c7301007387 */ /* 0x0001e80000100800 */
[----:B0-----:R-:W4:Y:S01]  /*e6f0*/  LDL.LU R115, [R1+0x43c] ;  /* 0x00043c0001737983 */ /* 0x001f220000300800 */
[----:B---3--:R-:W-:-:S05]  /*e700*/  IADD3 R159, P5, R159, R113, RZ ;  /* 0x000000719f9f7210 */ /* 0x008fca0007fbe0ff */
[----:B------:R0:W-:Y:S04]  /*e710*/  STL [R1+0x450], R159 ;  /* 0x0004509f01007387 */ /* 0x0001e80000100800 */
[----:B0-----:R-:W3:Y:S01]  /*e720*/  LDL.LU R159, [R1+0x410] ;  /* 0x00041000019f7983 */ /* 0x001ee20000300800 */
[----:B------:R-:W-:Y:S01]  /*e730*/  IMAD.X R198, R198, 0x1, R112, P6 ;  /* 0x00000001c6c67824 */ /* 0x000fe200030e0670 */
[----:B------:R-:W-:-:S04]  /*e740*/  IADD3 R238, P6, R238, R113, RZ ;  /* 0x00000071eeee7210 */ /* 0x000fc80007fde0ff */
[----:B------:R0:W-:Y:S04]  /*e750*/  STL [R1+0x474], R198 ;  /* 0x000474c601007387 */ /* 0x0001e80000100800 */
[----:B0-----:R-:W3:Y:S01]  /*e760*/  LDL.LU R198, [R1+0x434] ;  /* 0x0004340001c67983 */ /* 0x001ee20000300800 */
[----:B------:R-:W-:-:S03]  /*e770*/  IMAD.X R206, R206, 0x1, R112, P1 ;  /* 0x00000001cece7824 */ /* 0x000fc600008e0670 */
[----:B------:R-:W3:Y:S04]  /*e780*/  LDL.LU R221, [R1+0x408] ;  /* 0x0004080001dd7983 */ /* 0x000ee80000300800 */
[----:B------:R0:W-:Y:S04]  /*e790*/  STL [R1+0x448], R238 ;  /* 0x000448ee01007387 */ /* 0x0001e80000100800 */
[----:B0-----:R-:W3:Y:S01]  /*e7a0*/  LDL.LU R238, [R1+0x42c] ;  /* 0x00042c0001ee7983 */ /* 0x001ee20000300800 */
[----:B------:R-:W-:-:S03]  /*e7b0*/  IADD3 R212, P1, R212, R113, RZ ;  /* 0x00000071d4d47210 */ /* 0x000fc60007f3e0ff */
[----:B------:R0:W-:Y:S01]  /*e7c0*/  STL [R1+0x46c], R206 ;  /* 0x00046cce01007387 */ /* 0x0001e20000100800 */
[----:B------:R-:W-:-:S03]  /*e7d0*/  IMAD.X R125, R125, 0x1, R112, P2 ;  /* 0x000000017d7d7824 */ /* 0x000fc600010e0670 */
[----:B0-----:R-:W3:Y:S01]  /*e7e0*/  LDL.LU R206, [R1+0x400] ;  /* 0x0004000001ce7983 */ /* 0x001ee20000300800 */
[----:B------:R-:W-:-:S03]  /*e7f0*/  IADD3 R247, P2, R247, R113, RZ ;  /* 0x00000071f7f77210 */ /* 0x000fc60007f5e0ff */
[----:B------:R0:W-:Y:S04]  /*e800*/  STL [R1+0x464], R125 ;  /* 0x0004647d01007387 */ /* 0x0001e80000100800 */
[----:B0-----:R-:W3:Y:S04]  /*e810*/  LDL.LU R125, [R1+0x424] ;  /* 0x00042400017d7983 */ /* 0x001ee80000300800 */
[----:B------:R-:W-:Y:S01]  /*e820*/  STL [R1+0x440], R212 ;  /* 0x000440d401007387 */ /* 0x000fe20000100800 */
[----:B--2---:R-:W-:-:S05]  /*e830*/  IMAD.X R213, R213, 0x1, R112, P3 ;  /* 0x00000001d5d57824 */ /* 0x004fca00018e0670 */
[----:B------:R0:W-:Y:S04]  /*e840*/  STL [R1+0x45c], R213 ;  /* 0x00045cd501007387 */ /* 0x0001e80000100800 */
[----:B0-----:R-:W2:Y:S01]  /*e850*/  LDL.LU R213, [R1+0x3f8] ;  /* 0x0003f80001d57983 */ /* 0x001ea20000300800 */
[----:B----4-:R-:W-:-:S03]  /*e860*/  IADD3 R222, P3, R222, R113, RZ ;  /* 0x00000071dede7210 */ /* 0x010fc60007f7e0ff */
[----:B------:R-:W-:Y:S04]  /*e870*/  STL [R1+0x438], R247 ;  /* 0x000438f701007387 */ /* 0x000fe80000100800 */
[----:B------:R-:W4:Y:S04]  /*e880*/  LDL.LU R197, [R1+0x41c] ;  /* 0x00041c0001c57983 */ /* 0x000f280000300800 */
[----:B------:R-:W4:Y:S04]  /*e890*/  LDL.LU R205, [R1+0x3f0] ;  /* 0x0003f00001cd7983 */ /* 0x000f280000300800 */
[----:B------:R-:W4:Y:S04]  /*e8a0*/  LDL.LU R212, [R1+0x414] ;  /* 0x0004140001d47983 */ /* 0x000f280000300800 */
[----:B------:R0:W-:Y:S04]  /*e8b0*/  STL [R1+0x430], R222 ;  /* 0x000430de01007387 */ /* 0x0001e80000100800 */
[----:B0-----:R-:W4:Y:S01]  /*e8c0*/  LDL.LU R222, [R1+0x3e8] ;  /* 0x0003e80001de7983 */ /* 0x001f220000300800 */
[----:B------:R-:W-:-:S05]  /*e8d0*/  IMAD.X R230, R230, 0x1, R112, P4 ;  /* 0x00000001e6e67824 */ /* 0x000fca00020e0670 */
[----:B------:R0:W-:Y:S04]  /*e8e0*/  STL [R1+0x454], R230 ;  /* 0x000454e601007387 */ /* 0x0001e80000100800 */
[----:B0-----:R-:W4:Y:S04]  /*e8f0*/  LDL.LU R230, [R1+0x40c] ;  /* 0x00040c0001e67983 */ /* 0x001f280000300800 */
[----:B------:R-:W4:Y:S01]  /*e900*/  LDL.LU R247, [R1+0x3e0] ;  /* 0x0003e00001f77983 */ /* 0x000f220000300800 */
[----:B------:R-:W-:-:S05]  /*e910*/  IADD3 R158, P4, R158, R113, RZ ;  /* 0x000000719e9e7210 */ /* 0x000fca0007f9e0ff */
[----:B------:R0:W-:Y:S04]  /*e920*/  STL [R1+0x428], R158 ;  /* 0x0004289e01007387 */ /* 0x0001e80000100800 */
[----:B0-----:R-:W4:Y:S01]  /*e930*/  LDL.LU R158, [R1+0x404] ;  /* 0x00040400019e7983 */ /* 0x001f220000300800 */
[--C-:B------:R-:W-:Y:S01]  /*e940*/  IMAD.X R121, R121, 0x1, R112.reuse, P5 ;  /* 0x0000000179797824 */ /* 0x100fe200028e0670 */
[----:B------:R-:W-:Y:S01]  /*e950*/  IADD3 R120, P5, R120, R113, RZ ;  /* 0x0000007178787210 */ /* 0x000fe20007fbe0ff */
[----:B------:R-:W-:-:S04]  /*e960*/  IMAD.X R116, R116, 0x1, R112, P6 ;  /* 0x0000000174747824 */ /* 0x000fc800030e0670 */
[----:B------:R0:W-:Y:S01]  /*e970*/  STL [R1+0x420], R120 ;  /* 0x0004207801007387 */ /* 0x0001e20000100800 */
[----:B------:R-:W-:-:S03]  /*e980*/  IADD3 R229, P6, R229, R113, RZ ;  /* 0x00000071e5e57210 */ /* 0x000fc60007fde0ff */
[----:B0-----:R-:W4:Y:S01]  /*e990*/  LDL.LU R120, [R1+0x3d8] ;  /* 0x0003d80001787983 */ /* 0x001f220000300800 */
[----:B------:R-:W-:-:S03]  /*e9a0*/  IMAD.X R115, R115, 0x1, R112, P1 ;  /* 0x0000000173737824 */ /* 0x000fc600008e0670 */
[----:B------:R-:W-:Y:S04]  /*e9b0*/  STL [R1+0x44c], R121 ;  /* 0x00044c7901007387 */ /* 0x000fe80000100800 */
[----:B------:R0:W-:Y:S04]  /*e9c0*/  STL [R1+0x43c], R115 ;  /* 0x00043c7301007387 */ /* 0x0001e80000100800 */
[----:B------:R-:W-:Y:S04]  /*e9d0*/  STL [R1+0x444], R116 ;  /* 0x0004447401007387 */ /* 0x000fe80000100800 */
[----:B0-----:R-:W4:Y:S01]  /*e9e0*/  LDL.LU R115, [R1+0x3fc] ;  /* 0x0003fc0001737983 */ /* 0x001f220000300800 */
[----:B---3--:R-:W-:-:S03]  /*e9f0*/  IADD3 R159, P1, R159, R113, RZ ;  /* 0x000000719f9f7210 */ /* 0x008fc60007f3e0ff */
[----:B------:R-:W-:Y:S04]  /*ea00*/  STL [R1+0x418], R229 ;  /* 0x000418e501007387 */ /* 0x000fe80000100800 */
[----:B------:R0:W-:Y:S04]  /*ea10*/  STL [R1+0x410], R159 ;  /* 0x0004109f01007387 */ /* 0x0001e80000100800 */
[----:B0-----:R-:W3:Y:S01]  /*ea20*/  LDL.LU R159, [R1+0x3d0] ;  /* 0x0003d000019f7983 */ /* 0x001ee20000300800 */
[----:B------:R-:W-:-:S03]  /*ea30*/  IMAD.X R198, R198, 0x1, R112, P2 ;  /* 0x00000001c6c67824 */ /* 0x000fc600010e0670 */
[----:B------:R-:W3:Y:S01]  /*ea40*/  LDL.LU R229, [R1+0x3f4] ;  /* 0x0003f40001e57983 */ /* 0x000ee20000300800 */
[----:B------:R-:W-:-:S03]  /*ea50*/  IADD3 R221, P2, R221, R113, RZ ;  /* 0x00000071dddd7210 */ /* 0x000fc60007f5e0ff */
[----:B------:R0:W-:Y:S04]  /*ea60*/  STL [R1+0x434], R198 ;  /* 0x000434c601007387 */ /* 0x0001e80000100800 */
[----:B0-----:R-:W3:Y:S01]  /*ea70*/  LDL.LU R198, [R1+0x3c8] ;  /* 0x0003c80001c67983 */ /* 0x001ee20000300800 */
[----:B------:R-:W-:-:S03]  /*ea80*/  IMAD.X R238, R238, 0x1, R112, P3 ;  /* 0x00000001eeee7824 */ /* 0x000fc600018e0670 */
[----:B------:R0:W-:Y:S04]  /*ea90*/  STL [R1+0x408], R221 ;  /* 0x000408dd01007387 */ /* 0x0001e80000100800 */
[----:B0-----:R-:W3:Y:S01]  /*eaa0*/  LDL.LU R221, [R1+0x3ec] ;  /* 0x0003ec0001dd7983 */ /* 0x001ee20000300800 */
[----:B------:R-:W-:-:S05]  /*eab0*/  IADD3 R206, P3, R206, R113, RZ ;  /* 0x00000071cece7210 */ /* 0x000fca0007f7e0ff */
[----:B------:R0:W-:Y:S04]  /*eac0*/  STL [R1+0x400], R206 ;  /* 0x000400ce01007387 */ /* 0x0001e80000100800 */
[----:B------:R1:W-:Y:S01]  /*ead0*/  STL [R1+0x42c], R238 ;  /* 0x00042cee01007387 */ /* 0x0003e20000100800 */
[----:B------:R-:W-:-:S03]  /*eae0*/  IMAD.X R125, R125, 0x1, R112, P4 ;  /* 0x000000017d7d7824 */ /* 0x000fc600020e0670 */
[----:B0-----:R-:W3:Y:S04]  /*eaf0*/  LDL.LU R206, [R1+0x3c0] ;  /* 0x0003c00001ce7983 */ /* 0x001ee80000300800 */
[----:B-1----:R-:W3:Y:S04]  /*eb00*/  LDL.LU R238, [R1+0x3e4] ;  /* 0x0003e40001ee7983 */ /* 0x002ee80000300800 */
[----:B------:R0:W-:Y:S04]  /*eb10*/  STL [R1+0x424], R125 ;  /* 0x0004247d01007387 */ /* 0x0001e80000100800 */
[----:B0-----:R-:W3:Y:S01]  /*eb20*/  LDL.LU R125, [R1+0x3b8] ;  /* 0x0003b800017d7983 */ /* 0x001ee20000300800 */
[----:B--2---:R-:W-:-:S05]  /*eb30*/  IADD3 R213, P4, R213, R113, RZ ;  /* 0x00000071d5d57210 */ /* 0x004fca0007f9e0ff */
[----:B------:R0:W-:Y:S01]  /*eb40*/  STL [R1+0x3f8], R213 ;  /* 0x0003f8d501007387 */ /* 0x0001e20000100800 */
[--C-:B----4-:R-:W-:Y:S01]  /*eb50*/  IMAD.X R197, R197, 0x1, R112.reuse, P5 ;  /* 0x00000001c5c57824 */ /* 0x110fe200028e0670 */
[----:B------:R-:W-:Y:S02]  /*eb60*/  IADD3 R205, P5, R205, R113, RZ ;  /* 0x00000071cdcd7210 */ /* 0x000fe40007fbe0ff */
[----:B0-----:R-:W2:Y:S01]  /*eb70*/  LDL.LU R213, [R1+0x3dc] ;  /* 0x0003dc0001d57983 */ /* 0x001ea20000300800 */
[----:B------:R-:W-:-:S03]  /*eb80*/  IMAD.X R212, R212, 0x1, R112, P6 ;  /* 0x00000001d4d47824 */ /* 0x000fc600030e0670 */
[----:B------:R-:W-:Y:S01]  /*eb90*/  STL [R1+0x41c], R197 ;  /* 0x00041cc501007387 */ /* 0x000fe20000100800 */
[----:B------:R-:W-:-:S05]  /*eba0*/  IADD3 R222, P6, R222, R113, RZ ;  /* 0x00000071dede7210 */ /* 0x000fca0007fde0ff */
[----:B------:R0:W-:Y:S04]  /*ebb0*/  STL [R1+0x3e8], R222 ;  /* 0x0003e8de01007387 */ /* 0x0001e80000100800 */
[----:B------:R-:W-:Y:S04]  /*ebc0*/  STL [R1+0x3f0], R205 ;  /* 0x0003f0cd01007387 */ /* 0x000fe80000100800 */
[----:B0-----:R-:W4:Y:S01]  /*ebd0*/  LDL.LU R222, [R1+0x3b0] ;  /* 0x0003b00001de7983 */ /* 0x001f220000300800 */
[----:B------:R-:W-:-:S03]  /*ebe0*/  IMAD.X R230, R230, 0x1, R112, P1 ;  /* 0x00000001e6e67824 */ /* 0x000fc600008e0670 */
[----:B------:R-:W-:Y:S04]  /*ebf0*/  STL [R1+0x414], R212 ;  /* 0x000414d401007387 */ /* 0x000fe80000100800 */
[----:B------:R0:W-:Y:S01]  /*ec00*/  STL [R1+0x40c], R230 ;  /* 0x00040ce601007387 */ /* 0x0001e20000100800 */
[----:B------:R-:W-:-:S03]  /*ec10*/  IADD3 R247, P1, R247, R113, RZ ;  /* 0x00000071f7f77210 */ /* 0x000fc60007f3e0ff */
[----:B0-----:R-:W4:Y:S04]  /*ec20*/  LDL.LU R230, [R1+0x3d4] ;  /* 0x0003d40001e67983 */ /* 0x001f280000300800 */
[----:B------:R-:W4:Y:S01]  /*ec30*/  LDL.LU R121, [R1+0x3a8] ;  /* 0x0003a80001797983 */ /* 0x000f220000300800 */
[----:B------:R-:W-:-:S05]  /*ec40*/  IMAD.X R158, R158, 0x1, R112, P2 ;  /* 0x000000019e9e7824 */ /* 0x000fca00010e0670 */
[----:B------:R0:W-:Y:S04]  /*ec50*/  STL [R1+0x404], R158 ;  /* 0x0004049e01007387 */ /* 0x0001e80000100800 */
[----:B------:R1:W-:Y:S04]  /*ec60*/  STL [R1+0x3e0], R247 ;  /* 0x0003e0f701007387 */ /* 0x0003e80000100800 */
[----:B0-----:R-:W4:Y:S01]  /*ec70*/  LDL.LU R158, [R1+0x3cc] ;  /* 0x0003cc00019e7983 */ /* 0x001f220000300800 */
[----:B------:R-:W-:-:S03]  /*ec80*/  IADD3 R120, P2, R120, R113, RZ ;  /* 0x0000007178787210 */ /* 0x000fc60007f5e0ff */
[----:B------:R-:W4:Y:S04]  /*ec90*/  LDL.LU R116, [R1+0x3a0] ;  /* 0x0003a00001747983 */ /* 0x000f280000300800 */
[----:B-1----:R-:W4:Y:S04]  /*eca0*/  LDL.LU R247, [R1+0x3c4] ;  /* 0x0003c40001f77983 */ /* 0x002f280000300800 */
[----:B------:R0:W-:Y:S04]  /*ecb0*/  STL [R1+0x3d8], R120 ;  /* 0x0003d87801007387 */ /* 0x0001e80000100800 */
[----:B0-----:R-:W4:Y:S01]  /*ecc0*/  LDL.LU R120, [R1+0x398] ;  /* 0x0003980001787983 */ /* 0x001f220000300800 */
[----:B------:R-:W-:-:S05]  /*ecd0*/  IMAD.X R115, R115, 0x1, R112, P3 ;  /* 0x0000000173737824 */ /* 0x000fca00018e0670 */
[----:B------:R0:W-:Y:S04]  /*ece0*/  STL [R1+0x3fc], R115 ;  /* 0x0003fc7301007387 */ /* 0x0001e80000100800 */
[----:B0-----:R-:W4:Y:S01]  /*ecf0*/  LDL.LU R115, [R1+0x3bc] ;  /* 0x0003bc0001737983 */ /* 0x001f220000300800 */
[----:B---3--:R-:W-:Y:S01]  /*ed00*/  IADD3 R159, P3, R159, R113, RZ ;  /* 0x000000719f9f7210 */ /* 0x008fe20007f7e0ff */
[----:B------:R-:W-:-:S04]  /*ed10*/  IMAD.X R229, R229, 0x1, R112, P4 ;  /* 0x00000001e5e57824 */ /* 0x000fc800020e0670 */
[----:B------:R0:W-:Y:S04]  /*ed20*/  STL [R1+0x3d0], R159 ;  /* 0x0003d09f01007387 */ /* 0x0001e80000100800 */
[----:B0-----:R-:W3:Y:S01]  /*ed30*/  LDL.LU R159, [R1+0x390] ;  /* 0x00039000019f7983 */ /* 0x001ee20000300800 */
[----:B------:R-:W-:-:S03]  /*ed40*/  IADD3 R198, P4, R198, R113, RZ ;  /* 0x00000071c6c67210 */ /* 0x000fc60007f9e0ff */
[----:B------:R-:W3:Y:S04]  /*ed50*/  LDL.LU R212, [R1+0x3b4] ;  /* 0x0003b40001d47983 */ /* 0x000ee80000300800 */
[----:B------:R0:W-:Y:S01]  /*ed60*/  STL [R1+0x3f4], R229 ;  /* 0x0003f4e501007387 */ /* 0x0001e20000100800 */
[----:B------:R-:W-:-:S03]  /*ed70*/  IMAD.X R221, R221, 0x1, R112, P5 ;  /* 0x00000001dddd7824 */ /* 0x000fc600028e0670 */
[----:B0-----:R-:W3:Y:S04]  /*ed80*/  LDL.LU R229, [R1+0x388] ;  /* 0x0003880001e57983 */ /* 0x001ee80000300800 */
[----:B------:R0:W-:Y:S04]  /*ed90*/  STL [R1+0x3c8], R198 ;  /* 0x0003c8c601007387 */ /* 0x0001e80000100800 */
[----:B0-----:R-:W3:Y:S01]  /*eda0*/  LDL.LU R198, [R1+0x3ac] ;  /* 0x0003ac0001c67983 */ /* 0x001ee20000300800 */
[----:B------:R-:W-:Y:S01]  /*edb0*/  IADD3 R206, P5, R206, R113, RZ ;  /* 0x00000071cece7210 */ /* 0x000fe20007fbe0ff */
[----:B------:R-:W-:-:S04]  /*edc0*/  IMAD.X R238, R238, 0x1, R112, P6 ;  /* 0x00000001eeee7824 */ /* 0x000fc800030e0670 */
[----:B------:R0:W-:Y:S04]  /*edd0*/  STL [R1+0x3c0], R206 ;  /* 0x0003c0ce01007387 */ /* 0x0001e80000100800 */
[----:B0-----:R-:W3:Y:S01]  /*ede0*/  LDL.LU R206, [R1+0x380] ;  /* 0x0003800001ce7983 */ /* 0x001ee20000300800 */
[----:B------:R-:W-:-:S03]  /*edf0*/  IADD3 R125, P6, R125, R113, RZ ;  /* 0x000000717d7d7210 */ /* 0x000fc60007fde0ff */
[----:B------:R-:W-:Y:S04]  /*ee00*/  STL [R1+0x3ec], R221 ;  /* 0x0003ecdd01007387 */ /* 0x000fe80000100800 */
[----:B------:R0:W-:Y:S04]  /*ee10*/  STL [R1+0x3b8], R125 ;  /* 0x0003b87d01007387 */ /* 0x0001e80000100800 */
[----:B0-----:R-:W3:Y:S04]  /*ee20*/  LDL.LU R125, [R1+0x3a4] ;  /* 0x0003a400017d7983 */ /* 0x001ee80000300800 */
[----:B------:R-:W-:Y:S04]  /*ee30*/  STL [R1+0x3e4], R238 ;  /* 0x0003e4ee01007387 */ /* 0x000fe80000100800 */
[----:B------:R-:W3:Y:S04]  /*ee40*/  LDL.LU R197, [R1+0x378] ;  /* 0x0003780001c57983 */ /* 0x000ee80000300800 */
[----:B------:R-:W3:Y:S04]  /*ee50*/  LDL.LU R205, [R1+0x39c] ;  /* 0x00039c0001cd7983 */ /* 0x000ee80000300800 */
[----:B------:R-:W3:Y:S01]  /*ee60*/  LDL.LU R221, [R1+0x370] ;  /* 0x0003700001dd7983 */ /* 0x000ee20000300800 */
[----:B--2---:R-:W-:-:S05]  /*ee70*/  IMAD.X R213, R213, 0x1, R112, P1 ;  /* 0x00000001d5d57824 */ /* 0x004fca00008e0670 */
[----:B------:R0:W-:Y:S04]  /*ee80*/  STL [R1+0x3dc], R213 ;  /* 0x0003dcd501007387 */ /* 0x0001e80000100800 */
[----:B0-----:R-:W2:Y:S01]  /*ee90*/  LDL.LU R213, [R1+0x394] ;  /* 0x0003940001d57983 */ /* 0x001ea20000300800 */
[----:B----4-:R-:W-:-:S05]  /*eea0*/  IADD3 R222, P1, R222, R113, RZ ;  /* 0x00000071dede7210 */ /* 0x010fca0007f3e0ff */
[----:B------:R0:W-:Y:S04]  /*eeb0*/  STL [R1+0x3b0], R222 ;  /* 0x0003b0de01007387 */ /* 0x0001e80000100800 */
[----:B0-----:R-:W4:Y:S01]  /*eec0*/  LDL.LU R222, [R1+0x368] ;  /* 0x0003680001de7983 */ /* 0x001f220000300800 */
[----:B------:R-:W-:-:S03]  /*eed0*/  IMAD.X R230, R230, 0x1, R112, P2 ;  /* 0x00000001e6e67824 */ /* 0x000fc600010e0670 */
[----:B------:R-:W4:Y:S04]  /*eee0*/  LDL.LU R238, [R1+0x38c] ;  /* 0x00038c0001ee7983 */ /* 0x000f280000300800 */
[----:B------:R0:W-:Y:S04]  /*eef0*/  STL [R1+0x3d4], R230 ;  /* 0x0003d4e601007387 */ /* 0x0001e80000100800 */
[----:B0-----:R-:W4:Y:S01]  /*ef00*/  LDL.LU R230, [R1+0x360] ;  /* 0x0003600001e67983 */ /* 0x001f220000300800 */
[----:B------:R-:W-:-:S05]  /*ef10*/  IMAD.X R158, R158, 0x1, R112, P3 ;  /* 0x000000019e9e7824 */ /* 0x000fca00018e0670 */
[----:B------:R0:W-:Y:S04]  /*ef20*/  STL [R1+0x3cc], R158 ;  /* 0x0003cc9e01007387 */ /* 0x0001e80000100800 */
[----:B0-----:R-:W4:Y:S01]  /*ef30*/  LDL.LU R158, [R1+0x384] ;  /* 0x00038400019e7983 */ /* 0x001f220000300800 */
[-C--:B------:R-:W-:Y:S01]  /*ef40*/  IADD3 R121, P2, R121, R113.reuse, RZ ;  /* 0x0000007179797210 */ /* 0x080fe20007f5e0ff */
[--C-:B------:R-:W-:Y:S01]  /*ef50*/  IMAD.X R247, R247, 0x1, R112.reuse, P4 ;  /* 0x00000001f7f77824 */ /* 0x100fe200020e0670 */
[-C--:B------:R-:W-:Y:S02]  /*ef60*/  IADD3 R116, P3, R116, R113.reuse, RZ ;  /* 0x0000007174747210 */ /* 0x080fe40007f7e0ff */
[----:B------:R-:W-:Y:S01]  /*ef70*/  IADD3 R120, P4, R120, R113, RZ ;  /* 0x0000007178787210 */ /* 0x000fe20007f9e0ff */
[----:B------:R-:W-:Y:S04]  /*ef80*/  STL [R1+0x3a8], R121 ;  /* 0x0003a87901007387 */ /* 0x000fe80000100800 */
[----:B------:R0:W-:Y:S04]  /*ef90*/  STL [R1+0x398], R120 ;  /* 0x0003987801007387 */ /* 0x0001e80000100800 */
[----:B------:R-:W-:Y:S04]  /*efa0*/  STL [R1+0x3a0], R116 ;  /* 0x0003a07401007387 */ /* 0x000fe80000100800 */
[----:B0-----:R-:W4:Y:S01]  /*efb0*/  LDL.LU R120, [R1+0x358] ;  /* 0x0003580001787983 */ /* 0x001f220000300800 */
[----:B------:R-:W-:-:S03]  /*efc0*/  IMAD.X R115, R115, 0x1, R112, P5 ;  /* 0x0000000173737824 */ /* 0x000fc600028e0670 */
[----:B------:R-:W-:Y:S04]  /*efd0*/  STL [R1+0x3c4], R247 ;  /* 0x0003c4f701007387 */ /* 0x000fe80000100800 */
[----:B------:R0:W-:Y:S04]  /*efe0*/  STL [R1+0x3bc], R115 ;  /* 0x0003bc7301007387 */ /* 0x0001e80000100800 */
[----:B0-----:R-:W4:Y:S01]  /*eff0*/  LDL.LU R115, [R1+0x37c] ;  /* 0x00037c0001737983 */ /* 0x001f220000300800 */
[----:B---3--:R-:W-:-:S03]  /*f000*/  IADD3 R159, P5, R159, R113, RZ ;  /* 0x000000719f9f7210 */ /* 0x008fc60007fbe0ff */
[----:B------:R-:W3:Y:S01]  /*f010*/  LDL.LU R247, [R1+0x350] ;  /* 0x0003500001f77983 */ /* 0x000ee20000300800 */
[----:B------:R-:W-:-:S03]  /*f020*/  IMAD.X R212, R212, 0x1, R112, P6 ;  /* 0x00000001d4d47824 */ /* 0x000fc600030e0670 */
[----:B------:R0:W-:Y:S04]  /*f030*/  STL [R1+0x390], R159 ;  /* 0x0003909f01007387 */ /* 0x0001e80000100800 */
[----:B0-----:R-:W3:Y:S01]  /*f040*/  LDL.LU R159, [R1+0x374] ;  /* 0x00037400019f7983 */ /* 0x001ee20000300800 */
[----:B------:R-:W-:-:S03]  /*f050*/  IADD3 R229, P6, R229, R113, RZ ;  /* 0x00000071e5e57210 */ /* 0x000fc60007fde0ff */
[----:B------:R0:W-:Y:S04]  /*f060*/  STL [R1+0x3b4], R212 ;  /* 0x0003b4d401007387 */ /* 0x0001e80000100800 */
[----:B0-----:R-:W3:Y:S01]  /*f070*/  LDL.LU R212, [R1+0x348] ;  /* 0x0003480001d47983 */ /* 0x001ee20000300800 */
[----:B------:R-:W-:-:S05]  /*f080*/  IMAD.X R198, R198, 0x1, R112, P1 ;  /* 0x00000001c6c67824 */ /* 0x000fca00008e0670 */
[----:B------:R0:W-:Y:S04]  /*f090*/  STL [R1+0x3ac], R198 ;  /* 0x0003acc601007387 */ /* 0x0001e80000100800 */
[----:B------:R1:W-:Y:S04]  /*f0a0*/  STL [R1+0x388], R229 ;  /* 0x000388e501007387 */ /* 0x0003e80000100800 */
[----:B0-----:R-:W3:Y:S01]  /*f0b0*/  LDL.LU R198, [R1+0x36c] ;  /* 0x00036c0001c67983 */ /* 0x001ee20000300800 */
[----:B------:R-:W-:-:S03]  /*f0c0*/  IADD3 R206, P1, R206, R113, RZ ;  /* 0x00000071cece7210 */ /* 0x000fc60007f3e0ff */
[----:B-1----:R-:W3:Y:S04]  /*f0d0*/  LDL.LU R229, [R1+0x340] ;  /* 0x0003400001e57983 */ /* 0x002ee80000300800 */
[----:B------:R0:W-:Y:S04]  /*f0e0*/  STL [R1+0x380], R206 ;  /* 0x000380ce01007387 */ /* 0x0001e80000100800 */
[----:B0-----:R-:W3:Y:S01]  /*f0f0*/  LDL.LU R206, [R1+0x364] ;  /* 0x0003640001ce7983 */ /* 0x001ee20000300800 */
[----:B------:R-:W-:-:S05]  /*f100*/  IMAD.X R125, R125, 0x1, R112, P2 ;  /* 0x000000017d7d7824 */ /* 0x000fca00010e0670 */
[----:B------:R0:W-:Y:S01]  /*f110*/  STL [R1+0x3a4], R125 ;  /* 0x0003a47d01007387 */ /* 0x0001e20000100800 */
[-C--:B------:R-:W-:Y:S01]  /*f120*/  IADD3 R197, P2, R197, R113.reuse, RZ ;  /* 0x00000071c5c57210 */ /* 0x080fe20007f5e0ff */
[----:B------:R-:W-:Y:S02]  /*f130*/  IMAD.X R205, R205, 0x1, R112, P3 ;  /* 0x00000001cdcd7824 */ /* 0x000fe400018e0670 */
[----:B0-----:R-:W3:Y:S01]  /*f140*/  LDL.LU R125, [R1+0x338] ;  /* 0x00033800017d7983 */ /* 0x001ee20000300800 */
[----:B------:R-:W-:-:S03]  /*f150*/  IADD3 R221, P3, R221, R113, RZ ;  /* 0x00000071dddd7210 */ /* 0x000fc60007f7e0ff */
[----:B------:R-:W-:Y:S01]  /*f160*/  STL [R1+0x378], R197 ;  /* 0x000378c501007387 */ /* 0x000fe20000100800 */
[----:B--2---:R-:W-:-:S05]  /*f170*/  IMAD.X R213, R213, 0x1, R112, P4 ;  /* 0x00000001d5d57824 */ /* 0x004fca00020e0670 */
[----:B------:R0:W-:Y:S04]  /*f180*/  STL [R1+0x394], R213 ;  /* 0x000394d501007387 */ /* 0x0001e80000100800 */
[----:B------:R-:W-:Y:S04]  /*f190*/  STL [R1+0x39c], R205 ;  /* 0x00039ccd01007387 */ /* 0x000fe80000100800 */
[----:B0-----:R-:W2:Y:S04]  /*f1a0*/  LDL.LU R213, [R1+0x35c] ;  /* 0x00035c0001d57983 */ /* 0x001ea80000300800 */
[----:B------:R-:W-:Y:S01]  /*f1b0*/  STL [R1+0x370], R221 ;  /* 0x000370dd01007387 */ /* 0x000fe20000100800 */
[----:B----4-:R-:W-:Y:S01]  /*f1c0*/  IADD3 R222, P4, R222, R113, RZ ;  /* 0x00000071dede7210 */ /* 0x010fe20007f9e0ff */
[----:B------:R-:W-:-:S04]  /*f1d0*/  IMAD.X R238, R238, 0x1, R112, P5 ;  /* 0x00000001eeee7824 */ /* 0x000fc800028e0670 */
[----:B------:R0:W-:Y:S04]  /*f1e0*/  STL [R1+0x368], R222 ;  /* 0x000368de01007387 */ /* 0x0001e80000100800 */
[----:B0-----:R-:W4:Y:S01]  /*f1f0*/  LDL.LU R222, [R1+0x330] ;  /* 0x0003300001de7983 */ /* 0x001f220000300800 */
[----:B------:R-:W-:-:S03]  /*f200*/  IADD3 R230, P5, R230, R113, RZ ;  /* 0x00000071e6e67210 */ /* 0x000fc60007fbe0ff */
[----:B------:R-:W4:Y:S04]  /*f210*/  LDL.LU R121, [R1+0x354] ;  /* 0x0003540001797983 */ /* 0x000f280000300800 */
[----:B------:R0:W-:Y:S04]  /*f220*/  STL [R1+0x360], R230 ;  /* 0x000360e601007387 */ /* 0x0001e80000100800 */
[----:B------:R1:W-:Y:S04]  /*f230*/  STL [R1+0x38c], R238 ;  /* 0x00038cee01007387 */ /* 0x0003e80000100800 */
[----:B0-----:R-:W4:Y:S04]  /*f240*/  LDL.LU R230, [R1+0x328] ;  /* 0x0003280001e67983 */ /* 0x001f280000300800 */
[----:B------:R-:W4:Y:S04]  /*f250*/  LDL.LU R116, [R1+0x34c] ;  /* 0x00034c0001747983 */ /* 0x000f280000300800 */
[----:B-1----:R-:W4:Y:S01]  /*f260*/  LDL.LU R238, [R1+0x320] ;  /* 0x0003200001ee7983 */ /* 0x002f220000300800 */
[----:B------:R-:W-:-:S05]  /*f270*/  IMAD.X R158, R158, 0x1, R112, P6 ;  /* 0x000000019e9e7824 */ /* 0x000fca00030e0670 */
[----:B------:R0:W-:Y:S04]  /*f280*/  STL [R1+0x384], R158 ;  /* 0x0003849e01007387 */ /* 0x0001e80000100800 */
[----:B0-----:R-:W4:Y:S01]  /*f290*/  LDL.LU R158, [R1+0x344] ;  /* 0x00034400019e7983 */ /* 0x001f220000300800 */
[----:B------:R-:W-:-:S05]  /*f2a0*/  IADD3 R120, P6, R120, R113, RZ ;  /* 0x0000007178787210 */ /* 0x000fca0007fde0ff */
[----:B------:R0:W-:Y:S04]  /*f2b0*/  STL [R1+0x358], R120 ;  /* 0x0003587801007387 */ /* 0x0001e80000100800 */
[----:B0-----:R-:W4:Y:S01]  /*f2c0*/  LDL.LU R120, [R1+0x318] ;  /* 0x0003180001787983 */ /* 0x001f220000300800 */
[----:B------:R-:W-:Y:S01]  /*f2d0*/  IMAD.X R115, R115, 0x1, R112, P1 ;  /* 0x0000000173737824 */ /* 0x000fe200008e0670 */
[----:B---3--:R-:W-:-:S04]  /*f2e0*/  IADD3 R247, P1, R247, R113, RZ ;  /* 0x00000071f7f77210 */ /* 0x008fc80007f3e0ff */
[----:B------:R0:W-:Y:S04]  /*f2f0*/  STL [R1+0x37c], R115 ;  /* 0x00037c7301007387 */ /* 0x0001e80000100800 */
[----:B0-----:R-:W3:Y:S01]  /*f300*/  LDL.LU R115, [R1+0x33c] ;  /* 0x00033c0001737983 */ /* 0x001ee20000300800 */
[----:B------:R-:W-:-:S03]  /*f310*/  IMAD.X R159, R159, 0x1, R112, P2 ;  /* 0x000000019f9f7824 */ /* 0x000fc600010e0670 */
[----:B------:R-:W3:Y:S04]  /*f320*/  LDL.LU R221, [R1+0x310] ;  /* 0x0003100001dd7983 */ /* 0x000ee80000300800 */
[----:B------:R0:W-:Y:S04]  /*f330*/  STL [R1+0x350], R247 ;  /* 0x000350f701007387 */ /* 0x0001e80000100800 */
[----:B0-----:R-:W3:Y:S01]  /*f340*/  LDL.LU R247, [R1+0x334] ;  /* 0x0003340001f77983 */ /* 0x001ee20000300800 */
[----:B------:R-:W-:-:S03]  /*f350*/  IADD3 R212, P2, R212, R113, RZ ;  /* 0x00000071d4d47210 */ /* 0x000fc60007f5e0ff */
[----:B------:R0:W-:Y:S04]  /*f360*/  STL [R1+0x374], R159 ;  /* 0x0003749f01007387 */ /* 0x0001e80000100800 */
[----:B0-----:R-:W3:Y:S01]  /*f370*/  LDL.LU R159, [R1+0x308] ;  /* 0x00030800019f7983 */ /* 0x001ee20000300800 */
[----:B------:R-:W-:Y:S01]  /*f380*/  IMAD.X R198, R198, 0x1, R112, P3 ;  /* 0x00000001c6c67824 */ /* 0x000fe200018e0670 */
[----:B------:R-:W-:-:S04]  /*f390*/  IADD3 R229, P3, R229, R113, RZ ;  /* 0x00000071e5e57210 */ /* 0x000fc80007f7e0ff */
[----:B------:R0:W-:Y:S04]  /*f3a0*/  STL [R1+0x36c], R198 ;  /* 0x00036cc601007387 */ /* 0x0001e80000100800 */
[----:B0-----:R-:W3:Y:S01]  /*f3b0*/  LDL.LU R198, [R1+0x32c] ;  /* 0x00032c0001c67983 */ /* 0x001ee20000300800 */
[----:B------:R-:W-:-:S03]  /*f3c0*/  IMAD.X R206, R206, 0x1, R112, P4 ;  /* 0x00000001cece7824 */ /* 0x000fc600020e0670 */
[----:B------:R-:W-:Y:S04]  /*f3d0*/  STL [R1+0x348], R212 ;  /* 0x000348d401007387 */ /* 0x000fe80000100800 */
[----:B------:R0:W-:Y:S04]  /*f3e0*/  STL [R1+0x364], R206 ;  /* 0x000364ce01007387 */ /* 0x0001e80000100800 */
[----:B0-----:R-:W3:Y:S01]  /*f3f0*/  LDL.LU R206, [R1+0x300] ;  /* 0x0003000001ce7983 */ /* 0x001ee20000300800 */
[----:B------:R-:W-:-:S03]  /*f400*/  IADD3 R125, P4, R125, R113, RZ ;  /* 0x000000717d7d7210 */ /* 0x000fc60007f9e0ff */
[----:B------:R-:W-:Y:S04]  /*f410*/  STL [R1+0x340], R229 ;  /* 0x000340e501007387 */ /* 0x000fe80000100800 */
[----:B------:R-:W3:Y:S04]  /*f420*/  LDL.LU R197, [R1+0x324] ;  /* 0x0003240001c57983 */ /* 0x000ee80000300800 */
[----:B------:R-:W3:Y:S04]  /*f430*/  LDL.LU R205, [R1+0x2f8] ;  /* 0x0002f80001cd7983 */ /* 0x000ee80000300800 */
[----:B------:R-:W3:Y:S04]  /*f440*/  LDL.LU R212, [R1+0x31c] ;  /* 0x00031c0001d47983 */ /* 0x000ee80000300800 */
[----:B------:R0:W-:Y:S04]  /*f450*/  STL [R1+0x338], R125 ;  /* 0x0003387d01007387 */ /* 0x0001e80000100800 */
[----:B0-----:R-:W3:Y:S01]  /*f460*/  LDL.LU R125, [R1+0x2f0] ;  /* 0x0002f000017d7983 */ /* 0x001ee20000300800 */
[----:B--2---:R-:W-:-:S05]  /*f470*/  IMAD.X R213, R213, 0x1, R112, P5 ;  /* 0x00000001d5d57824 */ /* 0x004fca00028e0670 */
[----:B------:R0:W-:Y:S04]  /*f480*/  STL [R1+0x35c], R213 ;  /* 0x00035cd501007387 */ /* 0x0001e80000100800 */
[----:B0-----:R-:W2:Y:S04]  /*f490*/  LDL.LU R213, [R1+0x314] ;  /* 0x0003140001d57983 */ /* 0x001ea80000300800 */
[----:B------:R-:W2:Y:S01]  /*f4a0*/  LDL.LU R229, [R1+0x2e8] ;  /* 0x0002e80001e57983 */ /* 0x000ea20000300800 */
[----:B----4-:R-:W-:Y:S01]  /*f4b0*/  IADD3 R222, P5, R222, R113, RZ ;  /* 0x00000071dede7210 */ /* 0x010fe20007fbe0ff */
[----:B------:R-:W-:-:S04]  /*f4c0*/  IMAD.X R121, R121, 0x1, R112, P6 ;  /* 0x0000000179797824 */ /* 0x000fc800030e0670 */
[----:B------:R0:W-:Y:S04]  /*f4d0*/  STL [R1+0x330], R222 ;  /* 0x000330de01007387 */ /* 0x0001e80000100800 */
[----:B0-----:R-:W4:Y:S01]  /*f4e0*/  LDL.LU R222, [R1+0x30c] ;  /* 0x00030c0001de7983 */ /* 0x001f220000300800 */
[----:B------:R-:W-:-:S05]  /*f4f0*/  IADD3 R230, P6, R230, R113, RZ ;  /* 0x00000071e6e67210 */ /* 0x000fca0007fde0ff */
[----:B------:R0:W-:Y:S01]  /*f500*/  STL [R1+0x328], R230 ;  /* 0x000328e601007387 */ /* 0x0001e20000100800 */
[----:B------:R-:W-:-:S03]  /*f510*/  IMAD.X R116, R116, 0x1, R112, P1 ;  /* 0x0000000174747824 */ /* 0x000fc600008e0670 */
[----:B0-----:R-:W4:Y:S04]  /*f520*/  LDL.LU R230, [R1+0x2e0] ;  /* 0x0002e00001e67983 */ /* 0x001f280000300800 */
[----:B------:R-:W-:Y:S01]  /*f530*/  STL [R1+0x354], R121 ;  /* 0x0003547901007387 */ /* 0x000fe20000100800 */
[----:B------:R-:W-:-:S05]  /*f540*/  IMAD.X R158, R158, 0x1, R112, P2 ;  /* 0x000000019e9e7824 */ /* 0x000fca00010e0670 */
[----:B------:R0:W-:Y:S04]  /*f550*/  STL [R1+0x344], R158 ;  /* 0x0003449e01007387 */ /* 0x0001e80000100800 */
[----:B------:R-:W-:Y:S04]  /*f560*/  STL [R1+0x34c], R116 ;  /* 0x00034c7401007387 */ /* 0x000fe80000100800 */
[----:B0-----:R-:W4:Y:S01]  /*f570*/  LDL.LU R158, [R1+0x304] ;  /* 0x00030400019e7983 */ /* 0x001f220000300800 */
[-C--:B------:R-:W-:Y:S02]  /*f580*/  IADD3 R238, P1, R238, R113.reuse, RZ ;  /* 0x00000071eeee7210 */ /* 0x080fe40007f3e0ff */
[----:B------:R-:W-:-:S03]  /*f590*/  IADD3 R120, P2, R120, R113, RZ ;  /* 0x0000007178787210 */ /* 0x000fc60007f5e0ff */
[----:B------:R-:W-:Y:S04]  /*f5a0*/  STL [R1+0x320], R238 ;  /* 0x000320ee01007387 */ /* 0x000fe80000100800 */
[----:B------:R0:W-:Y:S04]  /*f5b0*/  STL [R1+0x318], R120 ;  /* 0x0003187801007387 */ /* 0x0001e80000100800 */
[----:B0-----:R-:W4:Y:S01]  /*f5c0*/  LDL.LU R120, [R1+0x2d8] ;  /* 0x0002d80001787983 */ /* 0x001f220000300800 */
[----:B---3--:R-:W-:-:S03]  /*f5d0*/  IMAD.X R115, R115, 0x1, R112, P3 ;  /* 0x0000000173737824 */ /* 0x008fc600018e0670 */
        /* <DEDUP_REMOVED lines=9> */
[----:B------:R1:W-:Y:S04]  /*f670*/  STL [R1+0x334], R247 ;  /* 0x000334f701007387 */ /* 0x0003e80000100800 */
[----:B0-----:R-:W3:Y:S01]  /*f680*/  LDL.LU R159, [R1+0x2c8] ;  /* 0x0002c800019f7983 */ /* 0x001ee20000300800 */
[----:B------:R-:W-:-:S03]  /*f690*/  IMAD.X R198, R198, 0x1, R112, P5 ;  /* 0x00000001c6c67824 */ /* 0x000fc600028e0670 */
[----:B-1----:R-:W3:Y:S04]  /*f6a0*/  LDL.LU R247, [R1+0x2ec] ;  /* 0x0002ec0001f77983 */ /* 0x002ee80000300800 */
[----:B------:R0:W-:Y:S04]  /*f6b0*/  STL [R1+0x32c], R198 ;  /* 0x00032cc601007387 */ /* 0x0001e80000100800 */
[----:B0-----:R-:W3:Y:S01]  /*f6c0*/  LDL.LU R198, [R1+0x2c0] ;  /* 0x0002c00001c67983 */ /* 0x001ee20000300800 */
[----:B------:R-:W-:-:S05]  /*f6d0*/  IADD3 R206, P5, R206, R113, RZ ;  /* 0x00000071cece7210 */ /* 0x000fca0007fbe0ff */
[----:B------:R0:W-:Y:S01]  /*f6e0*/  STL [R1+0x300], R206 ;  /* 0x000300ce01007387 */ /* 0x0001e20000100800 */
[--C-:B------:R-:W-:Y:S01]  /*f6f0*/  IMAD.X R197, R197, 0x1, R112.reuse, P6 ;  /* 0x00000001c5c57824 */ /* 0x100fe200030e0670 */
[----:B------:R-:W-:Y:S02]  /*f700*/  IADD3 R205, P6, R205, R113, RZ ;  /* 0x00000071cdcd7210 */ /* 0x000fe40007fde0ff */
[----:B0-----:R-:W3:Y:S01]  /*f710*/  LDL.LU R206, [R1+0x2e4] ;  /* 0x0002e40001ce7983 */ /* 0x001ee20000300800 */
[----:B------:R-:W-:-:S03]  /*f720*/  IMAD.X R212, R212, 0x1, R112, P1 ;  /* 0x00000001d4d47824 */ /* 0x000fc600008e0670 */
[----:B------:R-:W-:Y:S01]  /*f730*/  STL [R1+0x324], R197 ;  /* 0x000324c501007387 */ /* 0x000fe20000100800 */
[----:B------:R-:W-:-:S05]  /*f740*/  IADD3 R125, P1, R125, R113, RZ ;  /* 0x000000717d7d7210 */ /* 0x000fca0007f3e0ff */
[----:B------:R0:W-:Y:S04]  /*f750*/  STL [R1+0x2f0], R125 ;  /* 0x0002f07d01007387 */ /* 0x0001e80000100800 */
[----:B------:R-:W-:Y:S04]  /*f760*/  STL [R1+0x2f8], R205 ;  /* 0x0002f8cd01007387 */ /* 0x000fe80000100800 */
[----:B0-----:R-:W3:Y:S04]  /*f770*/  LDL.LU R125, [R1+0x2b8] ;  /* 0x0002b800017d7983 */ /* 0x001ee80000300800 */
[----:B------:R-:W-:Y:S01]  /*f780*/  STL [R1+0x31c], R212 ;  /* 0x00031cd401007387 */ /* 0x000fe20000100800 */
[----:B--2---:R-:W-:Y:S01]  /*f790*/  IMAD.X R213, R213, 0x1, R112, P2 ;  /* 0x00000001d5d57824 */ /* 0x004fe200010e0670 */
[----:B------:R-:W-:-:S04]  /*f7a0*/  IADD3 R229, P2, R229, R113, RZ ;  /* 0x00000071e5e57210 */ /* 0x000fc80007f5e0ff */
[----:B------:R0:W-:Y:S04]  /*f7b0*/  STL [R1+0x314], R213 ;  /* 0x000314d501007387 */ /* 0x0001e80000100800 */
[----:B0-----:R-:W2:Y:S04]  /*f7c0*/  LDL.LU R213, [R1+0x2dc] ;  /* 0x0002dc0001d57983 */ /* 0x001ea80000300800 */
[----:B------:R-:W2:Y:S01]  /*f7d0*/  LDL.LU R121, [R1+0x2b0] ;  /* 0x0002b00001797983 */ /* 0x000ea20000300800 */
[----:B----4-:R-:W-:-:S05]  /*f7e0*/  IMAD.X R222, R222, 0x1, R112, P3 ;  /* 0x00000001dede7824 */ /* 0x010fca00018e0670 */
        /* <DEDUP_REMOVED lines=11> */
[----:B------:R-:W-:Y:S01]  /*f8a0*/  IADD3 R120, P4, R120, R113, RZ ;  /* 0x0000007178787210 */ /* 0x000fe20007f9e0ff */
[----:B---3--:R-:W-:-:S04]  /*f8b0*/  IMAD.X R238, R238, 0x1, R112, P5 ;  /* 0x00000001eeee7824 */ /* 0x008fc800028e0670 */
        /* <DEDUP_REMOVED lines=16> */
[----:B0-----:R-:W3:Y:S01]  /*f9c0*/  LDL.LU R198, [R1+0x2ac] ;  /* 0x0002ac0001c67983 */ /* 0x001ee20000300800 */
[----:B------:R-:W-:-:S03]  /*f9d0*/  IMAD.X R206, R206, 0x1, R112, P2 ;  /* 0x00000001cece7824 */ /* 0x000fc600010e0670 */
[----:B------:R-:W-:Y:S04]  /*f9e0*/  STL [R1+0x2ec], R247 ;  /* 0x0002ecf701007387 */ /* 0x000fe80000100800 */
[----:B------:R-:W3:Y:S04]  /*f9f0*/  LDL.LU R205, [R1+0x280] ;  /* 0x0002800001cd7983 */ /* 0x000ee80000300800 */
[----:B------:R-:W3:Y:S04]  /*fa00*/  LDL.LU R212, [R1+0x2a4] ;  /* 0x0002a40001d47983 */ /* 0x000ee80000300800 */
[----:B------:R-:W3:Y:S04]  /*fa10*/  LDL.LU R221, [R1+0x278] ;  /* 0x0002780001dd7983 */ /* 0x000ee80000300800 */
[----:B------:R0:W-:Y:S04]  /*fa20*/  STL [R1+0x2e4], R206 ;  /* 0x0002e4ce01007387 */ /* 0x0001e80000100800 */
[----:B0-----:R-:W3:Y:S01]  /*fa30*/  LDL.LU R206, [R1+0x29c] ;  /* 0x00029c0001ce7983 */ /* 0x001ee20000300800 */
[----:B------:R-:W-:-:S03]  /*fa40*/  IADD3 R125, P2, R125, R113, RZ ;  /* 0x000000717d7d7210 */ /* 0x000fc60007f5e0ff */
[----:B------:R-:W3:Y:S04]  /*fa50*/  LDL.LU R247, [R1+0x270] ;  /* 0x0002700001f77983 */ /* 0x000ee80000300800 */
[----:B------:R0:W-:Y:S04]  /*fa60*/  STL [R1+0x2b8], R125 ;  /* 0x0002b87d01007387 */ /* 0x0001e80000100800 */
[----:B0-----:R-:W3:Y:S01]  /*fa70*/  LDL.LU R125, [R1+0x294] ;  /* 0x00029400017d7983 */ /* 0x001ee20000300800 */
[----:B--2---:R-:W-:-:S05]  /*fa80*/  IMAD.X R213, R213, 0x1, R112, P3 ;  /* 0x00000001d5d57824 */ /* 0x004fca00018e0670 */
[----:B------:R0:W-:Y:S01]  /*fa90*/  STL [R1+0x2dc], R213 ;  /* 0x0002dcd501007387 */ /* 0x0001e20000100800 */
[----:B------:R-:W-:-:S03]  /*faa0*/  IADD3 R121, P3, R121, R113, RZ ;  /* 0x0000007179797210 */ /* 0x000fc60007f7e0ff */
[----:B0-----:R-:W2:Y:S01]  /*fab0*/  LDL.LU R213, [R1+0x268] ;  /* 0x0002680001d57983 */ /* 0x001ea20000300800 */
[----:B----4-:R-:W-:Y:S01]  /*fac0*/  IMAD.X R222, R222, 0x1, R112, P4 ;  /* 0x00000001dede7824 */ /* 0x010fe200020e0670 */
[----:B------:R-:W-:-:S04]  /*fad0*/  IADD3 R116, P4, R116, R113, RZ ;  /* 0x0000007174747210 */ /* 0x000fc80007f9e0ff */
[----:B------:R0:W-:Y:S01]  /*fae0*/  STL [R1+0x2d4], R222 ;  /* 0x0002d4de01007387 */ /* 0x0001e20000100800 */
[----:B------:R-:W-:-:S03]  /*faf0*/  IMAD.X R229, R229, 0x1, R112, P5 ;  /* 0x00000001e5e57824 */ /* 0x000fc600028e0670 */
[----:B0-----:R-:W4:Y:S01]  /*fb00*/  LDL.LU R222, [R1+0x28c] ;  /* 0x00028c0001de7983 */ /* 0x001f220000300800 */
[----:B------:R-:W-:-:S03]  /*fb10*/  IADD3 R230, P5, R230, R113, RZ ;  /* 0x00000071e6e67210 */ /* 0x000fc60007fbe0ff */
[----:B------:R-:W-:Y:S04]  /*fb20*/  STL [R1+0x2b0], R121 ;  /* 0x0002b07901007387 */ /* 0x000fe80000100800 */
[----:B------:R0:W-:Y:S04]  /*fb30*/  STL [R1+0x2a0], R230 ;  /* 0x0002a0e601007387 */ /* 0x0001e80000100800 */
[----:B------:R-:W-:Y:S04]  /*fb40*/  STL [R1+0x2a8], R116 ;  /* 0x0002a87401007387 */ /* 0x000fe80000100800 */
[----:B0-----:R-:W4:Y:S04]  /*fb50*/  LDL.LU R230, [R1+0x260] ;  /* 0x0002600001e67983 */ /* 0x001f280000300800 */
[----:B------:R-:W-:Y:S01]  /*fb60*/  STL [R1+0x2cc], R229 ;  /* 0x0002cce501007387 */ /* 0x000fe20000100800 */
[----:B------:R-:W-:-:S05]  /*fb70*/  IMAD.X R158, R158, 0x1, R112, P6 ;  /* 0x000000019e9e7824 */ /* 0x000fca00030e0670 */
[----:B------:R0:W-:Y:S04]  /*fb80*/  STL [R1+0x2c4], R158 ;  /* 0x0002c49e01007387 */ /* 0x0001e80000100800 */
[----:B0-----:R-:W4:Y:S04]  /*fb90*/  LDL.LU R158, [R1+0x284] ;  /* 0x00028400019e7983 */ /* 0x001f280000300800 */
[----:B------:R-:W4:Y:S01]  /*fba0*/  LDL.LU R229, [R1+0x258] ;  /* 0x0002580001e57983 */ /* 0x000f220000300800 */
[----:B---3--:R-:W-:Y:S01]  /*fbb0*/  IADD3 R120, P6, R120, R113, RZ ;  /* 0x0000007178787210 */ /* 0x008fe20007fde0ff */
[----:B------:R-:W-:-:S04]  /*fbc0*/  IMAD.X R197, R197, 0x1, R112, P1 ;  /* 0x00000001c5c57824 */ /* 0x000fc800008e0670 */
[----:B------:R0:W-:Y:S04]  /*fbd0*/  STL [R1+0x298], R120 ;  /* 0x0002987801007387 */ /* 0x0001e80000100800 */
[----:B0-----:R-:W3:Y:S01]  /*fbe0*/  LDL.LU R120, [R1+0x27c] ;  /* 0x00027c0001787983 */ /* 0x001ee20000300800 */
[----:B------:R-:W-:-:S05]  /*fbf0*/  IADD3 R238, P1, R238, R113, RZ ;  /* 0x00000071eeee7210 */ /* 0x000fca0007f3e0ff */
[----:B------:R0:W-:Y:S04]  /*fc00*/  STL [R1+0x290], R238 ;  /* 0x000290ee01007387 */ /* 0x0001e80000100800 */
[----:B------:R-:W-:Y:S01]  /*fc10*/  STL [R1+0x2bc], R197 ;  /* 0x0002bcc501007387 */ /* 0x000fe20000100800 */
[----:B------:R-:W-:-:S03]  /*fc20*/  IMAD.X R115, R115, 0x1, R112, P2 ;  /* 0x0000000173737824 */ /* 0x000fc600010e0670 */
[----:B0-----:R-:W3:Y:S04]  /*fc30*/  LDL.LU R238, [R1+0x250] ;  /* 0x0002500001ee7983 */ /* 0x001ee80000300800 */
[----:B------:R0:W-:Y:S04]  /*fc40*/  STL [R1+0x2b4], R115 ;  /* 0x0002b47301007387 */ /* 0x0001e80000100800 */
[----:B0-----:R-:W3:Y:S01]  /*fc50*/  LDL.LU R115, [R1+0x274] ;  /* 0x0002740001737983 */ /* 0x001ee20000300800 */
[----:B------:R-:W-:-:S05]  /*fc60*/  IADD3 R159, P2, R159, R113, RZ ;  /* 0x000000719f9f7210 */ /* 0x000fca0007f5e0ff */
        /* <DEDUP_REMOVED lines=9> */
[----:B------:R-:W-:Y:S01]  /*fd00*/  IMAD.X R206, R206, 0x1, R112, P5 ;  /* 0x00000001cece7824 */ /* 0x000fe200028e0670 */
[----:B------:R-:W-:-:S04]  /*fd10*/  IADD3 R247, P5, R247, R113, RZ ;  /* 0x00000071f7f77210 */ /* 0x000fc80007fbe0ff */
[----:B------:R0:W-:Y:S04]  /*fd20*/  STL [R1+0x29c], R206 ;  /* 0x00029cce01007387 */ /* 0x0001e80000100800 */
[----:B------:R-:W-:Y:S04]  /*fd30*/  STL [R1+0x2a4], R212 ;  /* 0x0002a4d401007387 */ /* 0x000fe80000100800 */
[----:B0-----:R-:W3:Y:S01]  /*fd40*/  LDL.LU R206, [R1+0x240] ;  /* 0x0002400001ce7983 */ /* 0x001ee20000300800 */
[----:B------:R-:W-:-:S03]  /*fd50*/  IMAD.X R125, R125, 0x1, R112, P6 ;  /* 0x000000017d7d7824 */ /* 0x000fc600030e0670 */
[----:B------:R-:W-:Y:S04]  /*fd60*/  STL [R1+0x278], R221 ;  /* 0x000278dd01007387 */ /* 0x000fe80000100800 */
[----:B------:R0:W-:Y:S04]  /*fd70*/  STL [R1+0x270], R247 ;  /* 0x000270f701007387 */ /* 0x0001e80000100800 */
[----:B0-----:R-:W3:Y:S04]  /*fd80*/  LDL.LU R247, [R1+0x264] ;  /* 0x0002640001f77983 */ /* 0x001ee80000300800 */
[----:B------:R-:W3:Y:S01]  /*fd90*/  LDL.LU R126, [R1+0x238] ;  /* 0x00023800017e7983 */ /* 0x000ee20000300800 */
[----:B--2---:R-:W-:-:S05]  /*fda0*/  IADD3 R213, P6, R213, R113, RZ ;  /* 0x00000071d5d57210 */ /* 0x004fca0007fde0ff */
[----:B------:R0:W-:Y:S04]  /*fdb0*/  STL [R1+0x268], R213 ;  /* 0x000268d501007387 */ /* 0x0001e80000100800 */
[----:B------:R1:W-:Y:S04]  /*fdc0*/  STL [R1+0x294], R125 ;  /* 0x0002947d01007387 */ /* 0x0003e80000100800 */
[----:B0-----:R-:W2:Y:S04]  /*fdd0*/  LDL.LU R213, [R1+0x25c] ;  /* 0x00025c0001d57983 */ /* 0x001ea80000300800 */
[----:B------:R-:W2:Y:S04]  /*fde0*/  LDL.LU R121, [R1+0x230] ;  /* 0x0002300001797983 */ /* 0x000ea80000300800 */
[----:B-1----:R-:W2:Y:S01]  /*fdf0*/  LDL.LU R125, [R1+0x254] ;  /* 0x00025400017d7983 */ /* 0x002ea20000300800 */
[----:B----4-:R-:W-:-:S05]  /*fe00*/  IMAD.X R222, R222, 0x1, R112, P1 ;  /* 0x00000001dede7824 */ /* 0x010fca00008e0670 */
[----:B------:R0:W-:Y:S04]  /*fe10*/  STL [R1+0x28c], R222 ;  /* 0x00028cde01007387 */ /* 0x0001e80000100800 */
[----:B0-----:R-:W4:Y:S01]  /*fe20*/  LDL.LU R222, [R1+0x228] ;  /* 0x0002280001de7983 */ /* 0x001f220000300800 */
[----:B------:R-:W-:-:S05]  /*fe30*/  IADD3 R230, P1, R230, R113, RZ ;  /* 0x00000071e6e67210 */ /* 0x000fca0007f3e0ff */
[----:B------:R0:W-:Y:S04]  /*fe40*/  STL [R1+0x260], R230 ;  /* 0x000260e601007387 */ /* 0x0001e80000100800 */
[----:B0-----:R-:W4:Y:S01]  /*fe50*/  LDL.LU R230, [R1+0x24c] ;  /* 0x00024c0001e67983 */ /* 0x001f220000300800 */
[----:B------:R-:W-:-:S05]  /*fe60*/  IMAD.X R158, R158, 0x1, R112, P2 ;  /* 0x000000019e9e7824 */ /* 0x000fca00010e0670 */
[----:B------:R0:W-:Y:S04]  /*fe70*/  STL [R1+0x284], R158 ;  /* 0x0002849e01007387 */ /* 0x0001e80000100800 */
[----:B0-----:R-:W4:Y:S01]  /*fe80*/  LDL.LU R158, [R1+0x220] ;  /* 0x00022000019e7983 */ /* 0x001f220000300800 */
[----:B------:R-:W-:-:S03]  /*fe90*/  IADD3 R229, P2, R229, R113, RZ ;  /* 0x00000071e5e57210 */ /* 0x000fc60007f5e0ff */
[----:B------:R-:W4:Y:S01]  /*fea0*/  LDL.LU R116, [R1+0x244] ;  /* 0x0002440001747983 */ /* 0x000f220000300800 */
[----:B---3--:R-:W-:-:S03]  /*feb0*/  IMAD.X R120, R120, 0x1, R112, P3 ;  /* 0x0000000178787824 */ /* 0x008fc600018e0670 */
[----:B------:R0:W-:Y:S04]  /*fec0*/  STL [R1+0x258], R229 ;  /* 0x000258e501007387 */ /* 0x0001e80000100800 */
[----:B0-----:R-:W3:Y:S04]  /*fed0*/  LDL.LU R229, [R1+0x218] ;  /* 0x0002180001e57983 */ /* 0x001ee80000300800 */
[----:B------:R0:W-:Y:S01]  /*fee0*/  STL [R1+0x27c], R120 ;  /* 0x00027c7801007387 */ /* 0x0001e20000100800 */
[----:B------:R-:W-:-:S03]  /*fef0*/  IADD3 R238, P3, R238, R113, RZ ;  /* 0x00000071eeee7210 */ /* 0x000fc60007f7e0ff */
[----:B0-----:R-:W3:Y:S01]  /*ff00*/  LDL.LU R120, [R1+0x23c] ;  /* 0x00023c0001787983 */ /* 0x001ee20000300800 */
[----:B------:R-:W-:-:S05]  /*ff10*/  IMAD.X R115, R115, 0x1, R112, P4 ;  /* 0x0000000173737824 */ /* 0x000fca00020e0670 */
[----:B------:R0:W-:Y:S04]  /*ff20*/  STL [R1+0x274], R115 ;  /* 0x0002747301007387 */ /* 0x0001e80000100800 */
[----:B0-----:R-:W3:Y:S01]  /*ff30*/  LDL.LU R115, [R1+0x210] ;  /* 0x0002100001737983 */ /* 0x001ee20000300800 */
[----:B------:R-:W-:-:S03]  /*ff40*/  IADD3 R159, P4, R159, R113, RZ ;  /* 0x000000719f9f7210 */ /* 0x000fc60007f9e0ff */
[----:B------:R-:W-:Y:S04]  /*ff50*/  STL [R1+0x250], R238 ;  /* 0x000250ee01007387 */ /* 0x000fe80000100800 */
[----:B------:R-:W3:Y:S04]  /*ff60*/  LDL.LU R197, [R1+0x234] ;  /* 0x0002340001c57983 */ /* 0x000ee80000300800 */
[----:B------:R0:W-:Y:S01]  /*ff70*/  STL [R1+0x248], R159 ;  /* 0x0002489f01007387 */ /* 0x0001e20000100800 */
[----:B------:R-:W-:-:S03]  /*ff80*/  IMAD.X R198, R198, 0x1, R112, P5 ;  /* 0x00000001c6c67824 */ /* 0x000fc600028e0670 */
[----:B0-----:R-:W3:Y:S04]  /*ff90*/  LDL.LU R159, [R1+0x208] ;  /* 0x00020800019f7983 */ /* 0x001ee80000300800 */
[----:B------:R-:W3:Y:S04]  /*ffa0*/  LDL.LU R205, [R1+0x22c] ;  /* 0x00022c0001cd7983 */ /* 0x000ee80000300800 */
[----:B------:R-:W3:Y:S04]  /*ffb0*/  LDL.LU R212, [R1+0x200] ;  /* 0x0002000001d47983 */ /* 0x000ee80000300800 */
[----:B------:R-:W3:Y:S04]  /*ffc0*/  LDL.LU R221, [R1+0x224] ;  /* 0x0002240001dd7983 */ /* 0x000ee80000300800 */
[----:B------:R0:W-:Y:S04]  /*ffd0*/  STL [R1+0x26c], R198 ;  /* 0x00026cc601007387 */ /* 0x0001e80000100800 */
[----:B0-----:R-:W3:Y:S01]  /*ffe0*/  LDL.LU R198, [R1+0x1f8] ;  /* 0x0001f80001c67983 */ /* 0x001ee20000300800 */
[----:B------:R-:W-:-:S05]  /*fff0*/  IADD3 R206, P5, R206, R113, RZ ;  /* 0x00000071cece7210 */ /* 0x000fca0007fbe0ff */
[----:B------:R0:W-:Y:S04]  /*10000*/  STL [R1+0x240], R206 ;  /* 0x000240ce01007387 */ /* 0x0001e80000100800 */
[----:B0-----:R-:W3:Y:S01]  /*10010*/  LDL.LU R206, [R1+0x21c] ;  /* 0x00021c0001ce7983 */ /* 0x001ee20000300800 */
[----:B------:R-:W-:-:S03]  /*10020*/  IMAD.X R247, R247, 0x1, R112, P6 ;  /* 0x00000001f7f77824 */ /* 0x000fc600030e0670 */
[----:B------:R-:W3:Y:S01]  /*10030*/  LDL.LU R238, [R1+0x1f0] ;  /* 0x0001f00001ee7983 */ /* 0x000ee20000300800 */
[----:B------:R-:W-:-:S03]  /*10040*/  IADD3 R126, P6, R126, R113, RZ ;  /* 0x000000717e7e7210 */ /* 0x000fc60007fde0ff */
[----:B------:R0:W-:Y:S04]  /*10050*/  STL [R1+0x264], R247 ;  /* 0x000264f701007387 */ /* 0x0001e80000100800 */
[----:B0-----:R-:W3:Y:S01]  /*10060*/  LDL.LU R247, [R1+0x214] ;  /* 0x0002140001f77983 */ /* 0x001ee20000300800 */
[----:B--2---:R-:W-:Y:S01]  /*10070*/  IMAD.X R213, R213, 0x1, R112, P1 ;  /* 0x00000001d5d57824 */ /* 0x004fe200008e0670 */
[----:B------:R-:W-:-:S04]  /*10080*/  IADD3 R121, P1, R121, R113, RZ ;  /* 0x0000007179797210 */ /* 0x000fc80007f3e0ff */
[----:B------:R0:W-:Y:S01]  /*10090*/  STL [R1+0x25c], R213 ;  /* 0x00025cd501007387 */ /* 0x0001e20000100800 */
[----:B------:R-:W-:-:S03]  /*100a0*/  IMAD.X R125, R125, 0x1, R112, P2 ;  /* 0x000000017d7d7824 */ /* 0x000fc600010e0670 */
[----:B0-----:R-:W2:Y:S04]  /*100b0*/  LDL.LU R213, [R1+0x1e8] ;  /* 0x0001e80001d57983 */ /* 0x001ea80000300800 */
[----:B------:R-:W-:Y:S01]  /*100c0*/  STL [R1+0x238], R126 ;  /* 0x0002387e01007387 */ /* 0x000fe20000100800 */
[----:B----4-:R-:W-:-:S05]  /*100d0*/  IADD3 R222, P2, R222, R113, RZ ;  /* 0x00000071dede7210 */ /* 0x010fca0007f5e0ff */
[----:B------:R0:W-:Y:S04]  /*100e0*/  STL [R1+0x228], R222 ;  /* 0x000228de01007387 */ /* 0x0001e80000100800 */
[----:B------:R-:W-:Y:S04]  /*100f0*/  STL [R1+0x230], R121 ;  /* 0x0002307901007387 */ /* 0x000fe80000100800 */
[----:B0-----:R-:W4:Y:S01]  /*10100*/  LDL.LU R222, [R1+0x20c] ;  /* 0x00020c0001de7983 */ /* 0x001f220000300800 */
[----:B------:R-:W-:-:S03]  /*10110*/  IMAD.X R230, R230, 0x1, R112, P3 ;  /* 0x00000001e6e67824 */ /* 0x000fc600018e0670 */
[----:B------:R-:W-:Y:S04]  /*10120*/  STL [R1+0x254], R125 ;  /* 0x0002547d01007387 */ /* 0x000fe80000100800 */
[----:B------:R0:W-:Y:S04]  /*10130*/  STL [R1+0x24c], R230 ;  /* 0x00024ce601007387 */ /* 0x0001e80000100800 */
[----:B0-----:R-:W4:Y:S04]  /*10140*/  LDL.LU R230, [R1+0x1e0] ;  /* 0x0001e00001e67983 */ /* 0x001f280000300800 */
[----:B------:R-:W4:Y:S01]  /*10150*/  LDL.LU R125, [R1+0x204] ;  /* 0x00020400017d7983 */ /* 0x000f220000300800 */
[----:B------:R-:W-:-:S05]  /*10160*/  IADD3 R158, P3, R158, R113, RZ ;  /* 0x000000719e9e7210 */ /* 0x000fca0007f7e0ff */
[----:B------:R0:W-:Y:S04]  /*10170*/  STL [R1+0x220], R158 ;  /* 0x0002209e01007387 */ /* 0x0001e80000100800 */
[----:B0-----:R-:W4:Y:S01]  /*10180*/  LDL.LU R158, [R1+0x1d8] ;  /* 0x0001d800019e7983 */ /* 0x001f220000300800 */
[----:B------:R-:W-:Y:S01]  /*10190*/  IMAD.X R116, R116, 0x1, R112, P4 ;  /* 0x0000000174747824 */ /* 0x000fe200020e0670 */
[----:B---3--:R-:W-:-:S05]  /*101a0*/  IADD3 R229, P4, R229, R113, RZ ;  /* 0x00000071e5e57210 */ /* 0x008fca0007f9e0ff */
[----:B------:R0:W-:Y:S04]  /*101b0*/  STL [R1+0x218], R229 ;  /* 0x000218e501007387 */ /* 0x0001e80000100800 */
[----:B------:R-:W-:Y:S01]  /*101c0*/  STL [R1+0x244], R116 ;  /* 0x0002447401007387 */ /* 0x000fe20000100800 */
[----:B------:R-:W-:-:S03]  /*101d0*/  IMAD.X R120, R120, 0x1, R112, P5 ;  /* 0x0000000178787824 */ /* 0x000fc600028e0670 */
[----:B0-----:R-:W3:Y:S04]  /*101e0*/  LDL.LU R229, [R1+0x1fc] ;  /* 0x0001fc0001e57983 */ /* 0x001ee80000300800 */
[----:B------:R0:W-:Y:S04]  /*101f0*/  STL [R1+0x23c], R120 ;  /* 0x00023c7801007387 */ /* 0x0001e80000100800 */
[----:B0-----:R-:W3:Y:S01]  /*10200*/  LDL.LU R120, [R1+0x1d0] ;  /* 0x0001d00001787983 */ /* 0x001ee20000300800 */
[----:B------:R-:W-:-:S05]  /*10210*/  IADD3 R115, P5, R115, R113, RZ ;  /* 0x0000007173737210 */ /* 0x000fca0007fbe0ff */
[----:B------:R0:W-:Y:S01]  /*10220*/  STL [R1+0x210], R115 ;  /* 0x0002107301007387 */ /* 0x0001e20000100800 */
[----:B------:R-:W-:-:S03]  /*10230*/  IMAD.X R197, R197, 0x1, R112, P6 ;  /* 0x00000001c5c57824 */ /* 0x000fc600030e0670 */
[----:B0-----:R-:W3:Y:S01]  /*10240*/  LDL.LU R115, [R1+0x1f4] ;  /* 0x0001f40001737983 */ /* 0x001ee20000300800 */
[----:B------:R-:W-:Y:S01]  /*10250*/  IADD3 R159, P6, R159, R113, RZ ;  /* 0x000000719f9f7210 */ /* 0x000fe20007fde0ff */
[----:B------:R-:W-:-:S04]  /*10260*/  IMAD.X R205, R205, 0x1, R112, P1 ;  /* 0x00000001cdcd7824 */ /* 0x000fc800008e0670 */
[----:B------:R0:W-:Y:S01]  /*10270*/  STL [R1+0x208], R159 ;  /* 0x0002089f01007387 */ /* 0x0001e20000100800 */
[-C--:B------:R-:W-:Y:S01]  /*10280*/  IADD3 R212, P1, R212, R113.reuse, RZ ;  /* 0x00000071d4d47210 */ /* 0x080fe20007f3e0ff */
[----:B------:R-:W-:Y:S02]  /*10290*/  IMAD.X R221, R221, 0x1, R112, P2 ;  /* 0x00000001dddd7824 */ /* 0x000fe400010e0670 */
[----:B0-----:R-:W3:Y:S04]  /*102a0*/  LDL.LU R159, [R1+0x1c8] ;  /* 0x0001c800019f7983 */ /* 0x001ee80000300800 */
[----:B------:R-:W-:Y:S01]  /*102b0*/  STL [R1+0x234], R197 ;  /* 0x000234c501007387 */ /* 0x000fe20000100800 */
[----:B------:R-:W-:-:S03]  /*102c0*/  IADD3 R198, P2, R198, R113, RZ ;  /* 0x00000071c6c67210 */ /* 0x000fc60007f5e0ff */
[----:B------:R-:W-:Y:S04]  /*102d0*/  STL [R1+0x22c], R205 ;  /* 0x00022ccd01007387 */ /* 0x000fe80000100800 */
[----:B------:R0:W-:Y:S04]  /*102e0*/  STL [R1+0x1f8], R198 ;  /* 0x0001f8c601007387 */ /* 0x0001e80000100800 */
[----:B------:R-:W-:Y:S04]  /*102f0*/  STL [R1+0x200], R212 ;  /* 0x000200d401007387 */ /* 0x000fe80000100800 */
[----:B0-----:R-:W3:Y:S01]  /*10300*/  LDL.LU R198, [R1+0x1ec] ;  /* 0x0001ec0001c67983 */ /* 0x001ee20000300800 */
[----:B------:R-:W-:-:S03]  /*10310*/  IMAD.X R206, R206, 0x1, R112, P3 ;  /* 0x00000001cece7824 */ /* 0x000fc600018e0670 */
[----:B------:R-:W-:Y:S01]  /*10320*/  STL [R1+0x224], R221 ;  /* 0x000224dd01007387 */ /* 0x000fe20000100800 */
[----:B------:R-:W-:-:S03]  /*10330*/  IADD3 R238, P3, R238, R113, RZ ;  /* 0x00000071eeee7210 */ /* 0x000fc60007f7e0ff */
[----:B------:R0:W-:Y:S04]  /*10340*/  STL [R1+0x21c], R206 ;  /* 0x00021cce01007387 */ /* 0x0001e80000100800 */
[----:B0-----:R-:W3:Y:S01]  /*10350*/  LDL.LU R206, [R1+0x1c0] ;  /* 0x0001c00001ce7983 */ /* 0x001ee20000300800 */
[----:B------:R-:W-:-:S03]  /*10360*/  IMAD.X R247, R247, 0x1, R112, P4 ;  /* 0x00000001f7f77824 */ /* 0x000fc600020e0670 */
[----:B------:R-:W3:Y:S04]  /*10370*/  LDL.LU R126, [R1+0x1e4] ;  /* 0x0001e400017e7983 */ /* 0x000ee80000300800 */
[----:B------:R0:W-:Y:S04]  /*10380*/  STL [R1+0x1f0], R238 ;  /* 0x0001f0ee01007387 */ /* 0x0001e80000100800 */
[----:B0-----:R-:W3:Y:S04]  /*10390*/  LDL.LU R238, [R1+0x1b8] ;  /* 0x0001b80001ee7983 */ /* 0x001ee80000300800 */
[----:B------:R0:W-:Y:S04]  /*103a0*/  STL [R1+0x214], R247 ;  /* 0x000214f701007387 */ /* 0x0001e80000100800 */
[----:B------:R-:W3:Y:S04]  /*103b0*/  LDL.LU R121, [R1+0x1dc] ;  /* 0x0001dc0001797983 */ /* 0x000ee80000300800 */
[----:B0-----:R-:W3:Y:S01]  /*103c0*/  LDL.LU R247, [R1+0x1b0] ;  /* 0x0001b00001f77983 */ /* 0x001ee20000300800 */
[----:B--2---:R-:W-:-:S05]  /*103d0*/  IADD3 R213, P4, R213, R113, RZ ;  /* 0x00000071d5d57210 */ /* 0x004fca0007f9e0ff */
[----:B------:R0:W-:Y:S04]  /*103e0*/  STL [R1+0x1e8], R213 ;  /* 0x0001e8d501007387 */ /* 0x0001e80000100800 */
[----:B0-----:R-:W2:Y:S01]  /*103f0*/  LDL.LU R213, [R1+0x1d4] ;  /* 0x0001d40001d57983 */ /* 0x001ea20000300800 */
[----:B----4-:R-:W-:-:S05]  /*10400*/  IMAD.X R222, R222, 0x1, R112, P5 ;  /* 0x00000001dede7824 */ /* 0x010fca00028e0670 */
[----:B------:R0:W-:Y:S04]  /*10410*/  STL [R1+0x20c], R222 ;  /* 0x00020cde01007387 */ /* 0x0001e80000100800 */
[----:B0-----:R-:W4:Y:S01]  /*10420*/  LDL.LU R222, [R1+0x1a8] ;  /* 0x0001a80001de7983 */ /* 0x001f220000300800 */
[----:B------:R-:W-:Y:S01]  /*10430*/  IADD3 R230, P5, R230, R113, RZ ;  /* 0x00000071e6e67210 */ /* 0x000fe20007fbe0ff */
[----:B------:R-:W-:-:S04]  /*10440*/  IMAD.X R125, R125, 0x1, R112, P6 ;  /* 0x000000017d7d7824 */ /* 0x000fc800030e0670 */
[----:B------:R0:W-:Y:S04]  /*10450*/  STL [R1+0x1e0], R230 ;  /* 0x0001e0e601007387 */ /* 0x0001e80000100800 */
[----:B0-----:R-:W4:Y:S04]  /*10460*/  LDL.LU R230, [R1+0x1cc] ;  /* 0x0001cc0001e67983 */ /* 0x001f280000300800 */
[----:B------:R-:W4:Y:S04]  /*10470*/  LDL.LU R116, [R1+0x1a0] ;  /* 0x0001a00001747983 */ /* 0x000f280000300800 */
[----:B------:R0:W-:Y:S04]  /*10480*/  STL [R1+0x204], R125 ;  /* 0x0002047d01007387 */ /* 0x0001e80000100800 */
[----:B0-----:R-:W4:Y:S01]  /*10490*/  LDL.LU R125, [R1+0x1c4] ;  /* 0x0001c400017d7983 */ /* 0x001f220000300800 */
[----:B------:R-:W-:-:S05]  /*104a0*/  IADD3 R158, P6, R158, R113, RZ ;  /* 0x000000719e9e7210 */ /* 0x000fca0007fde0ff */
[----:B------:R0:W-:Y:S04]  /*104b0*/  STL [R1+0x1d8], R158 ;  /* 0x0001d89e01007387 */ /* 0x0001e80000100800 */
[----:B0-----:R-:W4:Y:S01]  /*104c0*/  LDL.LU R158, [R1+0x198] ;  /* 0x00019800019e7983 */ /* 0x001f220000300800 */
[----:B---3--:R-:W-:Y:S01]  /*104d0*/  IMAD.X R229, R229, 0x1, R112, P1 ;  /* 0x00000001e5e57824 */ /* 0x008fe200008e0670 */
[----:B------:R-:W-:-:S05]  /*104e0*/  IADD3 R120, P1, R120, R113, RZ ;  /* 0x0000007178787210 */ /* 0x000fca0007f3e0ff */
[----:B------:R0:W-:Y:S04]  /*104f0*/  STL [R1+0x1d0], R120 ;  /* 0x0001d07801007387 */ /* 0x0001e80000100800 */
[----:B0-----:R-:W3:Y:S04]  /*10500*/  LDL.LU R120, [R1+0x1bc] ;  /* 0x0001bc0001787983 */ /* 0x001ee80000300800 */
[----:B------:R-:W-:Y:S01]  /*10510*/  STL [R1+0x1fc], R229 ;  /* 0x0001fce501007387 */ /* 0x000fe20000100800 */
[----:B------:R-:W-:-:S03]  /*10520*/  IMAD.X R115, R115, 0x1, R112, P2 ;  /* 0x0000000173737824 */ /* 0x000fc600010e0670 */
[----:B------:R-:W3:Y:S04]  /*10530*/  LDL.LU R197, [R1+0x190] ;  /* 0x0001900001c57983 */ /* 0x000ee80000300800 */
[----:B------:R0:W-:Y:S04]  /*10540*/  STL [R1+0x1f4], R115 ;  /* 0x0001f47301007387 */ /* 0x0001e80000100800 */
[----:B0-----:R-:W3:Y:S04]  /*10550*/  LDL.LU R115, [R1+0x1b4] ;  /* 0x0001b40001737983 */ /* 0x001ee80000300800 */
[----:B------:R-:W3:Y:S01]  /*10560*/  LDL.LU R205, [R1+0x188] ;  /* 0x0001880001cd7983 */ /* 0x000ee20000300800 */
[----:B------:R-:W-:-:S03]  /*10570*/  IADD3 R159, P2, R159, R113, RZ ;  /* 0x000000719f9f7210 */ /* 0x000fc60007f5e0ff */
[----:B------:R-:W3:Y:S04]  /*10580*/  LDL.LU R212, [R1+0x1ac] ;  /* 0x0001ac0001d47983 */ /* 0x000ee80000300800 */
[----:B------:R-:W3:Y:S04]  /*10590*/  LDL.LU R221, [R1+0x180] ;  /* 0x0001800001dd7983 */ /* 0x000ee80000300800 */
[----:B------:R0:W-:Y:S04]  /*105a0*/  STL [R1+0x1c8], R159 ;  /* 0x0001c89f01007387 */ /* 0x0001e80000100800 */
[----:B0-----:R-:W3:Y:S01]  /*105b0*/  LDL.LU R159, [R1+0x1a4] ;  /* 0x0001a400019f7983 */ /* 0x001ee20000300800 */
[----:B------:R-:W-:-:S05]  /*105c0*/  IMAD.X R198, R198, 0x1, R112, P3 ;  /* 0x00000001c6c67824 */ /* 0x000fca00018e0670 */
[----:B------:R0:W-:Y:S04]  /*105d0*/  STL [R1+0x1ec], R198 ;  /* 0x0001ecc601007387 */ /* 0x0001e80000100800 */
[----:B0-----:R-:W3:Y:S01]  /*105e0*/  LDL.LU R198, [R1+0x178] ;  /* 0x0001780001c67983 */ /* 0x001ee20000300800 */
[----:B------:R-:W-:-:S03]  /*105f0*/  IADD3 R206, P3, R206, R113, RZ ;  /* 0x00000071cece7210 */ /* 0x000fc60007f7e0ff */
[----:B------:R-:W3:Y:S01]  /*10600*/  LDL.LU R229, [R1+0x19c] ;  /* 0x00019c0001e57983 */ /* 0x000ee20000300800 */
[----:B------:R-:W-:-:S03]  /*10610*/  IMAD.X R126, R126, 0x1, R112, P4 ;  /* 0x000000017e7e7824 */ /* 0x000fc600020e0670 */
[----:B------:R0:W-:Y:S04]  /*10620*/  STL [R1+0x1c0], R206 ;  /* 0x0001c0ce01007387 */ /* 0x0001e80000100800 */
[----:B0-----:R-:W3:Y:S01]  /*10630*/  LDL.LU R206, [R1+0x170] ;  /* 0x0001700001ce7983 */ /* 0x001ee20000300800 */
[----:B------:R-:W-:-:S05]  /*10640*/  IADD3 R238, P4, R238, R113, RZ ;  /* 0x00000071eeee7210 */ /* 0x000fca0007f9e0ff */
[----:B------:R0:W-:Y:S01]  /*10650*/  STL [R1+0x1b8], R238 ;  /* 0x0001b8ee01007387 */ /* 0x0001e20000100800 */
[--C-:B------:R-:W-:Y:S01]  /*10660*/  IMAD.X R121, R121, 0x1, R112.reuse, P5 ;  /* 0x0000000179797824 */ /* 0x100fe200028e0670 */
[----:B------:R-:W-:Y:S02]  /*10670*/  IADD3 R247, P5, R247, R113, RZ ;  /* 0x00000071f7f77210 */ /* 0x000fe40007fbe0ff */
[----:B0-----:R-:W3:Y:S04]  /*10680*/  LDL.LU R238, [R1+0x194] ;  /* 0x0001940001ee7983 */ /* 0x001ee80000300800 */
[----:B------:R-:W-:Y:S04]  /*10690*/  STL [R1+0x1e4], R126 ;  /* 0x0001e47e01007387 */ /* 0x000fe80000100800 */
[----:B------:R0:W-:Y:S04]  /*106a0*/  STL [R1+0x1b0], R247 ;  /* 0x0001b0f701007387 */ /* 0x0001e80000100800 */
[----:B------:R-:W-:Y:S04]  /*106b0*/  STL [R1+0x1dc], R121 ;  /* 0x0001dc7901007387 */ /* 0x000fe80000100800 */
[----:B0-----:R-:W3:Y:S01]  /*106c0*/  LDL.LU R247, [R1+0x168] ;  /* 0x0001680001f77983 */ /* 0x001ee20000300800 */
[----:B--2---:R-:W-:-:S05]  /*106d0*/  IMAD.X R213, R213, 0x1, R112, P6 ;  /* 0x00000001d5d57824 */ /* 0x004fca00030e0670 */
[----:B------:R0:W-:Y:S04]  /*106e0*/  STL [R1+0x1d4], R213 ;  /* 0x0001d4d501007387 */ /* 0x0001e80000100800 */
[----:B0-----:R-:W2:Y:S01]  /*106f0*/  LDL.LU R213, [R1+0x18c] ;  /* 0x00018c0001d57983 */ /* 0x001ea20000300800 */
[----:B----4-:R-:W-:-:S05]  /*10700*/  IADD3 R222, P6, R222, R113, RZ ;  /* 0x00000071dede7210 */ /* 0x010fca0007fde0ff */
[----:B------:R0:W-:Y:S04]  /*10710*/  STL [R1+0x1a8], R222 ;  /* 0x0001a8de01007387 */ /* 0x0001e80000100800 */
[----:B0-----:R-:W4:Y:S01]  /*10720*/  LDL.LU R222, [R1+0x160] ;  /* 0x0001600001de7983 */ /* 0x001f220000300800 */
[----:B------:R-:W-:Y:S01]  /*10730*/  IMAD.X R230, R230, 0x1, R112, P1 ;  /* 0x00000001e6e67824 */ /* 0x000fe200008e0670 */
[----:B------:R-:W-:-:S04]  /*10740*/  IADD3 R116, P1, R116, R113, RZ ;  /* 0x0000007174747210 */ /* 0x000fc80007f3e0ff */
[----:B------:R0:W-:Y:S04]  /*10750*/  STL [R1+0x1cc], R230 ;  /* 0x0001cce601007387 */ /* 0x0001e80000100800 */
[----:B0-----:R-:W4:Y:S01]  /*10760*/  LDL.LU R230, [R1+0x184] ;  /* 0x0001840001e67983 */ /* 0x001f220000300800 */
[----:B------:R-:W-:-:S05]  /*10770*/  IMAD.X R125, R125, 0x1, R112, P2 ;  /* 0x000000017d7d7824 */ /* 0x000fca00010e0670 */
[----:B------:R0:W-:Y:S04]  /*10780*/  STL [R1+0x1c4], R125 ;  /* 0x0001c47d01007387 */ /* 0x0001e80000100800 */
[----:B------:R-:W-:Y:S04]  /*10790*/  STL [R1+0x1a0], R116 ;  /* 0x0001a07401007387 */ /* 0x000fe80000100800 */
[----:B0-----:R-:W4:Y:S01]  /*107a0*/  LDL.LU R125, [R1+0x158] ;  /* 0x00015800017d7983 */ /* 0x001f220000300800 */
[----:B------:R-:W-:-:S05]  /*107b0*/  IADD3 R158, P2, R158, R113, RZ ;  /* 0x000000719e9e7210 */ /* 0x000fca0007f5e0ff */
[----:B------:R0:W-:Y:S04]  /*107c0*/  STL [R1+0x198], R158 ;  /* 0x0001989e01007387 */ /* 0x0001e80000100800 */
[----:B0-----:R-:W4:Y:S01]  /*107d0*/  LDL.LU R158, [R1+0x17c] ;  /* 0x00017c00019e7983 */ /* 0x001f220000300800 */
[----:B---3--:R-:W-:-:S05]  /*107e0*/  IMAD.X R120, R120, 0x1, R112, P3 ;  /* 0x0000000178787824 */ /* 0x008fca00018e0670 */
[----:B------:R0:W-:Y:S01]  /*107f0*/  STL [R1+0x1bc], R120 ;  /* 0x0001bc7801007387 */ /* 0x0001e20000100800 */
[----:B------:R-:W-:-:S03]  /*10800*/  IADD3 R197, P3, R197, R113, RZ ;  /* 0x00000071c5c57210 */ /* 0x000fc60007f7e0ff */
[----:B0-----:R-:W3:Y:S01]  /*10810*/  LDL.LU R120, [R1+0x150] ;  /* 0x0001500001787983 */ /* 0x001ee20000300800 */
[----:B------:R-:W-:Y:S01]  /*10820*/  IMAD.X R115, R115, 0x1, R112, P4 ;  /* 0x0000000173737824 */ /* 0x000fe200020e0670 */
[----:B------:R-:W-:-:S04]  /*10830*/  IADD3 R205, P4, R205, R113, RZ ;  /* 0x00000071cdcd7210 */ /* 0x000fc80007f9e0ff */
[----:B------:R0:W-:Y:S01]  /*10840*/  STL [R1+0x1b4], R115 ;  /* 0x0001b47301007387 */ /* 0x0001e20000100800 */
[--C-:B------:R-:W-:Y:S01]  /*10850*/  IMAD.X R212, R212, 0x1, R112.reuse, P5 ;  /* 0x00000001d4d47824 */ /* 0x100fe200028e0670 */
[----:B------:R-:W-:Y:S02]  /*10860*/  IADD3 R221, P5, R221, R113, RZ ;  /* 0x00000071dddd7210 */ /* 0x000fe40007fbe0ff */
[----:B0-----:R-:W3:Y:S04]  /*10870*/  LDL.LU R115, [R1+0x174] ;  /* 0x0001740001737983 */ /* 0x001ee80000300800 */
[----:B------:R-:W-:Y:S01]  /*10880*/  STL [R1+0x190], R197 ;  /* 0x000190c501007387 */ /* 0x000fe20000100800 */
[----:B------:R-:W-:-:S03]  /*10890*/  IMAD.X R159, R159, 0x1, R112, P6 ;  /* 0x000000019f9f7824 */ /* 0x000fc600030e0670 */
[----:B------:R-:W-:Y:S04]  /*108a0*/  STL [R1+0x188], R205 ;  /* 0x000188cd01007387 */ /* 0x000fe80000100800 */
[----:B------:R0:W-:Y:S04]  /*108b0*/  STL [R1+0x1a4], R159 ;  /* 0x0001a49f01007387 */ /* 0x0001e80000100800 */
[----:B------:R-:W-:Y:S04]  /*108c0*/  STL [R1+0x1ac], R212 ;  /* 0x0001acd401007387 */ /* 0x000fe80000100800 */
[----:B0-----:R-:W3:Y:S01]  /*108d0*/  LDL.LU R159, [R1+0x148] ;  /* 0x00014800019f7983 */ /* 0x001ee20000300800 */
[----:B------:R-:W-:-:S03]  /*108e0*/  IADD3 R198, P6, R198, R113, RZ ;  /* 0x00000071c6c67210 */ /* 0x000fc60007fde0ff */
[----:B------:R-:W-:Y:S01]  /*108f0*/  STL [R1+0x180], R221 ;  /* 0x000180dd01007387 */ /* 0x000fe20000100800 */
[----:B------:R-:W-:-:S03]  /*10900*/  IMAD.X R229, R229, 0x1, R112, P1 ;  /* 0x00000001e5e57824 */ /* 0x000fc600008e0670 */
[----:B------:R0:W-:Y:S04]  /*10910*/  STL [R1+0x178], R198 ;  /* 0x000178c601007387 */ /* 0x0001e80000100800 */
[----:B0-----:R-:W3:Y:S01]  /*10920*/  LDL.LU R198, [R1+0x16c] ;  /* 0x00016c0001c67983 */ /* 0x001ee20000300800 */
[----:B------:R-:W-:-:S03]  /*10930*/  IADD3 R206, P1, R206, R113, RZ ;  /* 0x00000071cece7210 */ /* 0x000fc60007f3e0ff */
[----:B------:R-:W3:Y:S04]  /*10940*/  LDL.LU R121, [R1+0x140] ;  /* 0x0001400001797983 */ /* 0x000ee80000300800 */
[----:B------:R0:W-:Y:S04]  /*10950*/  STL [R1+0x170], R206 ;  /* 0x000170ce01007387 */ /* 0x0001e80000100800 */
[----:B------:R1:W-:Y:S04]  /*10960*/  STL [R1+0x19c], R229 ;  /* 0x00019ce501007387 */ /* 0x0003e80000100800 */
[----:B0-----:R-:W3:Y:S01]  /*10970*/  LDL.LU R206, [R1+0x164] ;  /* 0x0001640001ce7983 */ /* 0x001ee20000300800 */
[----:B------:R-:W-:-:S03]  /*10980*/  IMAD.X R238, R238, 0x1, R112, P2 ;  /* 0x00000001eeee7824 */ /* 0x000fc600010e0670 */
[----:B------:R-:W3:Y:S04]  /*10990*/  LDL.LU R212, [R1+0x138] ;  /* 0x0001380001d47983 */ /* 0x000ee80000300800 */
[----:B------:R-:W3:Y:S04]  /*109a0*/  LDL.LU R221, [R1+0x15c] ;  /* 0x00015c0001dd7983 */ /* 0x000ee80000300800 */
[----:B-1----:R-:W3:Y:S04]  /*109b0*/  LDL.LU R229, [R1+0x130] ;  /* 0x0001300001e57983 */ /* 0x002ee80000300800 */
[----:B------:R0:W-:Y:S01]  /*109c0*/  STL [R1+0x194], R238 ;  /* 0x000194ee01007387 */ /* 0x0001e20000100800 */
[----:B------:R-:W-:-:S03]  /*109d0*/  IADD3 R247, P2, R247, R113, RZ ;  /* 0x00000071f7f77210 */ /* 0x000fc60007f5e0ff */
[----:B0-----:R-:W3:Y:S01]  /*109e0*/  LDL.LU R238, [R1+0x154] ;  /* 0x0001540001ee7983 */ /* 0x001ee20000300800 */
[----:B--2---:R-:W-:-:S05]  /*109f0*/  IMAD.X R213, R213, 0x1, R112, P3 ;  /* 0x00000001d5d57824 */ /* 0x004fca00018e0670 */
[----:B------:R0:W-:Y:S04]  /*10a00*/  STL [R1+0x18c], R213 ;  /* 0x00018cd501007387 */ /* 0x0001e80000100800 */
[----:B------:R-:W-:Y:S04]  /*10a10*/  STL [R1+0x168], R247 ;  /* 0x000168f701007387 */ /* 0x000fe80000100800 */
[----:B0-----:R-:W2:Y:S01]  /*10a20*/  LDL.LU R213, [R1+0x128] ;  /* 0x0001280001d57983 */ /* 0x001ea20000300800 */
[----:B----4-:R-:W-:-:S05]  /*10a30*/  IADD3 R222, P3, R222, R113, RZ ;  /* 0x00000071dede7210 */ /* 0x010fca0007f7e0ff */
[----:B------:R0:W-:Y:S04]  /*10a40*/  STL [R1+0x160], R222 ;  /* 0x000160de01007387 */ /* 0x0001e80000100800 */
[----:B0-----:R-:W4:Y:S01]  /*10a50*/  LDL.LU R222, [R1+0x14c] ;  /* 0x00014c0001de7983 */ /* 0x001f220000300800 */
[----:B------:R-:W-:-:S05]  /*10a60*/  IMAD.X R230, R230, 0x1, R112, P4 ;  /* 0x00000001e6e67824 */ /* 0x000fca00020e0670 */
[----:B------:R0:W-:Y:S04]  /*10a70*/  STL [R1+0x184], R230 ;  /* 0x000184e601007387 */ /* 0x0001e80000100800 */
[----:B0-----:R-:W4:Y:S01]  /*10a80*/  LDL.LU R230, [R1+0x120] ;  /* 0x0001200001e67983 */ /* 0x001f220000300800 */
[----:B------:R-:W-:Y:S01]  /*10a90*/  IADD3 R125, P4, R125, R113, RZ ;  /* 0x000000717d7d7210 */ /* 0x000fe20007f9e0ff */
[----:B------:R-:W-:-:S05]  /*10aa0*/  IMAD.X R158, R158, 0x1, R112, P5 ;  /* 0x000000019e9e7824 */ /* 0x000fca00028e0670 */
[----:B------:R0:W-:Y:S04]  /*10ab0*/  STL [R1+0x17c], R158 ;  /* 0x00017c9e01007387 */ /* 0x0001e80000100800 */
[----:B0-----:R-:W4:Y:S04]  /*10ac0*/  LDL.LU R158, [R1+0x144] ;  /* 0x00014400019e7983 */ /* 0x001f280000300800 */
[----:B------:R0:W-:Y:S04]  /*10ad0*/  STL [R1+0x158], R125 ;  /* 0x0001587d01007387 */ /* 0x0001e80000100800 */
[----:B------:R-:W4:Y:S04]  /*10ae0*/  LDL.LU R116, [R1+0x118] ;  /* 0x0001180001747983 */ /* 0x000f280000300800 */
[----:B------:R-:W4:Y:S01]  /*10af0*/  LDL.LU R247, [R1+0x13c] ;  /* 0x00013c0001f77983 */ /* 0x000f220000300800 */
[----:B---3--:R-:W-:-:S05]  /*10b00*/  IADD3 R120, P5, R120, R113, RZ ;  /* 0x0000007178787210 */ /* 0x008fca0007fbe0ff */
[----:B------:R1:W-:Y:S04]  /*10b10*/  STL [R1+0x150], R120 ;  /* 0x0001507801007387 */ /* 0x0003e80000100800 */
[----:B------:R-:W3:Y:S04]  /*10b20*/  LDL.LU R197, [R1+0x110] ;  /* 0x0001100001c57983 */ /* 0x000ee80000300800 */
[----:B------:R-:W3:Y:S04]  /*10b30*/  LDL.LU R205, [R1+0x134] ;  /* 0x0001340001cd7983 */ /* 0x000ee80000300800 */
[----:B0-----:R-:W3:Y:S01]  /*10b40*/  LDL.LU R125, [R1+0x108] ;  /* 0x00010800017d7983 */ /* 0x001ee20000300800 */
[----:B------:R-:W-:-:S05]  /*10b50*/  IMAD.X R115, R115, 0x1, R112, P6 ;  /* 0x0000000173737824 */ /* 0x000fca00030e0670 */
[----:B------:R-:W-:Y:S04]  /*10b60*/  STL [R1+0x174], R115 ;  /* 0x0001747301007387 */ /* 0x000fe80000100800 */
[----:B-1----:R-:W3:Y:S01]  /*10b70*/  LDL.LU R120, [R1+0x12c] ;  /* 0x00012c0001787983 */ /* 0x002ee20000300800 */
[----:B------:R-:W-:-:S05]  /*10b80*/  IADD3 R159, P6, R159, R113, RZ ;  /* 0x000000719f9f7210 */ /* 0x000fca0007fde0ff */
[----:B------:R0:W-:Y:S04]  /*10b90*/  STL [R1+0x148], R159 ;  /* 0x0001489f01007387 */ /* 0x0001e80000100800 */
[----:B0-----:R-:W3:Y:S04]  /*10ba0*/  LDL.LU R159, [R1+0x100] ;  /* 0x00010000019f7983 */ /* 0x001ee80000300800 */
[----:B------:R-:W3:Y:S01]  /*10bb0*/  LDL.LU R115, [R1+0x124] ;  /* 0x0001240001737983 */ /* 0x000ee20000300800 */
[----:B------:R-:W-:Y:S01]  /*10bc0*/  IMAD.X R198, R198, 0x1, R112, P1 ;  /* 0x00000001c6c67824 */ /* 0x000fe200008e0670 */
[----:B------:R-:W-:-:S04]  /*10bd0*/  IADD3 R121, P1, R121, R113, RZ ;  /* 0x0000007179797210 */ /* 0x000fc80007f3e0ff */
[----:B------:R0:W-:Y:S04]  /*10be0*/  STL [R1+0x16c], R198 ;  /* 0x00016cc601007387 */ /* 0x0001e80000100800 */
[----:B0-----:R-:W3:Y:S01]  /*10bf0*/  LDL.LU R198, [R1+0xf8] ;  /* 0x0000f80001c67983 */ /* 0x001ee20000300800 */
[----:B------:R-:W-:Y:S01]  /*10c00*/  IMAD.X R206, R206, 0x1, R112, P2 ;  /* 0x00000001cece7824 */ /* 0x000fe200010e0670 */
[----:B------:R-:W-:-:S04]  /*10c10*/  IADD3 R212, P2, R212, R113, RZ ;  /* 0x00000071d4d47210 */ /* 0x000fc80007f5e0ff */
[----:B------:R0:W-:Y:S01]  /*10c20*/  STL [R1+0x164], R206 ;  /* 0x000164ce01007387 */ /* 0x0001e20000100800 */
[--C-:B------:R-:W-:Y:S01]  /*10c30*/  IMAD.X R221, R221, 0x1, R112.reuse, P3 ;  /* 0x00000001dddd7824 */ /* 0x100fe200018e0670 */
[----:B------:R-:W-:Y:S02]  /*10c40*/  IADD3 R229, P3, R229, R113, RZ ;  /* 0x00000071e5e57210 */ /* 0x000fe40007f7e0ff */
[----:B0-----:R-:W3:Y:S04]  /*10c50*/  LDL.LU R206, [R1+0x11c] ;  /* 0x00011c0001ce7983 */ /* 0x001ee80000300800 */
[----:B------:R-:W-:Y:S04]  /*10c60*/  STL [R1+0x140], R121 ;  /* 0x0001407901007387 */ /* 0x000fe80000100800 */
[----:B------:R0:W-:Y:S01]  /*10c70*/  STL [R1+0x138], R212 ;  /* 0x000138d401007387 */ /* 0x0001e20000100800 */
[----:B------:R-:W-:-:S03]  /*10c80*/  IMAD.X R238, R238, 0x1, R112, P4 ;  /* 0x00000001eeee7824 */ /* 0x000fc600020e0670 */
[----:B0-----:R-:W3:Y:S04]  /*10c90*/  LDL.LU R212, [R1+0x114] ;  /* 0x0001140001d47983 */ /* 0x001ee80000300800 */
[----:B------:R0:W-:Y:S04]  /*10ca0*/  STL [R1+0x15c], R221 ;  /* 0x00015cdd01007387 */ /* 0x0001e80000100800 */
[----:B0-----:R-:W3:Y:S04]  /*10cb0*/  LDL.LU R221, [R1+0x10c] ;  /* 0x00010c0001dd7983 */ /* 0x001ee80000300800 */
[----:B------:R0:W-:Y:S04]  /*10cc0*/  STL [R1+0x130], R229 ;  /* 0x000130e501007387 */ /* 0x0001e80000100800 */
[----:B0-----:R-:W3:Y:S04]  /*10cd0*/  LDL.LU R229, [R1+0x104] ;  /* 0x0001040001e57983 */ /* 0x001ee80000300800 */
[----:B------:R-:W-:Y:S01]  /*10ce0*/  STL [R1+0x154], R238 ;  /* 0x000154ee01007387 */ /* 0x000fe20000100800 */
[----:B--2---:R-:W-:-:S05]  /*10cf0*/  IADD3 R213, P4, R213, R113, RZ ;  /* 0x00000071d5d57210 */ /* 0x004fca0007f9e0ff */
[----:B------:R0:W-:Y:S04]  /*10d00*/  STL [R1+0x128], R213 ;  /* 0x000128d501007387 */ /* 0x0001e80000100800 */
[----:B0-----:R-:W2:Y:S01]  /*10d10*/  LDL.LU R213, [R1+0xd8] ;  /* 0x0000d80001d57983 */ /* 0x001ea20000300800 */
[----:B----4-:R-:W-:-:S05]  /*10d20*/  IMAD.X R222, R222, 0x1, R112, P5 ;  /* 0x00000001dede7824 */ /* 0x010fca00028e0670 */
[----:B------:R0:W-:Y:S04]  /*10d30*/  STL [R1+0x14c], R222 ;  /* 0x00014cde01007387 */ /* 0x0001e80000100800 */
[----:B0-----:R-:W4:Y:S04]  /*10d40*/  LDL.LU R222, [R1+0xfc] ;  /* 0x0000fc0001de7983 */ /* 0x001f280000300800 */
[----:B------:R-:W4:Y:S01]  /*10d50*/  LDL.LU R238, [R1+0xd0] ;  /* 0x0000d00001ee7983 */ /* 0x000f220000300800 */
[----:B------:R-:W-:-:S05]  /*10d60*/  IADD3 R230, P5, R230, R113, RZ ;  /* 0x00000071e6e67210 */ /* 0x000fca0007fbe0ff */
[----:B------:R0:W-:Y:S04]  /*10d70*/  STL [R1+0x120], R230 ;  /* 0x000120e601007387 */ /* 0x0001e80000100800 */
[----:B0-----:R-:W4:Y:S01]  /*10d80*/  LDL.LU R230, [R1+0xf4] ;  /* 0x0000f40001e67983 */ /* 0x001f220000300800 */
[----:B------:R-:W-:-:S05]  /*10d90*/  IMAD.X R158, R158, 0x1, R112, P6 ;  /* 0x000000019e9e7824 */ /* 0x000fca00030e0670 */
[----:B------:R0:W-:Y:S01]  /*10da0*/  STL [R1+0x144], R158 ;  /* 0x0001449e01007387 */ /* 0x0001e20000100800 */
[----:B------:R-:W-:-:S03]  /*10db0*/  IMAD.X R247, R247, 0x1, R112, P1 ;  /* 0x00000001f7f77824 */ /* 0x000fc600008e0670 */
[----:B0-----:R-:W4:Y:S04]  /*10dc0*/  LDL.LU R158, [R1+0xc8] ;  /* 0x0000c800019e7983 */ /* 0x001f280000300800 */
[----:B------:R0:W-:Y:S04]  /*10dd0*/  STL [R1+0x13c], R247 ;  /* 0x00013cf701007387 */ /* 0x0001e80000100800 */
[----:B0-----:R-:W4:Y:S01]  /*10de0*/  LDL.LU R247, [R1+0xc0] ;  /* 0x0000c00001f77983 */ /* 0x001f220000300800 */
[----:B------:R-:W-:Y:S01]  /*10df0*/  IADD3 R116, P6, R116, UR5, RZ ;  /* 0x0000000574747c10 */ /* 0x000fe2000ffde0ff */
[----:B---3--:R-:W-:Y:S01]  /*10e00*/  IMAD.X R205, R205, 0x1, R112, P2 ;  /* 0x00000001cdcd7824 */ /* 0x008fe200010e0670 */
[----:B------:R-:W-:-:S02]  /*10e10*/  IADD3 R197, P1, R197, UR5, RZ ;  /* 0x00000005c5c57c10 */ /* 0x000fc4000ff3e0ff */
[----:B------:R-:W-:Y:S01]  /*10e20*/  IADD3 R125, P2, R125, UR5, RZ ;  /* 0x000000057d7d7c10 */ /* 0x000fe2000ff5e0ff */
[----:B------:R-:W-:Y:S04]  /*10e30*/  STL [R1+0x118], R116 ;  /* 0x0001187401007387 */ /* 0x000fe80000100800 */
[----:B------:R-:W-:Y:S04]  /*10e40*/  STL [R1+0x110], R197 ;  /* 0x000110c501007387 */ /* 0x000fe80000100800 */
[----:B------:R0:W-:Y:S01]  /*10e50*/  STL [R1+0x108], R125 ;  /* 0x0001087d01007387 */ /* 0x0001e20000100800 */
[----:B------:R-:W-:-:S03]  /*10e60*/  IMAD.X R120, R120, 0x1, R112, P3 ;  /* 0x0000000178787824 */ /* 0x000fc600018e0670 */
[----:B------:R-:W-:Y:S04]  /*10e70*/  STL [R1+0x134], R205 ;  /* 0x000134cd01007387 */ /* 0x000fe80000100800 */
[----:B0-----:R-:W3:Y:S01]  /*10e80*/  LDL.LU R125, [R1+0xd4] ;  /* 0x0000d400017d7983 */ /* 0x001ee20000300800 */
[----:B------:R-:W-:Y:S01]  /*10e90*/  IADD3 R159, P3, R159, UR5, RZ ;  /* 0x000000059f9f7c10 */ /* 0x000fe2000ff7e0ff */
[----:B------:R-:W-:-:S04]  /*10ea0*/  IMAD.X R115, R115, 0x1, R112, P4 ;  /* 0x0000000173737824 */ /* 0x000fc800020e0670 */
[----:B------:R0:W-:Y:S04]  /*10eb0*/  STL [R1+0x100], R159 ;  /* 0x0001009f01007387 */ /* 0x0001e80000100800 */
[----:B------:R1:W-:Y:S04]  /*10ec0*/  STL [R1+0x12c], R120 ;  /* 0x00012c7801007387 */ /* 0x0003e80000100800 */
[----:B0-----:R-:W3:Y:S04]  /*10ed0*/  LDL.LU R159, [R1+0xcc] ;  /* 0x0000cc00019f7983 */ /* 0x001ee80000300800 */
[----:B-1----:R-:W3:Y:S01]  /*10ee0*/  LDL.LU R120, [R1+0xc4] ;  /* 0x0000c40001787983 */ /* 0x002ee20000300800 */
[----:B------:R-:W-:-:S03]  /*10ef0*/  IADD3 R198, P4, R198, UR5, RZ ;  /* 0x00000005c6c67c10 */ /* 0x000fc6000ff9e0ff */
[----:B------:R0:W-:Y:S04]  /*10f00*/  STL [R1+0x124], R115 ;  /* 0x0001247301007387 */ /* 0x0001e80000100800 */
[----:B0-----:R-:W3:Y:S01]  /*10f10*/  LDL.LU R115, [R1+0x98] ;  /* 0x0000980001737983 */ /* 0x001ee20000300800 */
[----:B------:R-:W-:Y:S01]  /*10f20*/  IMAD.X R206, R206, 0x1, R112, P5 ;  /* 0x00000001cece7824 */ /* 0x000fe200028e0670 */
[----:B------:R-:W-:Y:S02]  /*10f30*/  IADD3 R233, P5, R233, UR5, RZ ;  /* 0x00000005e9e97c10 */ /* 0x000fe4000ffbe0ff */
[----:B------:R0:W-:Y:S04]  /*10f40*/  STL [R1+0xf8], R198 ;  /* 0x0000f8c601007387 */ /* 0x0001e80000100800 */
[----:B0-----:R-:W3:Y:S04]  /*10f50*/  LDL.LU R198, [R1+0x90] ;  /* 0x0000900001c67983 */ /* 0x001ee80000300800 */
[----:B------:R0:W-:Y:S01]  /*10f60*/  STL [R1+0xf0], R233 ;  /* 0x0000f0e901007387 */ /* 0x0001e20000100800 */
[----:B------:R-:W-:-:S02]  /*10f70*/  IADD3.X R212, R212, UR60, RZ, P6, !PT ;  /* 0x0000003cd4d47c10 */ /* 0x000fc4000b7fe4ff */
[----:B------:R-:W-:Y:S01]  /*10f80*/  IADD3 R231, P6, R231, UR5, RZ ;  /* 0x00000005e7e77c10 */ /* 0x000fe2000ffde0ff */
[----:B------:R1:W-:Y:S04]  /*10f90*/  STL [R1+0x11c], R206 ;  /* 0x00011cce01007387 */ /* 0x0003e80000100800 */
[----:B0-----:R-:W3:Y:S04]  /*10fa0*/  LDL.LU R233, [R1+0x614] ;  /* 0x0006140001e97983 */ /* 0x001ee80000300800 */
[----:B-1----:R-:W3:Y:S01]  /*10fb0*/  LDL.LU R206, [R1+0x88] ;  /* 0x0000880001ce7983 */ /* 0x002ee20000300800 */
[----:B------:R-:W-:-:S02]  /*10fc0*/  IADD3.X R221, R221, UR60, RZ, P1, !PT ;  /* 0x0000003cdddd7c10 */ /* 0x000fc40008ffe4ff */
[----:B------:R-:W-:Y:S01]  /*10fd0*/  IADD3 R241, P1, R241, UR5, RZ ;  /* 0x00000005f1f17c10 */ /* 0x000fe2000ff3e0ff */
[----:B------:R0:W-:Y:S04]  /*10fe0*/  STL [R1+0xe8], R231 ;  /* 0x0000e8e701007387 */ /* 0x0001e80000100800 */
[----:B0-----:R-:W3:Y:S01]  /*10ff0*/  LDL.LU R231, [R1+0x610] ;  /* 0x0006100001e77983 */ /* 0x001ee20000300800 */
[----:B------:R-:W-:-:S03]  /*11000*/  IADD3.X R229, R229, UR60, RZ, P2, !PT ;  /* 0x0000003ce5e57c10 */ /* 0x000fc600097fe4ff */
[----:B------:R-:W-:Y:S04]  /*11010*/  STL [R1+0x114], R212 ;  /* 0x000114d401007387 */ /* 0x000fe80000100800 */
[----:B------:R0:W-:Y:S01]  /*11020*/  STL [R1+0xe0], R241 ;  /* 0x0000e0f101007387 */ /* 0x0001e20000100800 */
[----:B------:R-:W-:-:S03]  /*11030*/  IADD3.X R204, R204, UR60, RZ, P5, !PT ;  /* 0x0000003ccccc7c10 */ /* 0x000fc6000affe4ff */
[----:B0-----:R-:W3:Y:S04]  /*11040*/  LDL.LU R241, [R1+0x60c] ;  /* 0x00060c0001f17983 */ /* 0x001ee80000300800 */
[----:B------:R-:W-:Y:S01]  /*11050*/  STL [R1+0x10c], R221 ;  /* 0x00010cdd01007387 */ /* 0x000fe20000100800 */
[----:B--2---:R-:W-:-:S05]  /*11060*/  IADD3 R213, P2, R213, UR5, RZ ;  /* 0x00000005d5d57c10 */ /* 0x004fca000ff5e0ff */
[----:B------:R0:W-:Y:S01]  /*11070*/  STL [R1+0xd8], R213 ;  /* 0x0000d8d501007387 */ /* 0x0001e20000100800 */
[----:B------:R-:W-:-:S03]  /*11080*/  IADD3.X R193, R193, UR60, RZ, P6, !PT ;  /* 0x0000003cc1c17c10 */ /* 0x000fc6000b7fe4ff */
[----:B0-----:R-:W2:Y:S04]  /*11090*/  LDL.LU R213, [R1+0x94] ;  /* 0x0000940001d57983 */ /* 0x001ea80000300800 */
[----:B------:R-:W-:Y:S01]  /*110a0*/  STL [R1+0x104], R229 ;  /* 0x000104e501007387 */ /* 0x000fe20000100800 */
[----:B----4-:R-:W-:Y:S02]  /*110b0*/  IADD3.X R222, R222, UR60, RZ, P3, !PT ;  /* 0x0000003cdede7c10 */ /* 0x010fe40009ffe4ff */
[----:B------:R-:W-:-:S03]  /*110c0*/  IADD3 R238, P3, R238, UR5, RZ ;  /* 0x00000005eeee7c10 */ /* 0x000fc6000ff7e0ff */
[----:B------:R0:W-:Y:S01]  /*110d0*/  STL [R1+0xfc], R222 ;  /* 0x0000fcde01007387 */ /* 0x0001e20000100800 */
[----:B------:R-:W-:-:S03]  /*110e0*/  IADD3 R103, P6, R103, UR5, RZ ;  /* 0x0000000567677c10 */ /* 0x000fc6000ffde0ff */
[----:B0-----:R-:W4:Y:S01]  /*110f0*/  LDL.LU R222, [R1+0x8c] ;  /* 0x00008c0001de7983 */ /* 0x001f220000300800 */
[----:B------:R-:W-:-:S05]  /*11100*/  IADD3.X R230, R230, UR60, RZ, P4, !PT ;  /* 0x0000003ce6e67c10 */ /* 0x000fca000a7fe4ff */
[----:B------:R0:W-:Y:S01]  /*11110*/  STL [R1+0xf4], R230 ;  /* 0x0000f4e601007387 */ /* 0x0001e20000100800 */
[----:B------:R-:W-:-:S03]  /*11120*/  IADD3.X R13, R13, UR60, RZ, P1, !PT ;  /* 0x0000003c0d0d7c10 */ /* 0x000fc60008ffe4ff */
[----:B0-----:R-:W4:Y:S04]  /*11130*/  LDL.LU R230, [R1+0x58] ;  /* 0x0000580001e67983 */ /* 0x001f280000300800 */
[----:B------:R-:W-:Y:S01]  /*11140*/  STL [R1+0xd0], R238 ;  /* 0x0000d0ee01007387 */ /* 0x000fe20000100800 */
[----:B------:R-:W-:-:S05]  /*11150*/  IADD3 R158, P4, R158, UR5, RZ ;  /* 0x000000059e9e7c10 */ /* 0x000fca000ff9e0ff */
[----:B------:R0:W-:Y:S01]  /*11160*/  STL [R1+0xc8], R158 ;  /* 0x0000c89e01007387 */ /* 0x0001e20000100800 */
[----:B------:R-:W-:-:S03]  /*11170*/  IADD3 R247, P5, R247, UR5, RZ ;  /* 0x00000005f7f77c10 */ /* 0x000fc6000ffbe0ff */
[----:B0-----:R-:W4:Y:S04]  /*11180*/  LDL.LU R158, [R1+0x44] ;  /* 0x00004400019e7983 */ /* 0x001f280000300800 */
[----:B------:R0:W-:Y:S04]  /*11190*/  STL [R1+0xec], R204 ;  /* 0x0000eccc01007387 */ /* 0x0001e80000100800 */
[----:B0-----:R-:W4:Y:S04]  /*111a0*/  LDL.LU R204, [R1+0x608] ;  /* 0x0006080001cc7983 */ /* 0x001f280000300800 */
[----:B------:R0:W-:Y:S04]  /*111b0*/  STL [R1+0xe4], R193 ;  /* 0x0000e4c101007387 */ /* 0x0001e80000100800 */
[----:B0-----:R-:W2:Y:S04]  /*111c0*/  LDL.LU R193, [R1+0x604] ;  /* 0x0006040001c17983 */ /* 0x001ea80000300800 */
[----:B------:R-:W-:Y:S04]  /*111d0*/  STL [R1+0xc0], R247 ;  /* 0x0000c0f701007387 */ /* 0x000fe80000100800 */
[----:B------:R0:W-:Y:S04]  /*111e0*/  STL [R1+0xb8], R103 ;  /* 0x0000b86701007387 */ /* 0x0001e80000100800 */
[----:B0-----:R-:W4:Y:S04]  /*111f0*/  LDL.LU R103, [R1+0x600] ;  /* 0x0006000001677983 */ /* 0x001f280000300800 */
[----:B------:R0:W-:Y:S04]  /*11200*/  STL [R1+0xdc], R13 ;  /* 0x0000dc0d01007387 */ /* 0x0001e80000100800 */
[----:B0-----:R-:W4:Y:S01]  /*11210*/  LDL.LU R13, [R1+0x5fc] ;  /* 0x0005fc00010d7983 */ /* 0x001f220000300800 */
[----:B------:R-:W-:-:S02]  /*11220*/  IADD3 R94, P1, R94, UR5, RZ ;  /* 0x000000055e5e7c10 */ /* 0x000fc4000ff3e0ff */
[----:B---3--:R-:W-:Y:S02]  /*11230*/  IADD3.X R125, R125, UR60, RZ, P2, !PT ;  /* 0x0000003c7d7d7c10 */ /* 0x008fe400097fe4ff */
[----:B------:R-:W-:Y:S01]  /*11240*/  IADD3 R4, P2, R4, UR5, RZ ;  /* 0x0000000504047c10 */ /* 0x000fe2000ff5e0ff */
[----:B------:R0:W-:Y:S01]  /*11250*/  STL [R1+0xb0], R94 ;  /* 0x0000b05e01007387 */ /* 0x0001e20000100800 */
[----:B------:R-:W-:Y:S02]  /*11260*/  IADD3.X R159, R159, UR60, RZ, P3, !PT ;  /* 0x0000003c9f9f7c10 */ /* 0x000fe40009ffe4ff */
[----:B------:R-:W-:Y:S02]  /*11270*/  IADD3 R102, P3, R102, UR5, RZ ;  /* 0x0000000566667c10 */ /* 0x000fe4000ff7e0ff */
[----:B------:R-:W-:Y:S01]  /*11280*/  IADD3.X R120, R120, UR60, RZ, P4, !PT ;  /* 0x0000003c78787c10 */ /* 0x000fe2000a7fe4ff */
[----:B0-----:R-:W3:Y:S04]  /*11290*/  LDL.LU R94, [R1+0x5f8] ;  /* 0x0005f800015e7983 */ /* 0x001ee80000300800 */
[----:B------:R0:W-:Y:S01]  /*112a0*/  STL [R1+0xa8], R4 ;  /* 0x0000a80401007387 */ /* 0x0001e20000100800 */
[----:B------:R-:W-:-:S02]  /*112b0*/  IADD3.X R2, R2, UR60, RZ, P6, !PT ;  /* 0x0000003c02027c10 */ /* 0x000fc4000b7fe4ff */
[----:B------:R-:W-:Y:S01]  /*112c0*/  IADD3 R115, P4, R115, UR5, RZ ;  /* 0x0000000573737c10 */ /* 0x000fe2000ff9e0ff */
[----:B0-----:R-:W3:Y:S04]  /*112d0*/  LDL.LU R4, [R1+0x5f4] ;  /* 0x0005f40001047983 */ /* 0x001ee80000300800 */
[----:B------:R-:W-:Y:S04]  /*112e0*/  STL [R1+0xd4], R125 ;  /* 0x0000d47d01007387 */ /* 0x000fe80000100800 */
[----:B------:R0:W-:Y:S01]  /*112f0*/  STL [R1+0xcc], R159 ;  /* 0x0000cc9f01007387 */ /* 0x0001e20000100800 */
[----:B------:R-:W-:-:S03]  /*11300*/  IADD3.X R196, R196, UR60, RZ, P1, !PT ;  /* 0x0000003cc4c47c10 */ /* 0x000fc60008ffe4ff */
[----:B0-----:R-:W3:Y:S04]  /*11310*/  LDL.LU R159, [R1+0x48] ;  /* 0x00004800019f7983 */ /* 0x001ee80000300800 */
[----:B------:R0:W-:Y:S01]  /*11320*/  STL [R1+0xa0], R102 ;  /* 0x0000a06601007387 */ /* 0x0001e20000100800 */
[----:B------:R-:W-:-:S03]  /*11330*/  IADD3.X R239, R239, UR60, RZ, P2, !PT ;  /* 0x0000003cefef7c10 */ /* 0x000fc600097fe4ff */
[----:B0-----:R-:W3:Y:S01]  /*11340*/  LDL.LU R102, [R1+0x5f0] ;  /* 0x0005f00001667983 */ /* 0x001ee20000300800 */
[----:B------:R-:W-:Y:S02]  /*11350*/  IADD3 R206, P6, R206, UR5, RZ ;  /* 0x00000005cece7c10 */ /* 0x000fe4000ffde0ff */
[----:B------:R-:W-:Y:S02]  /*11360*/  IADD3 R234, P2, R234, UR5, RZ ;  /* 0x00000005eaea7c10 */ /* 0x000fe4000ff5e0ff */
[----:B------:R-:W-:Y:S02]  /*11370*/  IADD3.X R203, R203, UR60, RZ, P3, !PT ;  /* 0x0000003ccbcb7c10 */ /* 0x000fe40009ffe4ff */
[----:B------:R-:W-:Y:S02]  /*11380*/  IADD3 R5, P3, R5, UR5, RZ ;  /* 0x0000000505057c10 */ /* 0x000fe4000ff7e0ff */
[----:B--2---:R-:W-:Y:S02]  /*11390*/  IADD3 R193, P1, R193, UR5, RZ ;  /* 0x00000005c1c17c10 */ /* 0x004fe4000ff3e0ff */
[----:B----4-:R-:W-:-:S02]  /*113a0*/  IADD3.X R13, R13, UR60, RZ, P5, !PT ;  /* 0x0000003c0d0d7c10 */ /* 0x010fc4000affe4ff */
[----:B------:R-:W-:-:S03]  /*113b0*/  IADD3 R198, P5, R198, UR5, RZ ;  /* 0x00000005c6c67c10 */ /* 0x000fc6000ffbe0ff */
[----:B------:R0:W-:Y:S04]  /*113c0*/  STL [R1+0xbc], R13 ;  /* 0x0000bc0d01007387 */ /* 0x0001e80000100800 */
[----:B------:R-:W-:Y:S04]  /*113d0*/  STL [R1+0xc4], R120 ;  /* 0x0000c47801007387 */ /* 0x000fe80000100800 */
[----:B0-----:R-:W2:Y:S04]  /*113e0*/  LDL.LU R13, [R1+0x5ec] ;  /* 0x0005ec00010d7983 */ /* 0x001ea80000300800 */
[----:B------:R-:W-:Y:S04]  /*113f0*/  STL [R1+0x98], R115 ;  /* 0x0000987301007387 */ /* 0x000fe80000100800 */
[----:B------:R0:W-:Y:S04]  /*11400*/  STL [R1+0xb4], R2 ;  /* 0x0000b40201007387 */ /* 0x0001e80000100800 */
[----:B0-----:R0:W5:Y:S04]  /*11410*/  LDL.LU R2, [R1+0x5e8] ;  /* 0x0005e80001027983 */ /* 0x0011680000300800 */
[----:B------:R-:W-:Y:S04]  /*11420*/  STL [R1+0x90], R198 ;  /* 0x000090c601007387 */ /* 0x000fe80000100800 */
[----:B------:R1:W-:Y:S04]  /*11430*/  STL [R1+0xac], R196 ;  /* 0x0000acc401007387 */ /* 0x0003e80000100800 */
[----:B-1----:R-:W4:Y:S04]  /*11440*/  LDL.LU R196, [R1+0x5e4] ;  /* 0x0005e40001c47983 */ /* 0x002f280000300800 */
[----:B------:R-:W-:Y:S04]  /*11450*/  STL [R1+0x88], R206 ;  /* 0x000088ce01007387 */ /* 0x000fe80000100800 */
[----:B------:R1:W-:Y:S04]  /*11460*/  STL [R1+0x80], R193 ;  /* 0x000080c101007387 */ /* 0x0003e80000100800 */
[----:B-1----:R-:W2:Y:S04]  /*11470*/  LDL.LU R193, [R1+0x5e0] ;  /* 0x0005e00001c17983 */ /* 0x002ea80000300800 */
[----:B------:R1:W-:Y:S04]  /*11480*/  STL [R1+0xa4], R239 ;  /* 0x0000a4ef01007387 */ /* 0x0003e80000100800 */
[----:B-1----:R-:W4:Y:S04]  /*11490*/  LDL.LU R239, [R1+0x5dc] ;  /* 0x0005dc0001ef7983 */ /* 0x002f280000300800 */
[----:B------:R1:W-:Y:S04]  /*114a0*/  STL [R1+0x78], R234 ;  /* 0x000078ea01007387 */ /* 0x0003e80000100800 */
[----:B-1----:R-:W2:Y:S04]  /*114b0*/  LDL.LU R234, [R1+0x5d8] ;  /* 0x0005d80001ea7983 */ /* 0x002ea80000300800 */
[----:B------:R1:W-:Y:S04]  /*114c0*/  STL [R1+0x9c], R203 ;  /* 0x00009ccb01007387 */ /* 0x0003e80000100800 */
[----:B-1----:R-:W3:Y:S04]  /*114d0*/  LDL.LU R203, [R1+0x5d4] ;  /* 0x0005d40001cb7983 */ /* 0x002ee80000300800 */
[----:B------:R1:W-:Y:S04]  /*114e0*/  STL [R1+0x70], R5 ;  /* 0x0000700501007387 */ /* 0x0003e80000100800 */
[----:B-1----:R-:W4:Y:S01]  /*114f0*/  LDL.LU R5, [R1+0x5d0] ;  /* 0x0005d00001057983 */ /* 0x002f220000300800 */
[----:B------:R-:W-:-:S02]  /*11500*/  IADD3.X R213, R213, UR60, RZ, P4, !PT ;  /* 0x0000003cd5d57c10 */ /* 0x000fc4000a7fe4ff */
[----:B------:R-:W-:Y:S02]  /*11510*/  IADD3 R209, P4, R209, UR5, RZ ;  /* 0x00000005d1d17c10 */ /* 0x000fe4000ff9e0ff */
[----:B------:R-:W-:Y:S02]  /*11520*/  IADD3.X R222, R222, UR60, RZ, P5, !PT ;  /* 0x0000003cdede7c10 */ /* 0x000fe4000affe4ff */
[----:B------:R-:W-:Y:S01]  /*11530*/  IADD3 R95, P5, R95, UR5, RZ ;  /* 0x000000055f5f7c10 */ /* 0x000fe2000ffbe0ff */
[----:B------:R1:W-:Y:S01]  /*11540*/  STL [R1+0x68], R209 ;  /* 0x000068d101007387 */ /* 0x0003e20000100800 */
[----:B------:R-:W-:Y:S02]  /*11550*/  IADD3.X R103, R103, UR60, RZ, P1, !PT ;  /* 0x0000003c67677c10 */ /* 0x000fe40008ffe4ff */
[----:B------:R-:W-:Y:S01]  /*11560*/  IADD3.X R15, R15, UR60, RZ, P2, !PT ;  /* 0x0000003c0f0f7c10 */ /* 0x000fe200097fe4ff */
[----:B-1----:R-:W2:Y:S04]  /*11570*/  LDL.LU R209, [R1+0x5cc] ;  /* 0x0005cc0001d17983 */ /* 0x002ea80000300800 */
[----:B------:R-:W-:Y:S04]  /*11580*/  STL [R1+0x94], R213 ;  /* 0x000094d501007387 */ /* 0x000fe80000100800 */
[----:B------:R1:W-:Y:S01]  /*11590*/  STL [R1+0x60], R95 ;  /* 0x0000605f01007387 */ /* 0x0003e20000100800 */
[----:B------:R-:W-:-:S02]  /*115a0*/  IADD3 R158, P1, R158, UR5, RZ ;  /* 0x000000059e9e7c10 */ /* 0x000fc4000ff3e0ff */
[----:B------:R-:W-:Y:S01]  /*115b0*/  IADD3.X R202, R202, UR60, RZ, P3, !PT ;  /* 0x0000003ccaca7c10 */ /* 0x000fe20009ffe4ff */
[----:B-1----:R-:W2:Y:S04]  /*115c0*/  LDL.LU R95, [R1+0x5c8] ;  /* 0x0005c800015f7983 */ /* 0x002ea80000300800 */
[----:B------:R-:W-:Y:S01]  /*115d0*/  STL [R1+0x8c], R222 ;  /* 0x00008cde01007387 */ /* 0x000fe20000100800 */
[----:B------:R-:W-:Y:S02]  /*115e0*/  IADD3 R241, P3, R241, UR5, RZ ;  /* 0x00000005f1f17c10 */ /* 0x000fe4000ff7e0ff */
[----:B------:R-:W-:Y:S02]  /*115f0*/  IADD3.X R240, R240, UR60, RZ, P4, !PT ;  /* 0x0000003cf0f07c10 */ /* 0x000fe4000a7fe4ff */
[----:B------:R-:W-:-:S02]  /*11600*/  IADD3 R104, P4, R104, UR5, RZ ;  /* 0x0000000568687c10 */ /* 0x000fc4000ff9e0ff */
[----:B---3--:R-:W-:Y:S02]  /*11610*/  IADD3 R203, P2, R203, UR5, RZ ;  /* 0x00000005cbcb7c10 */ /* 0x008fe4000ff5e0ff */
[----:B----4-:R-:W-:Y:S02]  /*11620*/  IADD3.X R5, R5, UR60, RZ, P6, !PT ;  /* 0x0000003c05057c10 */ /* 0x010fe4000b7fe4ff */
[----:B------:R-:W-:-:S03]  /*11630*/  IADD3 R230, P6, R230, UR5, RZ ;  /* 0x00000005e6e67c10 */ /* 0x000fc6000ffde0ff */
[----:B------:R1:W-:Y:S04]  /*11640*/  STL [R1+0x84], R5 ;  /* 0x0000840501007387 */ /* 0x0003e80000100800 */
[----:B-1----:R-:W3:Y:S04]  /*11650*/  LDL.LU R5, [R1+0x5c4] ;  /* 0x0005c40001057983 */ /* 0x002ee80000300800 */
[----:B------:R1:W-:Y:S04]  /*11660*/  STL [R1+0x7c], R103 ;  /* 0x00007c6701007387 */ /* 0x0003e80000100800 */
[----:B-1----:R-:W4:Y:S04]  /*11670*/  LDL.LU R103, [R1+0x5c0] ;  /* 0x0005c00001677983 */ /* 0x002f280000300800 */
[----:B------:R-:W-:Y:S04]  /*11680*/  STL [R1+0x58], R230 ;  /* 0x000058e601007387 */ /* 0x000fe80000100800 */
[----:B------:R1:W-:Y:S04]  /*11690*/  STL [R1+0x74], R15 ;  /* 0x0000740f01007387 */ /* 0x0003e80000100800 */
[----:B-1----:R-:W3:Y:S04]  /*116a0*/  LDL.LU R15, [R1+0x5bc] ;  /* 0x0005bc00010f7983 */ /* 0x002ee80000300800 */
[----:B------:R-:W-:Y:S04]  /*116b0*/  STL [R1+0x44], R158 ;  /* 0x0000449e01007387 */ /* 0x000fe80000100800 */
[----:B------:R1:W-:Y:S04]  /*116c0*/  STL [R1+0x38], R203 ;  /* 0x000038cb01007387 */ /* 0x0003e80000100800 */
[----:B-1----:R-:W4:Y:S04]  /*116d0*/  LDL.LU R203, [R1+0x5b8] ;  /* 0x0005b80001cb7983 */ /* 0x002f280000300800 */
[----:B------:R1:W-:Y:S04]  /*116e0*/  STL [R1+0x6c], R202 ;  /* 0x00006cca01007387 */ /* 0x0003e80000100800 */
[----:B-1----:R-:W3:Y:S04]  /*116f0*/  LDL.LU R202, [R1+0x5b4] ;  /* 0x0005b40001ca7983 */ /* 0x002ee80000300800 */
[----:B------:R1:W-:Y:S04]  /*11700*/  STL [R1+0x2c], R241 ;  /* 0x00002cf101007387 */ /* 0x0003e80000100800 */
[----:B-1----:R-:W4:Y:S04]  /*11710*/  LDL.LU R241, [R1+0x5b0] ;  /* 0x0005b00001f17983 */ /* 0x002f280000300800 */
[----:B------:R1:W-:Y:S04]  /*11720*/  STL [R1+0x64], R240 ;  /* 0x000064f001007387 */ /* 0x0003e80000100800 */
[----:B-1----:R-:W3:Y:S04]  /*11730*/  LDL.LU R240, [R1+0x5ac] ;  /* 0x0005ac0001f07983 */ /* 0x002ee80000300800 */
[----:B------:R1:W-:Y:S04]  /*11740*/  STL [R1+0x24], R104 ;  /* 0x0000246801007387 */ /* 0x0003e80000100800 */
[----:B-1----:R-:W4:Y:S01]  /*11750*/  LDL.LU R104, [R1+0x5a8] ;  /* 0x0005a80001687983 */ /* 0x002f220000300800 */
[----:B------:R-:W-:Y:S01]  /*11760*/  UMOV UR42, UR18 ;  /* 0x00000012002a7c82 */ /* 0x000fe20008000000 */
[----:B------:R-:W-:-:S02]  /*11770*/  UMOV UR43, UR19 ;  /* 0x00000013002b7c82 */ /* 0x000fc40008000000 */
[----:B------:R-:W-:Y:S01]  /*11780*/  HGMMA.64x64x16.F32.BF16 R24, gdesc[UR40].tnspA, R24 ;  /* 0x20e00000281879f0 */ /* 0x000fe20008701818 */
[----:B------:R-:W-:Y:S02]  /*11790*/  IADD3.X R96, R96, UR60, RZ, P5, !PT ;  /* 0x0000003c60607c10 */ /* 0x000fe4000affe4ff */
[----:B------:R-:W-:Y:S02]  /*117a0*/  IADD3 R252, P5, R252, UR5, RZ ;  /* 0x00000005fcfc7c10 */ /* 0x000fe4000ffbe0ff */
[----:B------:R-:W-:Y:S01]  /*117b0*/  IADD3.X R159, R159, UR60, RZ, P6, !PT ;  /* 0x0000003c9f9f7c10 */ /* 0x000fe2000b7fe4ff */
[----:B------:R1:W-:Y:S01]  /*117c0*/  STL [R1+0x5c], R96 ;  /* 0x00005c6001007387 */ /* 0x0003e20000100800 */
[----:B------:R-:W-:Y:S02]  /*117d0*/  IADD3 R6, P6, R6, UR5, RZ ;  /* 0x0000000506067c10 */ /* 0x000fe4000ffde0ff */
[----:B--2---:R-:W-:Y:S01]  /*117e0*/  IADD3.X R209, R209, UR60, RZ, P2, !PT ;  /* 0x0000003cd1d17c10 */ /* 0x004fe200097fe4ff */
[----:B-1----:R-:W2:Y:S04]  /*117f0*/  LDL.LU R96, [R1+0x5a4] ;  /* 0x0005a40001607983 */ /* 0x002ea80000300800 */
[----:B------:R1:W-:Y:S01]  /*11800*/  STL [R1+0x14], R252 ;  /* 0x000014fc01007387 */ /* 0x0003e20000100800 */
[----:B------:R-:W-:-:S02]  /*11810*/  IADD3.X R204, R204, UR60, RZ, P3, !PT ;  /* 0x0000003ccccc7c10 */ /* 0x000fc40009ffe4ff */
[----:B------:R-:W-:Y:S01]  /*11820*/  IADD3.X R249, R249, UR60, RZ, P4, !PT ;  /* 0x0000003cf9f97c10 */ /* 0x000fe2000a7fe4ff */
[----:B-1----:R-:W3:Y:S04]  /*11830*/  LDL.LU R252, [R1+0x5a0] ;  /* 0x0005a00001fc7983 */ /* 0x002ee80000300800 */
[----:B------:R1:W-:Y:S04]  /*11840*/  STL [R1+0xc], R6 ;  /* 0x00000c0601007387 */ /* 0x0003e80000100800 */
[----:B-1----:R-:W2:Y:S04]  /*11850*/  LDL.LU R6, [R1+0x59c] ;  /* 0x00059c0001067983 */ /* 0x002ea80000300800 */
[----:B------:R-:W-:Y:S01]  /*11860*/  STL [R1+0x48], R159 ;  /* 0x0000489f01007387 */ /* 0x000fe20000100800 */
[----:B------:R-:W-:Y:S01]  /*11870*/  IADD3.X R22, R22, UR60, RZ, P5, !PT ;  /* 0x0000003c16167c10 */ /* 0x000fe2000affe4ff */
[----:B------:R-:W-:Y:S01]  /*11880*/  UMOV UR46, UR22 ;  /* 0x00000016002e7c82 */ /* 0x000fe20008000000 */
[----:B------:R-:W-:Y:S01]  /*11890*/  UMOV UR47, UR23 ;  /* 0x00000017002f7c82 */ /* 0x000fe20008000000 */
[----:B------:R-:W-:Y:S01]  /*118a0*/  IADD3.X R12, R12, UR60, RZ, P6, !PT ;  /* 0x0000003c0c0c7c10 */ /* 0x000fe2000b7fe4ff */
[----:B------:R-:W-:Y:S01]  /*118b0*/  HGMMA.64x64x16.F32.BF16 R24, gdesc[UR44].tnspA, R24 ;  /* 0x20e000002c1879f0 */ /* 0x000fe20008701818 */
[----:B------:R-:W-:Y:S01]  /*118c0*/  UMOV UR50, UR26 ;  /* 0x0000001a00327c82 */ /* 0x000fe20008000000 */
[----:B------:R-:W-:-:S02]  /*118d0*/  UMOV UR51, UR27 ;  /* 0x0000001b00337c82 */ /* 0x000fc40008000000 */
[----:B------:R-:W-:Y:S01]  /*118e0*/  HGMMA.64x64x16.F32.BF16 R24, gdesc[UR48].tnspA, R24 ;  /* 0x20e00000301879f0 */ /* 0x000fe20008701818 */
[----:B----4-:R-:W-:Y:S02]  /*118f0*/  IADD3.X R104, R104, UR60, RZ, P1, !PT ;  /* 0x0000003c68687c10 */ /* 0x010fe40008ffe4ff */
[----:B------:R-:W-:-:S03]  /*11900*/  IADD3 R17, P1, R17, UR5, RZ ;  /* 0x0000000511117c10 */ /* 0x000fc6000ff3e0ff */
[----:B------:R1:W-:Y:S04]  /*11910*/  STL [R1+0x40], R104 ;  /* 0x0000406801007387 */ /* 0x0003e80000100800 */
[----:B-1----:R-:W4:Y:S04]  /*11920*/  LDL.LU R104, [R1+0x598] ;  /* 0x0005980001687983 */ /* 0x002f280000300800 */
[----:B------:R1:W-:Y:S04]  /*11930*/  STL [R1+0x4], R17 ;  /* 0x0000041101007387 */ /* 0x0003e80000100800 */
[----:B-1----:R-:W2:Y:S04]  /*11940*/  LDL.LU R17, [R1+0x594] ;  /* 0x0005940001117983 */ /* 0x002ea80000300800 */
[----:B------:R1:W-:Y:S04]  /*11950*/  STL [R1+0x30], R209 ;  /* 0x000030d101007387 */ /* 0x0003e80000100800 */
[----:B-1----:R-:W2:Y:S04]  /*11960*/  LDL.LU R209, [R1+0x590] ;  /* 0x0005900001d17983 */ /* 0x002ea80000300800 */
[----:B------:R1:W-:Y:S04]  /*11970*/  STL [R1+0x28], R204 ;  /* 0x000028cc01007387 */ /* 0x0003e80000100800 */
[----:B-1----:R-:W2:Y:S04]  /*11980*/  LDL.LU R204, [R1+0x58c] ;  /* 0x00058c0001cc7983 */ /* 0x002ea80000300800 */
[----:B------:R1:W-:Y:S04]  /*11990*/  STL [R1+0x18], R249 ;  /* 0x000018f901007387 */ /* 0x0003e80000100800 */
[----:B-1----:R-:W2:Y:S04]  /*119a0*/  LDL.LU R249, [R1+0x588] ;  /* 0x0005880001f97983 */ /* 0x002ea80000300800 */
[----:B------:R1:W-:Y:S01]  /*119b0*/  STL [R1+0x10], R22 ;  /* 0x0000101601007387 */ /* 0x0003e20000100800 */
[----:B------:R-:W-:-:S03]  /*119c0*/  IADD3.X R0, R0, UR60, RZ, P1, !PT ;  /* 0x0000003c00007c10 */ /* 0x000fc60008ffe4ff */
[----:B-1----:R-:W2:Y:S04]  /*119d0*/  LDL.LU R22, [R1+0x584] ;  /* 0x0005840001167983 */ /* 0x002ea80000300800 */
[----:B------:R1:W-:Y:S04]  /*119e0*/  STL [R1+0x8], R12 ;  /* 0x0000080c01007387 */ /* 0x0003e80000100800 */
[----:B-1----:R-:W2:Y:S04]  /*119f0*/  LDL.LU R12, [R1+0x580] ;  /* 0x00058000010c7983 */ /* 0x002ea80000300800 */
[----:B------:R1:W-:Y:S04]  /*11a00*/  STL [R1], R0 ;  /* 0x0000000001007387 */ /* 0x0003e80000100800 */
[----:B-1----:R0:W5:Y:S01]  /*11a10*/  LDL.LU R0, [R1+0x57c] ;  /* 0x00057c0001007983 */ /* 0x0021620000300800 */
[----:B------:R-:W-:Y:S01]  /*11a20*/  UMOV UR54, UR30 ;  /* 0x0000001e00367c82 */ /* 0x000fe20008000000 */
[----:B------:R-:W-:-:S02]  /*11a30*/  UMOV UR55, UR31 ;  /* 0x0000001f00377c82 */ /* 0x000fc40008000000 */
[----:B------:R-:W-:Y:S01]  /*11a40*/  HGMMA.64x64x16.F32.BF16 R24, gdesc[UR52].tnspA, R24 ;  /* 0x20e00000341879f0 */ /* 0x000fe20008701818 */
[----:B------:R-:W-:Y:S01]  /*11a50*/  UMOV UR58, UR34 ;  /* 0x00000022003a7c82 */ /* 0x000fe20008000000 */
[----:B------:R-:W-:Y:S01]  /*11a60*/  UMOV UR59, UR35 ;  /* 0x00000023003b7c82 */ /* 0x000fe20008000000 */
[----:B---3--:R-:W-:Y:S02]  /*11a70*/  IADD3 R252, P2, R252, UR5, RZ ;  /* 0x00000005fcfc7c10 */ /* 0x008fe4000ff5e0ff */
[----:B------:R-:W-:Y:S02]  /*11a80*/  IADD3 R241, P3, R241, UR5, RZ ;  /* 0x00000005f1f17c10 */ /* 0x000fe4000ff7e0ff */
[----:B------:R-:W-:Y:S02]  /*11a90*/  IADD3 R239, P4, R239, UR5, RZ ;  /* 0x00000005efef7c10 */ /* 0x000fe4000ff9e0ff */
[----:B------:R-:W-:Y:S02]  /*11aa0*/  IADD3.X R240, R240, UR60, RZ, P3, !PT ;  /* 0x0000003cf0f07c10 */ /* 0x000fe40009ffe4ff */
[----:B------:R-:W-:-:S02]  /*11ab0*/  IADD3 R233, P5, R233, UR5, RZ ;  /* 0x00000005e9e97c10 */ /* 0x000fc4000ffbe0ff */
[----:B------:R-:W-:Y:S02]  /*11ac0*/  IADD3 R226, P6, R226, UR5, RZ ;  /* 0x00000005e2e27c10 */ /* 0x000fe4000ffde0ff */
[----:B------:R-:W-:Y:S02]  /*11ad0*/  IADD3 R223, P1, R223, UR5, RZ ;  /* 0x00000005dfdf7c10 */ /* 0x000fe4000ff3e0ff */
[----:B------:R-:W-:Y:S02]  /*11ae0*/  IADD3 R214, P3, R214, UR5, RZ ;  /* 0x00000005d6d67c10 */ /* 0x000fe4000ff7e0ff */
[----:B------:R-:W-:Y:S01]  /*11af0*/  IADD3.X R234, R234, UR60, RZ, P4, !PT ;  /* 0x0000003ceaea7c10 */ /* 0x000fe2000a7fe4ff */
[----:B------:R-:W-:Y:S01]  /*11b00*/  HGMMA.64x64x16.F32.BF16 R24, gdesc[UR56].tnspA, R24, gsb0 ;  /* 0x20e00000381879f0 */ /* 0x000fe20008001818 */
[----:B------:R-:W-:Y:S02]  /*11b10*/  IADD3.X R231, R231, UR60, RZ, P5, !PT ;  /* 0x0000003ce7e77c10 */ /* 0x000fe4000affe4ff */
[----:B------:R-:W-:-:S02]  /*11b20*/  IADD3.X R225, R225, UR60, RZ, P6, !PT ;  /* 0x0000003ce1e17c10 */ /* 0x000fc4000b7fe4ff */
[----:B------:R-:W-:Y:S02]  /*11b30*/  IADD3.X R219, R219, UR60, RZ, P1, !PT ;  /* 0x0000003cdbdb7c10 */ /* 0x000fe40008ffe4ff */
[----:B------:R-:W-:Y:S02]  /*11b40*/  IADD3.X R210, R210, UR60, RZ, P3, !PT ;  /* 0x0000003cd2d27c10 */ /* 0x000fe40009ffe4ff */
[----:B------:R-:W-:Y:S02]  /*11b50*/  IADD3 R203, P5, R203, UR5, RZ ;  /* 0x00000005cbcb7c10 */ /* 0x000fe4000ffbe0ff */
[----:B------:R-:W-:Y:S02]  /*11b60*/  IADD3 R196, P6, R196, UR5, RZ ;  /* 0x00000005c4c47c10 */ /* 0x000fe4000ffde0ff */
[----:B------:R-:W-:Y:S02]  /*11b70*/  IADD3 R109, P1, R109, UR5, RZ ;  /* 0x000000056d6d7c10 */ /* 0x000fe4000ff3e0ff */
[----:B------:R-:W-:-:S02]  /*11b80*/  IADD3 R107, P3, R107, UR5, RZ ;  /* 0x000000056b6b7c10 */ /* 0x000fc4000ff7e0ff */
[----:B------:R-:W-:Y:S02]  /*11b90*/  IADD3.X R202, R202, UR60, RZ, P5, !PT ;  /* 0x0000003ccaca7c10 */ /* 0x000fe4000affe4ff */
[----:B------:R-:W-:Y:S02]  /*11ba0*/  IADD3.X R193, R193, UR60, RZ, P6, !PT ;  /* 0x0000003cc1c17c10 */ /* 0x000fe4000b7fe4ff */
[----:B------:R-:W-:Y:S02]  /*11bb0*/  IADD3.X R91, R91, UR60, RZ, P1, !PT ;  /* 0x0000003c5b5b7c10 */ /* 0x000fe40008ffe4ff */
[----:B------:R-:W-:Y:S02]  /*11bc0*/  IADD3.X R23, R23, UR60, RZ, P3, !PT ;  /* 0x0000003c17177c10 */ /* 0x000fe40009ffe4ff */
[----:B------:R-:W-:Y:S02]  /*11bd0*/  IADD3 R105, P5, R105, UR5, RZ ;  /* 0x0000000569697c10 */ /* 0x000fe4000ffbe0ff */
[----:B------:R-:W-:-:S02]  /*11be0*/  IADD3 R103, P1, R103, UR5, RZ ;  /* 0x0000000567677c10 */ /* 0x000fc4000ff3e0ff */
[----:B------:R-:W-:Y:S02]  /*11bf0*/  IADD3 R101, P3, R101, UR5, RZ ;  /* 0x0000000565657c10 */ /* 0x000fe4000ff7e0ff */
        /* <DEDUP_REMOVED lines=11> */
[----:B------:R-:W-:Y:S02]  /*11cb0*/  IADD3.X R20, R20, UR60, RZ, P5, !PT ;  /* 0x0000003c14147c10 */ /* 0x000fe4000affe4ff */
[----:B------:R-:W-:Y:S01]  /*11cc0*/  IADD3.X R16, R16, UR60, RZ, P1, !PT ;  /* 0x0000003c10107c10 */ /* 0x000fe20008ffe4ff */
[----:B------:R-:W-:Y:S02]  /*11cd0*/  WARPGROUP.DEPBAR.LE gsb0, 0x0 ;  /* 0x00008000000079c5 */ /* 0x000fe40000010000 */
[----:B----4-:R-:W-:-:S04]  /*11ce0*/  IADD3 R104, P6, R104, UR5, RZ ;  /* 0x0000000568687c10 */ /* 0x010fc8000ffde0ff */
[----:B--2---:R-:W-:Y:S02]  /*11cf0*/  IADD3.X R17, R17, UR60, RZ, P6, !PT ;  /* 0x0000003c11117c10 */ /* 0x004fe4000b7fe4ff */
[----:B------:R-:W-:Y:S02]  /*11d00*/  IADD3 R98, P6, R98, UR5, RZ ;  /* 0x0000000562627c10 */ /* 0x000fe4000ffde0ff */
[----:B------:R-:W-:Y:S02]  /*11d10*/  IADD3 R209, P4, R209, UR5, RZ ;  /* 0x00000005d1d17c10 */ /* 0x000fe4000ff9e0ff */
[----:B------:R-:W-:Y:S02]  /*11d20*/  IADD3.X R8, R8, UR60, RZ, P6, !PT ;  /* 0x0000003c08087c10 */ /* 0x000fe4000b7fe4ff */
[----:B------:R-:W-:Y:S02]  /*11d30*/  IADD3.X R204, R204, UR60, RZ, P4, !PT ;  /* 0x0000003ccccc7c10 */ /* 0x000fe4000a7fe4ff */
[----:B------:R-:W-:-:S02]  /*11d40*/  IADD3 R106, P4, R106, UR5, RZ ;  /* 0x000000056a6a7c10 */ /* 0x000fc4000ff9e0ff */
[----:B------:R-:W-:Y:S02]  /*11d50*/  IADD3.X R249, R249, UR60, RZ, P2, !PT ;  /* 0x0000003cf9f97c10 */ /* 0x000fe400097fe4ff */
[----:B------:R-:W-:-:S04]  /*11d60*/  IADD3 R216, P2, R216, UR5, RZ ;  /* 0x00000005d8d87c10 */ /* 0x000fc8000ff5e0ff */
[----:B------:R-:W-:Y:S02]  /*11d70*/  IADD3.X R215, R215, UR60, RZ, P2, !PT ;  /* 0x0000003cd7d77c10 */ /* 0x000fe400097fe4ff */
[----:B------:R-:W-:-:S04]  /*11d80*/  IADD3 R108, P2, R108, UR5, RZ ;  /* 0x000000056c6c7c10 */ /* 0x000fc8000ff5e0ff */
[----:B------:R-:W-:Y:S02]  /*11d90*/  IADD3.X R89, R89, UR60, RZ, P2, !PT ;  /* 0x0000003c59597c10 */ /* 0x000fe400097fe4ff */
[----:B------:R-:W-:Y:S02]  /*11da0*/  IADD3 R102, P2, R102, UR5, RZ ;  /* 0x0000000566667c10 */ /* 0x000fe4000ff5e0ff */
[----:B------:R-:W-:Y:S02]  /*11db0*/  IADD3.X R21, R21, UR60, RZ, P4, !PT ;  /* 0x0000003c15157c10 */ /* 0x000fe4000a7fe4ff */
[----:B------:R-:W-:Y:S02]  /*11dc0*/  IADD3.X R13, R13, UR60, RZ, P2, !PT ;  /* 0x0000003c0d0d7c10 */ /* 0x000fe400097fe4ff */
[----:B------:R-:W-:Y:S02]  /*11dd0*/  IADD3 R100, P4, R100, UR5, RZ ;  /* 0x0000000564647c10 */ /* 0x000fe4000ff9e0ff */
[----:B------:R-:W-:-:S02]  /*11de0*/  IADD3 R96, P2, R96, UR5, RZ ;  /* 0x0000000560607c10 */ /* 0x000fc4000ff5e0ff */
        /* <DEDUP_REMOVED lines=9> */
[----:B------:R-:W-:Y:S01]  /*11e80*/  IADD3.X R12, R12, UR60, RZ, P3, !PT ;  /* 0x0000003c0c0c7c10 */ /* 0x000fe20009ffe4ff */
[----:B0-----:R-:W-:Y:S06]  /*11e90*/  @P0 BRA `(.L_x_1) ;  /* 0xffffff5c007c0947 */ /* 0x001fec000383ffff */
[----:B------:R-:W-:Y:S02]  /*11ea0*/  F2FP.BF16.F32.PACK_AB R55, R55, R54 ;  /* 0x000000363737723e */ /* 0x000fe400000010ff */
[----:B------:R-:W-:Y:S02]  /*11eb0*/  F2FP.BF16.F32.PACK_AB R51, R51, R50 ;  /* 0x000000323333723e */ /* 0x000fe400000010ff */
[----:B------:R-:W-:Y:S02]  /*11ec0*/  F2FP.BF16.F32.PACK_AB R47, R47, R46 ;  /* 0x0000002e2f2f723e */ /* 0x000fe400000010ff */
[----:B------:R-:W-:Y:S02]  /*11ed0*/  F2FP.BF16.F32.PACK_AB R43, R43, R42 ;  /* 0x0000002a2b2b723e */ /* 0x000fe400000010ff */
[----:B------:R-:W-:Y:S02]  /*11ee0*/  F2FP.BF16.F32.PACK_AB R39, R39, R38 ;  /* 0x000000262727723e */ /* 0x000fe400000010ff */
[----:B------:R-:W-:-:S02]  /*11ef0*/  F2FP.BF16.F32.PACK_AB R35, R35, R34 ;  /* 0x000000222323723e */ /* 0x000fc400000010ff */
        /* <DEDUP_REMOVED lines=25> */
[----:B------:R-:W-:-:S07]  /*12090*/  F2FP.BF16.F32.PACK_AB R4, R57, R56 ;  /* 0x000000383904723e */ /* 0x000fce00000010ff */
.L_x_0:
[----:B------:R-:W0:Y:S01]  /*120a0*/  S2R R8, SR_TID.X ;  /* 0x0000000000087919 */ /* 0x000e220000002100 */
[----:B------:R-:W-:Y:S01]  /*120b0*/  ULDC.64 UR8, c[0x0][0x228] ;  /* 0x00008a0000087ab9 */ /* 0x000fe20000000a00 */
[----:B------:R-:W2:Y:S01]  /*120c0*/  LDL.LU R11, [R1+0x578] ;  /* 0x00057800010b7983 */ /* 0x000ea20000300800 */
[----:B-----5:R-:W-:Y:S01]  /*120d0*/  VIADD R10, R0, 0x1 ;  /* 0x00000001000a7836 */ /* 0x020fe20000000000 */
[----:B------:R-:W1:Y:S01]  /*120e0*/  S2R R12, SR_TID.X ;  /* 0x00000000000c7919 */ /* 0x000e620000002100 */
[C---:B0-----:R-:W-:Y:S02]  /*120f0*/  IMAD.SHL.U32 R3, R8.reuse, 0x40, RZ ;  /* 0x0000004008037824 */ /* 0x041fe400078e00ff */
[----:B------:R-:W-:-:S03]  /*12100*/  IMAD.SHL.U32 R2, R8, 0x10, RZ ;  /* 0x0000001008027824 */ /* 0x000fc600078e00ff */
[----:B------:R-:W-:Y:S01]  /*12110*/  LOP3.LUT R9, R3, 0x400, RZ, 0xc0, !PT ;  /* 0x0000040003097812 */ /* 0x000fe200078ec0ff */
[----:B------:R-:W-:Y:S01]  /*12120*/  IMAD.SHL.U32 R3, R8, 0x8, RZ ;  /* 0x0000000808037824 */ /* 0x000fe200078e00ff */
[----:B------:R-:W-:Y:S01]  /*12130*/  LOP3.LUT R2, R2, 0xf0, RZ, 0xc0, !PT ;  /* 0x000000f002027812 */ /* 0x000fe200078ec0ff */
[----:B------:R-:W-:Y:S01]  /*12140*/  VIADD R8, R0, 0x2 ;  /* 0x0000000200087836 */ /* 0x000fe20000000000 */
[----:B-1----:R-:W-:Y:S02]  /*12150*/  LOP3.LUT R12, R12, 0x7f, RZ, 0xc0, !PT ;  /* 0x0000007f0c0c7812 */ /* 0x002fe400078ec0ff */
[----:B------:R-:W-:Y:S01]  /*12160*/  IADD3 R2, R9, UR4, R2 ;  /* 0x0000000409027c10 */ /* 0x000fe2000fffe002 */
[----:B------:R-:W-:Y:S01]  /*12170*/  VIADD R9, R0, 0x3 ;  /* 0x0000000300097836 */ /* 0x000fe20000000000 */
[----:B------:R-:W-:Y:S02]  /*12180*/  LOP3.LUT R3, R3, 0x300, RZ, 0xc0, !PT ;  /* 0x0000030003037812 */ /* 0x000fe400078ec0ff */
[----:B------:R-:W-:Y:S01]  /*12190*/  LEA R56, R12, UR4, 0x4 ;  /* 0x000000040c387c11 */ /* 0x000fe2000f8e20ff */
[----:B------:R-:W-:Y:S02]  /*121a0*/  BAR.SYNC.DEFER_BLOCKING 0x0 ;  /* 0x0000000000007b1d */ /* 0x000fe40000010000 */
[----:B------:R-:W-:-:S04]  /*121b0*/  IMAD.IADD R57, R3, 0x1, R2 ;  /* 0x0000000103397824 */ /* 0x000fc800078e0202 */
[----:B------:R-:W-:Y:S01]  /*121c0*/  ULDC UR4, c[0x0][0x244] ;  /* 0x0000910000047ab9 */ /* 0x000fe20000000800 */
[----:B------:R-:W-:Y:S01]  /*121d0*/  STSM.16.M88.4 [R57], R4 ;  /* 0x0000000439007844 */ /* 0x000fe20000000200 */
[----:B------:R-:W-:Y:S06]  /*121e0*/  BAR.SYNC.DEFER_BLOCKING 0x0 ;  /* 0x0000000000007b1d */ /* 0x000fec0000010000 */
[----:B------:R-:W0:Y:S02]  /*121f0*/  LDS.128 R60, [R56] ;  /* 0x00000000383c7984 */ /* 0x000e240000000c00 */
[----:B------:R-:W-:Y:S06]  /*12200*/  BAR.SYNC.DEFER_BLOCKING 0x0 ;  /* 0x0000000000007b1d */ /* 0x000fec0000010000 */
[----:B------:R-:W-:Y:S02]  /*12210*/  STSM.16.M88.4 [R57], R28 ;  /* 0x0000001c39007844 */ /* 0x000fe40000000200 */
[----:B------:R-:W-:Y:S06]  /*12220*/  BAR.SYNC.DEFER_BLOCKING 0x0 ;  /* 0x0000000000007b1d */ /* 0x000fec0000010000 */
[----:B------:R-:W1:Y:S02]  /*12230*/  LDS.128 R24, [R56] ;  /* 0x0000000038187984 */ /* 0x000e640000000c00 */
[----:B------:R-:W-:Y:S06]  /*12240*/  BAR.SYNC.DEFER_BLOCKING 0x0 ;  /* 0x0000000000007b1d */ /* 0x000fec0000010000 */
[----:B------:R3:W-:Y:S02]  /*12250*/  STSM.16.M88.4 [R57], R32 ;  /* 0x0000002039007844 */ /* 0x0007e40000000200 */
[----:B------:R-:W-:Y:S01]  /*12260*/  BAR.SYNC.DEFER_BLOCKING 0x0 ;  /* 0x0000000000007b1d */ /* 0x000fe20000010000 */
[----:B---3--:R-:W-:-:S02]  /*12270*/  VIADD R32, R0, 0x5 ;  /* 0x0000000500207836 */ /* 0x008fc40000000000 */
[----:B------:R-:W-:-:S03]  /*12280*/  VIADD R35, R0, 0x6 ;  /* 0x0000000600237836 */ /* 0x000fc60000000000 */
[----:B------:R-:W3:Y:S02]  /*12290*/  LDS.128 R20, [R56] ;  /* 0x0000000038147984 */ /* 0x000ee40000000c00 */
[----:B------:R-:W-:Y:S06]  /*122a0*/  BAR.SYNC.DEFER_BLOCKING 0x0 ;  /* 0x0000000000007b1d */ /* 0x000fec0000010000 */
[----:B------:R0:W-:Y:S02]  /*122b0*/  STSM.16.M88.4 [R57], R36 ;  /* 0x0000002439007844 */ /* 0x0001e40000000200 */
[----:B------:R-:W-:Y:S01]  /*122c0*/  BAR.SYNC.DEFER_BLOCKING 0x0 ;  /* 0x0000000000007b1d */ /* 0x000fe20000010000 */
[----:B0-----:R-:W-:-:S02]  /*122d0*/  PRMT R36, R60, 0x7632, R36 ;  /* 0x000076323c247816 */ /* 0x001fc40000000024 */
[----:B------:R-:W-:Y:S02]  /*122e0*/  PRMT R37, R61, 0x7632, R37 ;  /* 0x000076323d257816 */ /* 0x000fe40000000025 */
[----:B------:R-:W-:Y:S01]  /*122f0*/  PRMT R38, R62, 0x7632, R38 ;  /* 0x000076323e267816 */ /* 0x000fe20000000026 */
[----:B------:R-:W0:Y:S02]  /*12300*/  LDS.128 R16, [R56] ;  /* 0x0000000038107984 */ /* 0x000e240000000c00 */
[----:B------:R-:W-:Y:S06]  /*12310*/  BAR.SYNC.DEFER_BLOCKING 0x0 ;  /* 0x0000000000007b1d */ /* 0x000fec0000010000 */
[----:B------:R-:W-:Y:S02]  /*12320*/  STSM.16.M88.4 [R57], R40 ;  /* 0x0000002839007844 */ /* 0x000fe40000000200 */
[----:B------:R-:W-:Y:S01]  /*12330*/  BAR.SYNC.DEFER_BLOCKING 0x0 ;  /* 0x0000000000007b1d */ /* 0x000fe20000010000 */
[C---:B--2---:R-:W-:Y:S01]  /*12340*/  ISETP.GE.AND P0, PT, R11.reuse, UR8, PT ;  /* 0x000000080b007c0c */ /* 0x044fe2000bf06270 */
[----:B------:R-:W-:-:S04]  /*12350*/  IMAD R3, R11, UR4, RZ ;  /* 0x000000040b037c24 */ /* 0x000fc8000f8e02ff */
[----:B------:R-:W-:Y:S01]  /*12360*/  ULDC UR8, c[0x0][0x248] ;  /* 0x0000920000087ab9 */ /* 0x000fe20000000800 */
[----:B------:R-:W-:Y:S01]  /*12370*/  ULDC.64 UR4, c[0x0][0x220] ;  /* 0x0000880000047ab9 */ /* 0x000fe20000000a00 */
[----:B------:R-:W-:Y:S01]  /*12380*/  ISETP.LT.AND P1, PT, R8, UR9, !P0 ;  /* 0x0000000908007c0c */ /* 0x000fe2000c721270 */
[----:B------:R-:W-:Y:S01]  /*12390*/  VIADD R8, R0, 0x4 ;  /* 0x0000000400087836 */ /* 0x000fe20000000000 */
[----:B------:R-:W-:Y:S01]  /*123a0*/  ISETP.LT.AND P2, PT, R10, UR9, !P0 ;  /* 0x000000090a007c0c */ /* 0x000fe2000c741270 */
[----:B------:R-:W-:Y:S01]  /*123b0*/  IMAD R4, R0, UR8, RZ ;  /* 0x0000000800047c24 */ /* 0x000fe2000f8e02ff */
[----:B------:R-:W-:Y:S02]  /*123c0*/  ISETP.LT.AND P5, PT, R9, UR9, !P0 ;  /* 0x0000000909007c0c */ /* 0x000fe4000c7a1270 */
[----:B------:R-:W-:Y:S01]  /*123d0*/  ISETP.LT.AND P4, PT, R8, UR9, !P0 ;  /* 0x0000000908007c0c */ /* 0x000fe2000c781270 */
[----:B------:R-:W-:Y:S01]  /*123e0*/  VIADD R31, R4, UR8 ;  /* 0x00000008041f7c36 */ /* 0x000fe20008000000 */
[----:B------:R-:W-:-:S03]  /*123f0*/  LEA R2, P3, R3, UR4, 0x1 ;  /* 0x0000000403027c11 */ /* 0x000fc6000f8608ff */
[----:B------:R-:W-:Y:S01]  /*12400*/  VIADD R33, R31, UR8 ;  /* 0x000000081f217c36 */ /* 0x000fe20008000000 */
[----:B------:R-:W-:Y:S02]  /*12410*/  LEA.HI.X.SX32 R3, R3, UR5, 0x1, P3 ;  /* 0x0000000503037c11 */ /* 0x000fe400098f0eff */
[CC--:B------:R-:W-:Y:S01]  /*12420*/  LEA R28, P6, R4.reuse, R2.reuse, 0x1 ;  /* 0x00000002041c7211 */ /* 0x0c0fe200078c08ff */
[----:B------:R-:W-:Y:S01]  /*12430*/  VIADD R34, R33, UR8 ;  /* 0x0000000821227c36 */ /* 0x000fe20008000000 */
[----:B------:R-:W2:Y:S01]  /*12440*/  LDS.128 R12, [R56] ;  /* 0x00000000380c7984 */ /* 0x000ea20000000c00 */
[----:B------:R-:W-:Y:S01]  /*12450*/  BAR.SYNC.DEFER_BLOCKING 0x0 ;  /* 0x0000000000007b1d */ /* 0x000fe20000010000 */
[----:B------:R-:W-:Y:S02]  /*12460*/  LEA.HI.X.SX32 R29, R4, R3, 0x1, P6 ;  /* 0x00000003041d7211 */ /* 0x000fe400030f0eff */
[----:B------:R-:W-:Y:S02]  /*12470*/  ISETP.LT.AND P3, PT, R0, UR9, !P0 ;  /* 0x0000000900007c0c */ /* 0x000fe4000c761270 */
[----:B------:R-:W-:-:S04]  /*12480*/  LEA R30, P6, R31, R2, 0x1 ;  /* 0x000000021f1e7211 */ /* 0x000fc800078c08ff */
[----:B------:R-:W-:Y:S01]  /*12490*/  LEA.HI.X.SX32 R31, R31, R3, 0x1, P6 ;  /* 0x000000031f1f7211 */ /* 0x000fe200030f0eff */
[----:B------:R-:W-:Y:S01]  /*124a0*/  STSM.16.M88.4 [R57], R44 ;  /* 0x0000002c39007844 */ /* 0x000fe20000000200 */
[----:B------:R-:W-:Y:S06]  /*124b0*/  BAR.SYNC.DEFER_BLOCKING 0x0 ;  /* 0x0000000000007b1d */ /* 0x000fec0000010000 */
[----:B------:R-:W4:Y:S02]  /*124c0*/  LDS.128 R8, [R56] ;  /* 0x0000000038087984 */ /* 0x000f240000000c00 */
[----:B------:R-:W-:Y:S06]  /*124d0*/  BAR.SYNC.DEFER_BLOCKING 0x0 ;  /* 0x0000000000007b1d */ /* 0x000fec0000010000 */
[----:B------:R-:W-:Y:S02]  /*124e0*/  STSM.16.M88.4 [R57], R48 ;  /* 0x0000003039007844 */ /* 0x000fe40000000200 */
[----:B------:R-:W-:Y:S06]  /*124f0*/  BAR.SYNC.DEFER_BLOCKING 0x0 ;  /* 0x0000000000007b1d */ /* 0x000fec0000010000 */
[----:B------:R-:W4:Y:S02]  /*12500*/  LDS.128 R4, [R56] ;  /* 0x0000000038047984 */ /* 0x000f240000000c00 */
[----:B------:R-:W-:Y:S06]  /*12510*/  BAR.SYNC.DEFER_BLOCKING 0x0 ;  /* 0x0000000000007b1d */ /* 0x000fec0000010000 */
[----:B------:R-:W-:Y:S02]  /*12520*/  STSM.16.M88.4 [R57], R52 ;  /* 0x0000003439007844 */ /* 0x000fe40000000200 */
[----:B------:R-:W-:Y:S06]  /*12530*/  BAR.SYNC.DEFER_BLOCKING 0x0 ;  /* 0x0000000000007b1d */ /* 0x000fec0000010000 */
[----:B------:R1:W-:Y:S01]  /*12540*/  @P3 STG.E.U16 desc[UR6][R28.64], R60 ;  /* 0x0000003c1c003986 */ /* 0x0003e2000c101506 */
[----:B------:R-:W-:-:S02]  /*12550*/  ISETP.LT.AND P3, PT, R32, UR9, !P0 ;  /* 0x0000000920007c0c */ /* 0x000fc4000c761270 */
[-C--:B------:R-:W-:Y:S01]  /*12560*/  LEA R32, P6, R33, R2.reuse, 0x1 ;  /* 0x0000000221207211 */ /* 0x080fe200078c08ff */
[----:B------:R3:W-:Y:S01]  /*12570*/  @P2 STG.E.U16 desc[UR6][R30.64], R36 ;  /* 0x000000241e002986 */ /* 0x0007e2000c101506 */
[----:B------:R-:W-:Y:S01]  /*12580*/  ISETP.LT.AND P2, PT, R35, UR9, !P0 ;  /* 0x0000000923007c0c */ /* 0x000fe2000c741270 */
[----:B------:R-:W-:Y:S01]  /*12590*/  VIADD R35, R34, UR8 ;  /* 0x0000000822237c36 */ /* 0x000fe20008000000 */
[-C--:B------:R-:W-:Y:S01]  /*125a0*/  LEA.HI.X.SX32 R33, R33, R3.reuse, 0x1, P6 ;  /* 0x0000000321217211 */ /* 0x080fe200030f0eff */
[----:B------:R-:W4:Y:S01]  /*125b0*/  LDS.128 R56, [R56] ;  /* 0x0000000038387984 */ /* 0x000f220000000c00 */
[----:B-1----:R-:W-:Y:S01]  /*125c0*/  VIADD R29, R0, 0x7 ;  /* 0x00000007001d7836 */ /* 0x002fe20000000000 */
[-C--:B------:R-:W-:Y:S02]  /*125d0*/  LEA R28, P6, R34, R2.reuse, 0x1 ;  /* 0x00000002221c7211 */ /* 0x080fe400078c08ff */
[----:B------:R1:W-:Y:S01]  /*125e0*/  @P1 STG.E.U16 desc[UR6][R32.64], R61 ;  /* 0x0000003d20001986 */ /* 0x0003e2000c101506 */
[----:B---3--:R-:W-:Y:S01]  /*125f0*/  VIADD R30, R0, 0x8 ;  /* 0x00000008001e7836 */ /* 0x008fe20000000000 */
[----:B------:R-:W-:Y:S01]  /*12600*/  ISETP.LT.AND P1, PT, R29, UR9, !P0 ;  /* 0x000000091d007c0c */ /* 0x000fe2000c721270 */
[C---:B------:R-:W-:Y:S01]  /*12610*/  VIADD R31, R35.reuse, UR8 ;  /* 0x00000008231f7c36 */ /* 0x040fe20008000000 */
[----:B------:R-:W-:Y:S01]  /*12620*/  LEA.HI.X.SX32 R29, R34, R3, 0x1, P6 ;  /* 0x00000003221d7211 */ /* 0x000fe200030f0eff */
[----:B------:R-:W-:Y:S01]  /*12630*/  VIADD R36, R0, 0xa ;  /* 0x0000000a00247836 */ /* 0x000fe20000000000 */
[----:B------:R-:W-:-:S03]  /*12640*/  LEA R34, P6, R35, R2, 0x1 ;  /* 0x0000000223227211 */ /* 0x000fc600078c08ff */
[----:B------:R3:W-:Y:S01]  /*12650*/  @P5 STG.E.U16 desc[UR6][R28.64], R37 ;  /* 0x000000251c005986 */ /* 0x0007e2000c101506 */
[-C--:B------:R-:W-:Y:S01]  /*12660*/  LEA.HI.X.SX32 R35, R35, R3.reuse, 0x1, P6 ;  /* 0x0000000323237211 */ /* 0x080fe200030f0eff */
[----:B-1----:R-:W-:Y:S01]  /*12670*/  VIADD R32, R0, 0x9 ;  /* 0x0000000900207836 */ /* 0x002fe20000000000 */
[----:B------:R-:W-:Y:S01]  /*12680*/  ISETP.LT.AND P5, PT, R30, UR9, !P0 ;  /* 0x000000091e007c0c */ /* 0x000fe2000c7a1270 */
[C---:B------:R-:W-:Y:S01]  /*12690*/  VIADD R33, R31.reuse, UR8 ;  /* 0x000000081f217c36 */ /* 0x040fe20008000000 */
[CC--:B------:R-:W-:Y:S01]  /*126a0*/  LEA R30, P6, R31.reuse, R2.reuse, 0x1 ;  /* 0x000000021f1e7211 */ /* 0x0c0fe200078c08ff */
[----:B------:R1:W-:Y:S01]  /*126b0*/  @P4 STG.E.U16 desc[UR6][R34.64], R62 ;  /* 0x0000003e22004986 */ /* 0x0003e2000c101506 */
[----:B------:R-:W-:Y:S02]  /*126c0*/  ISETP.LT.AND P4, PT, R32, UR9, !P0 ;  /* 0x0000000920007c0c */ /* 0x000fe4000c781270 */
[-C--:B------:R-:W-:Y:S02]  /*126d0*/  LEA.HI.X.SX32 R31, R31, R3.reuse, 0x1, P6 ;  /* 0x000000031f1f7211 */ /* 0x080fe400030f0eff */
[C---:B------:R-:W-:Y:S01]  /*126e0*/  LEA R32, P6, R33.reuse, R2, 0x1 ;  /* 0x0000000221207211 */ /* 0x040fe200078c08ff */
[----:B---3--:R-:W-:Y:S01]  /*126f0*/  VIADD R29, R33, UR8 ;  /* 0x00000008211d7c36 */ /* 0x008fe20008000000 */
[----:B------:R-:W-:Y:S01]  /*12700*/  PRMT R37, R63, 0x7632, R37 ;  /* 0x000076323f257816 */ /* 0x000fe20000000025 */
[----:B------:R3:W-:Y:S01]  /*12710*/  @P3 STG.E.U16 desc[UR6][R30.64], R38 ;  /* 0x000000261e003986 */ /* 0x0007e2000c101506 */
[----:B------:R-:W-:-:S02]  /*12720*/  LEA.HI.X.SX32 R33, R33, R3, 0x1, P6 ;  /* 0x0000000321217211 */ /* 0x000fc400030f0eff */
[CC--:B------:R-:W-:Y:S01]  /*12730*/  LEA R28, P6, R29.reuse, R2.reuse, 0x1 ;  /* 0x000000021d1c7211 */ /* 0x0c0fe200078c08ff */
[----:B-1----:R-:W-:Y:S01]  /*12740*/  VIADD R34, R0, 0xb ;  /* 0x0000000b00227836 */ /* 0x002fe20000000000 */
[----:B------:R-:W-:Y:S01]  /*12750*/  ISETP.LT.AND P3, PT, R36, UR9, !P0 ;  /* 0x0000000924007c0c */ /* 0x000fe2000c761270 */
[C---:B------:R-:W-:Y:S01]  /*12760*/  VIADD R35, R29.reuse, UR8 ;  /* 0x000000081d237c36 */ /* 0x040fe20008000000 */
[----:B------:R1:W-:Y:S01]  /*12770*/  @P2 STG.E.U16 desc[UR6][R32.64], R63 ;  /* 0x0000003f20002986 */ /* 0x0003e2000c101506 */
[-C--:B------:R-:W-:Y:S01]  /*12780*/  LEA.HI.X.SX32 R29, R29, R3.reuse, 0x1, P6 ;  /* 0x000000031d1d7211 */ /* 0x080fe200030f0eff */
[----:B------:R-:W-:Y:S01]  /*12790*/  VIADD R36, R0, 0xe ;  /* 0x0000000e00247836 */ /* 0x000fe20000000000 */
[----:B------:R-:W-:Y:S02]  /*127a0*/  ISETP.LT.AND P2, PT, R34, UR9, !P0 ;  /* 0x0000000922007c0c */ /* 0x000fe4000c741270 */
[C---:B------:R-:W-:Y:S01]  /*127b0*/  LEA R34, P6, R35.reuse, R2, 0x1 ;  /* 0x0000000223227211 */ /* 0x040fe200078c08ff */
[----:B---3--:R-:W-:Y:S01]  /*127c0*/  VIADD R30, R0, 0xc ;  /* 0x0000000c001e7836 */ /* 0x008fe20000000000 */
[----:B------:R3:W-:Y:S01]  /*127d0*/  @P1 STG.E.U16 desc[UR6][R28.64], R37 ;  /* 0x000000251c001986 */ /* 0x0007e2000c101506 */
[C---:B------:R-:W-:Y:S01]  /*127e0*/  VIADD R31, R35.reuse, UR8 ;  /* 0x00000008231f7c36 */ /* 0x040fe20008000000 */
[----:B------:R-:W-:-:S02]  /*127f0*/  LEA.HI.X.SX32 R35, R35, R3, 0x1, P6 ;  /* 0x0000000323237211 */ /* 0x000fc400030f0eff */
[----:B------:R-:W-:Y:S01]  /*12800*/  ISETP.LT.AND P1, PT, R30, UR9, !P0 ;  /* 0x000000091e007c0c */ /* 0x000fe2000c721270 */
[----:B-1----:R-:W-:Y:S01]  /*12810*/  VIADD R32, R0, 0xd ;  /* 0x0000000d00207836 */ /* 0x002fe20000000000 */
[CC--:B------:R-:W-:Y:S01]  /*12820*/  LEA R30, P6, R31.reuse, R2.reuse, 0x1 ;  /* 0x000000021f1e7211 */ /* 0x0c0fe200078c08ff */
[C---:B------:R-:W-:Y:S01]  /*12830*/  VIADD R33, R31.reuse, UR8 ;  /* 0x000000081f217c36 */ /* 0x040fe20008000000 */
[----:B------:R1:W-:Y:S02]  /*12840*/  @P5 STG.E.U16 desc[UR6][R34.64], R24 ;  /* 0x0000001822005986 */ /* 0x0003e4000c101506 */
[----:B------:R-:W-:Y:S02]  /*12850*/  LEA.HI.X.SX32 R31, R31, R3, 0x1, P6 ;  /* 0x000000031f1f7211 */ /* 0x000fe400030f0eff */
[----:B------:R-:W-:Y:S01]  /*12860*/  ISETP.LT.AND P5, PT, R32, UR9, !P0 ;  /* 0x0000000920007c0c */ /* 0x000fe2000c7a1270 */
[C---:B---3--:R-:W-:Y:S01]  /*12870*/  VIADD R29, R33.reuse, UR8 ;  /* 0x00000008211d7c36 */ /* 0x048fe20008000000 */
[----:B------:R-:W-:-:S04]  /*12880*/  LEA R32, P6, R33, R2, 0x1 ;  /* 0x0000000221207211 */ /* 0x000fc800078c08ff */
[-C--:B------:R-:W-:Y:S02]  /*12890*/  LEA.HI.X.SX32 R33, R33, R3.reuse, 0x1, P6 ;  /* 0x0000000321217211 */ /* 0x080fe400030f0eff */
[----:B-1----:R-:W-:Y:S01]  /*128a0*/  PRMT R35, R24, 0x7632, R35 ;  /* 0x0000763218237816 */ /* 0x002fe20000000023 */
[----:B------:R-:W-:Y:S01]  /*128b0*/  VIADD R34, R0, 0xf ;  /* 0x0000000f00227836 */ /* 0x000fe20000000000 */
[C---:B------:R-:W-:Y:S01]  /*128c0*/  LEA R28, P6, R29.reuse, R2, 0x1 ;  /* 0x000000021d1c7211 */ /* 0x040fe200078c08ff */
[C---:B------:R-:W-:Y:S02]  /*128d0*/  VIADD R24, R29.reuse, UR8 ;  /* 0x000000081d187c36 */ /* 0x040fe40008000000 */
[----:B------:R1:W-:Y:S01]  /*128e0*/  @P4 STG.E.U16 desc[UR6][R30.64], R35 ;  /* 0x000000231e004986 */ /* 0x0003e2000c101506 */
[----:B------:R-:W-:Y:S02]  /*128f0*/  LEA.HI.X.SX32 R29, R29, R3, 0x1, P6 ;  /* 0x000000031d1d7211 */ /* 0x000fe400030f0eff */
[----:B------:R-:W-:Y:S01]  /*12900*/  ISETP.LT.AND P4, PT, R36, UR9, !P0 ;  /* 0x0000000924007c0c */ /* 0x000fe2000c781270 */
[----:B------:R3:W-:Y:S01]  /*12910*/  @P3 STG.E.U16 desc[UR6][R32.64], R25 ;  /* 0x0000001920003986 */ /* 0x0007e2000c101506 */
[----:B------:R-:W-:-:S02]  /*12920*/  ISETP.LT.AND P3, PT, R34, UR9, !P0 ;  /* 0x0000000922007c0c */ /* 0x000fc4000c761270 */
[----:B------:R-:W-:Y:S01]  /*12930*/  LEA R34, P6, R24, R2, 0x1 ;  /* 0x0000000218227211 */ /* 0x000fe200078c08ff */
[----:B-1----:R-:W-:-:S03]  /*12940*/  VIADD R30, R0, 0x10 ;  /* 0x00000010001e7836 */ /* 0x002fc60000000000 */
[C---:B------:R-:W-:Y:S01]  /*12950*/  LEA.HI.X.SX32 R35, R24.reuse, R3, 0x1, P6 ;  /* 0x0000000318237211 */ /* 0x040fe200030f0eff */
[----:B------:R-:W-:Y:S01]  /*12960*/  VIADD R31, R24, UR8 ;  /* 0x00000008181f7c36 */ /* 0x000fe20008000000 */
[----:B---3--:R-:W-:Y:S01]  /*12970*/  PRMT R33, R25, 0x7632, R33 ;  /* 0x0000763219217816 */ /* 0x008fe20000000021 */
[----:B------:R-:W-:Y:S02]  /*12980*/  VIADD R24, R0, 0x11 ;  /* 0x0000001100187836 */ /* 0x000fe40000000000 */
[C---:B------:R-:W-:Y:S02]  /*12990*/  VIADD R25, R31.reuse, UR8 ;  /* 0x000000081f197c36 */ /* 0x040fe40008000000 */
[----:B------:R1:W-:Y:S01]  /*129a0*/  @P2 STG.E.U16 desc[UR6][R28.64], R33 ;  /* 0x000000211c002986 */ /* 0x0003e2000c101506 */
[----:B------:R-:W-:Y:S01]  /*129b0*/  ISETP.LT.AND P2, PT, R30, UR9, !P0 ;  /* 0x000000091e007c0c */ /* 0x000fe2000c741270 */
[----:B------:R-:W-:Y:S01]  /*129c0*/  VIADD R32, R0, 0x12 ;  /* 0x0000001200207836 */ /* 0x000fe20000000000 */
[----:B------:R-:W-:Y:S01]  /*129d0*/  LEA R30, P6, R31, R2, 0x1 ;  /* 0x000000021f1e7211 */ /* 0x000fe200078c08ff */
[----:B------:R3:W-:Y:S01]  /*129e0*/  @P1 STG.E.U16 desc[UR6][R34.64], R26 ;  /* 0x0000001a22001986 */ /* 0x0007e2000c101506 */
[----:B------:R-:W-:-:S02]  /*129f0*/  ISETP.LT.AND P1, PT, R24, UR9, !P0 ;  /* 0x0000000918007c0c */ /* 0x000fc4000c721270 */
[----:B------:R-:W-:Y:S02]  /*12a00*/  LEA.HI.X.SX32 R31, R31, R3, 0x1, P6 ;  /* 0x000000031f1f7211 */ /* 0x000fe400030f0eff */
[C---:B------:R-:W-:Y:S01]  /*12a10*/  LEA R24, P6, R25.reuse, R2, 0x1 ;  /* 0x0000000219187211 */ /* 0x040fe200078c08ff */
[----:B-1----:R-:W-:-:S03]  /*12a20*/  VIADD R29, R25, UR8 ;  /* 0x00000008191d7c36 */ /* 0x002fc60008000000 */
[-C--:B------:R-:W-:Y:S02]  /*12a30*/  LEA.HI.X.SX32 R25, R25, R3.reuse, 0x1, P6 ;  /* 0x0000000319197211 */ /* 0x080fe400030f0eff */
[----:B---3--:R-:W-:Y:S01]  /*12a40*/  PRMT R35, R26, 0x7632, R35 ;  /* 0x000076321a237816 */ /* 0x008fe20000000023 */
[C---:B------:R-:W-:Y:S01]  /*12a50*/  VIADD R26, R29.reuse, UR8 ;  /* 0x000000081d1a7c36 */ /* 0x040fe20008000000 */
[-C--:B------:R-:W-:Y:S02]  /*12a60*/  LEA R28, P6, R29, R2.reuse, 0x1 ;  /* 0x000000021d1c7211 */ /* 0x080fe400078c08ff */
[----:B------:R-:W-:Y:S01]  /*12a70*/  PRMT R34, R27, 0x7632, R34 ;  /* 0x000076321b227816 */ /* 0x000fe20000000022 */
[----:B------:R1:W-:Y:S01]  /*12a80*/  @P5 STG.E.U16 desc[UR6][R30.64], R35 ;  /* 0x000000231e005986 */ /* 0x0003e2000c101506 */
[----:B------:R-:W-:Y:S01]  /*12a90*/  ISETP.LT.AND P5, PT, R32, UR9, !P0 ;  /* 0x0000000920007c0c */ /* 0x000fe2000c7a1270 */
[----:B------:R-:W-:Y:S01]  /*12aa0*/  VIADD R32, R0, 0x13 ;  /* 0x0000001300207836 */ /* 0x000fe20000000000 */
[----:B------:R-:W-:Y:S01]  /*12ab0*/  LEA.HI.X.SX32 R29, R29, R3, 0x1, P6 ;  /* 0x000000031d1d7211 */ /* 0x000fe200030f0eff */
[----:B------:R3:W-:Y:S03]  /*12ac0*/  @P4 STG.E.U16 desc[UR6][R24.64], R27 ;  /* 0x0000001b18004986 */ /* 0x0007e6000c101506 */
[----:B------:R-:W-:Y:S01]  /*12ad0*/  ISETP.LT.AND P4, PT, R32, UR9, !P0 ;  /* 0x0000000920007c0c */ /* 0x000fe2000c781270 */
[----:B------:R0:W-:Y:S01]  /*12ae0*/  @P3 STG.E.U16 desc[UR6][R28.64], R34 ;  /* 0x000000221c003986 */ /* 0x0001e2000c101506 */
[----:B------:R-:W-:Y:S01]  /*12af0*/  LEA R32, P6, R26, R2, 0x1 ;  /* 0x000000021a207211 */ /* 0x000fe200078c08ff */
[----:B-1----:R-:W-:-:S03]  /*12b00*/  VIADD R30, R0, 0x14 ;  /* 0x00000014001e7836 */ /* 0x002fc60000000000 */
[CC--:B------:R-:W-:Y:S01]  /*12b10*/  LEA.HI.X.SX32 R33, R26.reuse, R3.reuse, 0x1, P6 ;  /* 0x000000031a217211 */ /* 0x0c0fe200030f0eff */
[----:B------:R-:W-:Y:S02]  /*12b20*/  VIADD R31, R26, UR8 ;  /* 0x000000081a1f7c36 */ /* 0x000fe40008000000 */
[----:B---3--:R-:W-:Y:S01]  /*12b30*/  VIADD R24, R0, 0x15 ;  /* 0x0000001500187836 */ /* 0x008fe20000000000 */
[----:B------:R-:W-:Y:S01]  /*12b40*/  ISETP.LT.AND P3, PT, R30, UR9, !P0 ;  /* 0x000000091e007c0c */ /* 0x000fe2000c761270 */
[C---:B------:R-:W-:Y:S01]  /*12b50*/  VIADD R25, R31.reuse, UR8 ;  /* 0x000000081f197c36 */ /* 0x040fe20008000000 */
[CC--:B------:R-:W-:Y:S01]  /*12b60*/  LEA R30, P6, R31.reuse, R2.reuse, 0x1 ;  /* 0x000000021f1e7211 */ /* 0x0c0fe200078c08ff */
[----:B------:R1:W-:Y:S01]  /*12b70*/  @P2 STG.E.U16 desc[UR6][R32.64], R20 ;  /* 0x0000001420002986 */ /* 0x0003e2000c101506 */
[----:B0-----:R-:W-:Y:S01]  /*12b80*/  PRMT R29, R20, 0x7632, R29 ;  /* 0x00007632141d7816 */ /* 0x001fe2000000001d */
[----:B------:R-:W-:Y:S01]  /*12b90*/  VIADD R26, R0, 0x16 ;  /* 0x00000016001a7836 */ /* 0x000fe20000000000 */
[----:B------:R-:W-:Y:S01]  /*12ba0*/  LEA.HI.X.SX32 R31, R31, R3, 0x1, P6 ;  /* 0x000000031f1f7211 */ /* 0x000fe200030f0eff */
[C---:B------:R-:W-:Y:S01]  /*12bb0*/  VIADD R27, R25.reuse, UR8 ;  /* 0x00000008191b7c36 */ /* 0x040fe20008000000 */
[----:B------:R-:W-:Y:S01]  /*12bc0*/  ISETP.LT.AND P2, PT, R24, UR9, !P0 ;  /* 0x0000000918007c0c */ /* 0x000fe2000c741270 */
[----:B------:R-:W-:Y:S01]  /*12bd0*/  VIADD R28, R0, 0x17 ;  /* 0x00000017001c7836 */ /* 0x000fe20000000000 */
[----:B------:R-:W-:Y:S01]  /*12be0*/  LEA R24, P6, R25, R2, 0x1 ;  /* 0x0000000219187211 */ /* 0x000fe200078c08ff */
[----:B------:R0:W-:Y:S01]  /*12bf0*/  @P1 STG.E.U16 desc[UR6][R30.64], R29 ;  /* 0x0000001d1e001986 */ /* 0x0001e2000c101506 */
[----:B------:R-:W-:-:S02]  /*12c00*/  ISETP.LT.AND P1, PT, R26, UR9, !P0 ;  /* 0x000000091a007c0c */ /* 0x000fc4000c721270 */
[----:B------:R-:W-:Y:S01]  /*12c10*/  LEA.HI.X.SX32 R25, R25, R3, 0x1, P6 ;  /* 0x0000000319197211 */ /* 0x000fe200030f0eff */
[C---:B-1----:R-:W-:Y:S01]  /*12c20*/  VIADD R20, R27.reuse, UR8 ;  /* 0x000000081b147c36 */ /* 0x042fe20008000000 */
[----:B------:R-:W-:-:S03]  /*12c30*/  LEA R26, P6, R27, R2, 0x1 ;  /* 0x000000021b1a7211 */ /* 0x000fc600078c08ff */
[----:B------:R1:W-:Y:S01]  /*12c40*/  @P5 STG.E.U16 desc[UR6][R24.64], R21 ;  /* 0x0000001518005986 */ /* 0x0003e2000c101506 */
[----:B------:R-:W-:Y:S02]  /*12c50*/  ISETP.LT.AND P5, PT, R28, UR9, !P0 ;  /* 0x000000091c007c0c */ /* 0x000fe4000c7a1270 */
[----:B------:R-:W-:Y:S01]  /*12c60*/  LEA.HI.X.SX32 R27, R27, R3, 0x1, P6 ;  /* 0x000000031b1b7211 */ /* 0x000fe200030f0eff */
[----:B0-----:R-:W-:Y:S01]  /*12c70*/  VIADD R30, R0, 0x18 ;  /* 0x00000018001e7836 */ /* 0x001fe20000000000 */
[C---:B------:R-:W-:Y:S01]  /*12c80*/  LEA R28, P6, R20.reuse, R2, 0x1 ;  /* 0x00000002141c7211 */ /* 0x040fe200078c08ff */
[----:B------:R-:W-:-:S03]  /*12c90*/  VIADD R31, R20, UR8 ;  /* 0x00000008141f7c36 */ /* 0x000fc60008000000 */
[----:B------:R-:W-:Y:S01]  /*12ca0*/  LEA.HI.X.SX32 R29, R20, R3, 0x1, P6 ;  /* 0x00000003141d7211 */ /* 0x000fe200030f0eff */
[C---:B------:R-:W-:Y:S01]  /*12cb0*/  VIADD R20, R0.reuse, 0x19 ;  /* 0x0000001900147836 */ /* 0x040fe20000000000 */
[----:B-1----:R-:W-:Y:S01]  /*12cc0*/  PRMT R25, R21, 0x7632, R25 ;  /* 0x0000763215197816 */ /* 0x002fe20000000019 */
[C---:B------:R-:W-:Y:S02]  /*12cd0*/  VIADD R21, R31.reuse, UR8 ;  /* 0x000000081f157c36 */ /* 0x040fe40008000000 */
[----:B------:R-:W-:Y:S02]  /*12ce0*/  VIADD R24, R0, 0x1a ;  /* 0x0000001a00187836 */ /* 0x000fe40000000000 */
[----:B------:R0:W-:Y:S01]  /*12cf0*/  @P4 STG.E.U16 desc[UR6][R26.64], R25 ;  /* 0x000000191a004986 */ /* 0x0001e2000c101506 */
[----:B------:R-:W-:Y:S02]  /*12d00*/  ISETP.LT.AND P4, PT, R30, UR9, !P0 ;  /* 0x000000091e007c0c */ /* 0x000fe4000c781270 */
[----:B------:R-:W-:Y:S01]  /*12d10*/  LEA R30, P6, R31, R2, 0x1 ;  /* 0x000000021f1e7211 */ /* 0x000fe200078c08ff */
[----:B------:R1:W-:Y:S01]  /*12d20*/  @P3 STG.E.U16 desc[UR6][R28.64], R22 ;  /* 0x000000161c003986 */ /* 0x0003e2000c101506 */
[----:B------:R-:W-:-:S02]  /*12d30*/  ISETP.LT.AND P3, PT, R20, UR9, !P0 ;  /* 0x0000000914007c0c */ /* 0x000fc4000c761270 */
[-C--:B------:R-:W-:Y:S02]  /*12d40*/  LEA.HI.X.SX32 R31, R31, R3.reuse, 0x1, P6 ;  /* 0x000000031f1f7211 */ /* 0x080fe400030f0eff */
[CC--:B------:R-:W-:Y:S02]  /*12d50*/  LEA R20, P6, R21.reuse, R2.reuse, 0x1 ;  /* 0x0000000215147211 */ /* 0x0c0fe400078c08ff */
[----:B0-----:R-:W-:Y:S01]  /*12d60*/  PRMT R27, R22, 0x7632, R27 ;  /* 0x00007632161b7816 */ /* 0x001fe2000000001b */
[C---:B------:R-:W-:Y:S01]  /*12d70*/  VIADD R25, R21.reuse, UR8 ;  /* 0x0000000815197c36 */ /* 0x040fe20008000000 */
[-C--:B------:R-:W-:Y:S01]  /*12d80*/  LEA.HI.X.SX32 R21, R21, R3.reuse, 0x1, P6 ;  /* 0x0000000315157211 */ /* 0x080fe200030f0eff */
[----:B------:R-:W-:Y:S02]  /*12d90*/  VIADD R26, R0, 0x1b ;  /* 0x0000001b001a7836 */ /* 0x000fe40000000000 */
[----:B------:R0:W-:Y:S01]  /*12da0*/  @P2 STG.E.U16 desc[UR6][R30.64], R27 ;  /* 0x0000001b1e002986 */ /* 0x0001e2000c101506 */
[----:B------:R-:W-:Y:S01]  /*12db0*/  ISETP.LT.AND P2, PT, R24, UR9, !P0 ;  /* 0x0000000918007c0c */ /* 0x000fe2000c741270 */
[C---:B-1----:R-:W-:Y:S01]  /*12dc0*/  VIADD R22, R25.reuse, UR8 ;  /* 0x0000000819167c36 */ /* 0x042fe20008000000 */
[CC--:B------:R-:W-:Y:S01]  /*12dd0*/  LEA R24, P6, R25.reuse, R2.reuse, 0x1 ;  /* 0x0000000219187211 */ /* 0x0c0fe200078c08ff */
[----:B------:R1:W-:Y:S01]  /*12de0*/  @P1 STG.E.U16 desc[UR6][R20.64], R23 ;  /* 0x0000001714001986 */ /* 0x0003e2000c101506 */
[----:B------:R-:W-:Y:S01]  /*12df0*/  ISETP.LT.AND P1, PT, R26, UR9, !P0 ;  /* 0x000000091a007c0c */ /* 0x000fe2000c721270 */
[----:B------:R-:W-:Y:S01]  /*12e00*/  VIADD R28, R0, 0x1c ;  /* 0x0000001c001c7836 */ /* 0x000fe20000000000 */
[----:B------:R-:W-:Y:S01]  /*12e10*/  LEA.HI.X.SX32 R25, R25, R3, 0x1, P6 ;  /* 0x0000000319197211 */ /* 0x000fe200030f0eff */
[C---:B------:R-:W-:Y:S01]  /*12e20*/  VIADD R29, R22.reuse, UR8 ;  /* 0x00000008161d7c36 */ /* 0x040fe20008000000 */
[----:B------:R-:W-:-:S02]  /*12e30*/  LEA R26, P6, R22, R2, 0x1 ;  /* 0x00000002161a7211 */ /* 0x000fc400078c08ff */
[----:B0-----:R-:W-:Y:S02]  /*12e40*/  PRMT R30, R23, 0x7632, R30 ;  /* 0x00007632171e7816 */ /* 0x001fe4000000001e */
[-C--:B------:R-:W-:Y:S01]  /*12e50*/  LEA.HI.X.SX32 R27, R22, R3.reuse, 0x1, P6 ;  /* 0x00000003161b7211 */ /* 0x080fe200030f0eff */
[----:B------:R-:W-:Y:S02]  /*12e60*/  VIADD R22, R0, 0x1e ;  /* 0x0000001e00167836 */ /* 0x000fe40000000000 */
[----:B------:R0:W-:Y:S01]  /*12e70*/  @P5 STG.E.U16 desc[UR6][R24.64], R30 ;  /* 0x0000001e18005986 */ /* 0x0001e2000c101506 */
[----:B------:R-:W-:Y:S01]  /*12e80*/  ISETP.LT.AND P5, PT, R28, UR9, !P0 ;  /* 0x000000091c007c0c */ /* 0x000fe2000c7a1270 */
[----:B-1----:R-:W-:Y:S01]  /*12e90*/  VIADD R20, R0, 0x1d ;  /* 0x0000001d00147836 */ /* 0x002fe20000000000 */
[C---:B------:R-:W-:Y:S01]  /*12ea0*/  LEA R28, P6, R29.reuse, R2, 0x1 ;  /* 0x000000021d1c7211 */ /* 0x040fe200078c08ff */
[C---:B------:R-:W-:Y:S01]  /*12eb0*/  VIADD R21, R29.reuse, UR8 ;  /* 0x000000081d157c36 */ /* 0x040fe20008000000 */
[----:B------:R1:W-:Y:S02]  /*12ec0*/  @P4 STG.E.U16 desc[UR6][R26.64], R16 ;  /* 0x000000101a004986 */ /* 0x0003e4000c101506 */
[----:B------:R-:W-:Y:S01]  /*12ed0*/  LEA.HI.X.SX32 R29, R29, R3, 0x1, P6 ;  /* 0x000000031d1d7211 */ /* 0x000fe200030f0eff */
[----:B------:R-:W-:Y:S01]  /*12ee0*/  VIADD R23, R21, UR8 ;  /* 0x0000000815177c36 */ /* 0x000fe20008000000 */
[----:B------:R-:W-:-:S02]  /*12ef0*/  ISETP.LT.AND P4, PT, R20, UR9, !P0 ;  /* 0x0000000914007c0c */ /* 0x000fc4000c781270 */
[CC--:B------:R-:W-:Y:S01]  /*12f00*/  LEA R20, P6, R21.reuse, R2.reuse, 0x1 ;  /* 0x0000000215147211 */ /* 0x0c0fe200078c08ff */
[----:B0-----:R-:W-:Y:S01]  /*12f10*/  VIADD R24, R0, 0x1f ;  /* 0x0000001f00187836 */ /* 0x001fe20000000000 */
[----:B------:R-:W-:Y:S02]  /*12f20*/  PRMT R25, R16, 0x7632, R25 ;  /* 0x0000763210197816 */ /* 0x000fe40000000019 */
[-C--:B------:R-:W-:Y:S01]  /*12f30*/  LEA.HI.X.SX32 R21, R21, R3.reuse, 0x1, P6 ;  /* 0x0000000315157211 */ /* 0x080fe200030f0eff */
[C---:B-1----:R-:W-:Y:S02]  /*12f40*/  VIADD R16, R23.reuse, UR8 ;  /* 0x0000000817107c36 */ /* 0x042fe40008000000 */
[----:B------:R0:W-:Y:S01]  /*12f50*/  @P3 STG.E.U16 desc[UR6][R28.64], R25 ;  /* 0x000000191c003986 */ /* 0x0001e2000c101506 */
[----:B------:R-:W-:Y:S01]  /*12f60*/  ISETP.LT.AND P3, PT, R22, UR9, !P0 ;  /* 0x0000000916007c0c */ /* 0x000fe2000c761270 */
[----:B------:R-:W-:Y:S01]  /*12f70*/  VIADD R26, R0, 0x20 ;  /* 0x00000020001a7836 */ /* 0x000fe20000000000 */
[C---:B------:R-:W-:Y:S01]  /*12f80*/  LEA R22, P6, R23.reuse, R2, 0x1 ;  /* 0x0000000217167211 */ /* 0x040fe200078c08ff */
[----:B------:R1:W-:Y:S01]  /*12f90*/  @P2 STG.E.U16 desc[UR6][R20.64], R17 ;  /* 0x0000001114002986 */ /* 0x0003e2000c101506 */
[----:B------:R-:W-:Y:S01]  /*12fa0*/  ISETP.LT.AND P2, PT, R24, UR9, !P0 ;  /* 0x0000000918007c0c */ /* 0x000fe2000c741270 */
[----:B------:R-:W-:Y:S01]  /*12fb0*/  VIADD R27, R16, UR8 ;  /* 0x00000008101b7c36 */ /* 0x000fe20008000000 */
[----:B------:R-:W-:-:S02]  /*12fc0*/  LEA.HI.X.SX32 R23, R23, R3, 0x1, P6 ;  /* 0x0000000317177211 */ /* 0x000fc400030f0eff */
[----:B------:R-:W-:-:S04]  /*12fd0*/  LEA R24, P6, R16, R2, 0x1 ;  /* 0x0000000210187211 */ /* 0x000fc800078c08ff */
[----:B0-----:R-:W-:Y:S01]  /*12fe0*/  LEA.HI.X.SX32 R25, R16, R3, 0x1, P6 ;  /* 0x0000000310197211 */ /* 0x001fe200030f0eff */
        /* <DEDUP_REMOVED lines=33> */
[----:B--2---:R1:W-:Y:S02]  /*13200*/  @P1 STG.E.U16 desc[UR6][R22.64], R12 ;  /* 0x0000000c16001986 */ /* 0x0043e4000c101506 */
        /* <DEDUP_REMOVED lines=51> */
[----:B----4-:R1:W-:Y:S02]  /*13540*/  @P3 STG.E.U16 desc[UR6][R18.64], R8 ;  /* 0x0000000812003986 */ /* 0x0103e4000c101506 */
        /* <DEDUP_REMOVED lines=44> */
[----:B------:R-:W-:Y:S01]  /*13810*/  LEA.HI.X.SX32 R15, R10, R3, 0x1, P6 ;  /* 0x000000030a0f7211 */ /* 0x000fe200030f0eff */
[C---:B------:R-:W-:Y:S02]  /*13820*/  VIADD R10, R17.reuse, UR8 ;  /* 0x00000008110a7c36 */ /* 0x040fe40008000000 */
[----:B------:R-:W-:Y:S01]  /*13830*/  @P1 STG.E.U16 desc[UR6][R12.64], R18 ;  /* 0x000000120c001986 */ /* 0x000fe2000c101506 */
[----:B------:R-:W-:Y:S01]  /*13840*/  ISETP.LT.AND P1, PT, R16, UR9, !P0 ;  /* 0x0000000910007c0c */ /* 0x000fe2000c721270 */
[C---:B-1----:R-:W-:Y:S01]  /*13850*/  VIADD R9, R0.reuse, 0x35 ;  /* 0x0000003500097836 */ /* 0x042fe20000000000 */
[----:B------:R-:W-:Y:S01]  /*13860*/  LEA R16, P6, R17, R2, 0x1 ;  /* 0x0000000211107211 */ /* 0x000fe200078c08ff */
[----:B------:R0:W-:Y:S01]  /*13870*/  @P5 STG.E.U16 desc[UR6][R14.64], R4 ;  /* 0x000000040e005986 */ /* 0x0001e2000c101506 */
[----:B------:R-:W-:-:S02]  /*13880*/  VIADD R11, R0, 0x36 ;  /* 0x00000036000b7836 */ /* 0x000fc40000000000 */
[-C--:B------:R-:W-:Y:S02]  /*13890*/  LEA.HI.X.SX32 R17, R17, R3.reuse, 0x1, P6 ;  /* 0x0000000311117211 */ /* 0x080fe400030f0eff */
[C---:B------:R-:W-:Y:S02]  /*138a0*/  LEA R8, P6, R10.reuse, R2, 0x1 ;  /* 0x000000020a087211 */ /* 0x040fe400078c08ff */
[----:B------:R-:W-:Y:S02]  /*138b0*/  ISETP.LT.AND P5, PT, R9, UR9, !P0 ;  /* 0x0000000909007c0c */ /* 0x000fe4000c7a1270 */
[----:B------:R-:W-:Y:S02]  /*138c0*/  LEA.HI.X.SX32 R9, R10, R3, 0x1, P6 ;  /* 0x000000030a097211 */ /* 0x000fe400030f0eff */
[----:B0-----:R-:W-:Y:S01]  /*138d0*/  PRMT R15, R4, 0x7632, R15 ;  /* 0x00007632040f7816 */ /* 0x001fe2000000000f */
[----:B------:R-:W-:-:S04]  /*138e0*/  VIADD R4, R10, UR8 ;  /* 0x000000080a047c36 */ /* 0x000fc80008000000 */
[----:B------:R0:W-:Y:S01]  /*138f0*/  @P4 STG.E.U16 desc[UR6][R16.64], R15 ;  /* 0x0000000f10004986 */ /* 0x0001e2000c101506 */
[----:B------:R-:W-:Y:S01]  /*13900*/  ISETP.LT.AND P4, PT, R11, UR9, !P0 ;  /* 0x000000090b007c0c */ /* 0x000fe2000c781270 */
[----:B------:R-:W-:Y:S01]  /*13910*/  VIADD R11, R0, 0x37 ;  /* 0x00000037000b7836 */ /* 0x000fe20000000000 */
[CC--:B------:R-:W-:Y:S01]  /*13920*/  LEA R10, P6, R4.reuse, R2.reuse, 0x1 ;  /* 0x00000002040a7211 */ /* 0x0c0fe200078c08ff */
[C---:B------:R-:W-:Y:S01]  /*13930*/  VIADD R13, R4.reuse, UR8 ;  /* 0x00000008040d7c36 */ /* 0x040fe20008000000 */
[----:B------:R1:W-:Y:S02]  /*13940*/  @P3 STG.E.U16 desc[UR6][R8.64], R5 ;  /* 0x0000000508003986 */ /* 0x0003e4000c101506 */
[----:B------:R-:W-:Y:S01]  /*13950*/  ISETP.LT.AND P3, PT, R11, UR9, !P0 ;  /* 0x000000090b007c0c */ /* 0x000fe2000c761270 */
[C---:B------:R-:W-:Y:S01]  /*13960*/  VIADD R14, R13.reuse, UR8 ;  /* 0x000000080d0e7c36 */ /* 0x040fe20008000000 */
[----:B------:R-:W-:Y:S01]  /*13970*/  LEA.HI.X.SX32 R11, R4, R3, 0x1, P6 ;  /* 0x00000003040b7211 */ /* 0x000fe200030f0eff */
[----:B------:R-:W-:Y:S01]  /*13980*/  VIADD R4, R0, 0x38 ;  /* 0x0000003800047836 */ /* 0x000fe20000000000 */
[----:B------:R-:W-:-:S02]  /*13990*/  LEA R12, P6, R13, R2, 0x1 ;  /* 0x000000020d0c7211 */ /* 0x000fc400078c08ff */
[----:B0-----:R-:W-:Y:S02]  /*139a0*/  PRMT R17, R5, 0x7632, R17 ;  /* 0x0000763205117816 */ /* 0x001fe40000000011 */
[----:B------:R-:W-:Y:S01]  /*139b0*/  LEA.HI.X.SX32 R13, R13, R3, 0x1, P6 ;  /* 0x000000030d0d7211 */ /* 0x000fe200030f0eff */
[----:B-1----:R-:W-:Y:S02]  /*139c0*/  VIADD R5, R0, 0x39 ;  /* 0x0000003900057836 */ /* 0x002fe40000000000 */
[----:B------:R0:W-:Y:S01]  /*139d0*/  @P2 STG.E.U16 desc[UR6][R10.64], R17 ;  /* 0x000000110a002986 */ /* 0x0001e2000c101506 */
[----:B------:R-:W-:Y:S01]  /*139e0*/  ISETP.LT.AND P2, PT, R4, UR9, !P0 ;  /* 0x0000000904007c0c */ /* 0x000fe2000c741270 */
[C---:B------:R-:W-:Y:S01]  /*139f0*/  VIADD R9, R14.reuse, UR8 ;  /* 0x000000080e097c36 */ /* 0x040fe20008000000 */
[----:B------:R-:W-:Y:S01]  /*13a00*/  LEA R4, P6, R14, R2, 0x1 ;  /* 0x000000020e047211 */ /* 0x000fe200078c08ff */
[----:B------:R1:W-:Y:S01]  /*13a10*/  @P1 STG.E.U16 desc[UR6][R12.64], R6 ;  /* 0x000000060c001986 */ /* 0x0003e2000c101506 */
[----:B------:R-:W-:-:S02]  /*13a20*/  ISETP.LT.AND P1, PT, R5, UR9, !P0 ;  /* 0x0000000905007c0c */ /* 0x000fc4000c721270 */
[-C--:B------:R-:W-:Y:S01]  /*13a30*/  LEA.HI.X.SX32 R5, R14, R3.reuse, 0x1, P6 ;  /* 0x000000030e057211 */ /* 0x080fe200030f0eff */
[C---:B------:R-:W-:Y:S01]  /*13a40*/  VIADD R14, R0.reuse, 0x3a ;  /* 0x0000003a000e7836 */ /* 0x040fe20000000000 */
[-C--:B------:R-:W-:Y:S02]  /*13a50*/  LEA R8, P6, R9, R2.reuse, 0x1 ;  /* 0x0000000209087211 */ /* 0x080fe400078c08ff */
[----:B------:R-:W-:Y:S01]  /*13a60*/  PRMT R15, R7, 0x7632, R15 ;  /* 0x00007632070f7816 */ /* 0x000fe2000000000f */
[C---:B0-----:R-:W-:Y:S01]  /*13a70*/  VIADD R11, R9.reuse, UR8 ;  /* 0x00000008090b7c36 */ /* 0x041fe20008000000 */
[----:B------:R-:W-:Y:S01]  /*13a80*/  LEA.HI.X.SX32 R9, R9, R3, 0x1, P6 ;  /* 0x0000000309097211 */ /* 0x000fe200030f0eff */
[----:B------:R-:W-:Y:S01]  /*13a90*/  VIADD R17, R0, 0x3e ;  /* 0x0000003e00117836 */ /* 0x000fe20000000000 */
[----:B-1----:R-:W-:Y:S01]  /*13aa0*/  PRMT R13, R6, 0x7632, R13 ;  /* 0x00007632060d7816 */ /* 0x002fe2000000000d */
[C---:B------:R-:W-:Y:S01]  /*13ab0*/  VIADD R6, R11.reuse, UR8 ;  /* 0x000000080b067c36 */ /* 0x040fe20008000000 */
[----:B------:R-:W-:Y:S01]  /*13ac0*/  LEA R10, P6, R11, R2, 0x1 ;  /* 0x000000020b0a7211 */ /* 0x000fe200078c08ff */
[----:B------:R-:W-:-:S02]  /*13ad0*/  VIADD R12, R0, 0x3b ;  /* 0x0000003b000c7836 */ /* 0x000fc40000000000 */
[----:B------:R0:W-:Y:S01]  /*13ae0*/  @P5 STG.E.U16 desc[UR6][R4.64], R13 ;  /* 0x0000000d04005986 */ /* 0x0001e2000c101506 */
[-C--:B------:R-:W-:Y:S02]  /*13af0*/  LEA.HI.X.SX32 R11, R11, R3.reuse, 0x1, P6 ;  /* 0x000000030b0b7211 */ /* 0x080fe400030f0eff */
[----:B------:R-:W-:Y:S01]  /*13b00*/  ISETP.LT.AND P5, PT, R14, UR9, !P0 ;  /* 0x000000090e007c0c */ /* 0x000fe2000c7a1270 */
[----:B------:R1:W-:Y:S01]  /*13b10*/  @P4 STG.E.U16 desc[UR6][R8.64], R7 ;  /* 0x0000000708004986 */ /* 0x0003e2000c101506 */
[----:B------:R-:W-:Y:S01]  /*13b20*/  ISETP.LT.AND P4, PT, R12, UR9, !P0 ;  /* 0x000000090c007c0c */ /* 0x000fe2000c781270 */
[----:B------:R-:W-:Y:S01]  /*13b30*/  VIADD R14, R0, 0x3c ;  /* 0x0000003c000e7836 */ /* 0x000fe20000000000 */
[----:B------:R-:W-:Y:S01]  /*13b40*/  LEA R12, P6, R6, R2, 0x1 ;  /* 0x00000002060c7211 */ /* 0x000fe200078c08ff */
[----:B------:R2:W-:Y:S03]  /*13b50*/  @P3 STG.E.U16 desc[UR6][R10.64], R15 ;  /* 0x0000000f0a003986 */ /* 0x0005e6000c101506 */
[----:B------:R-:W-:Y:S01]  /*13b60*/  ISETP.LT.AND P3, PT, R14, UR9, !P0 ;  /* 0x000000090e007c0c */ /* 0x000fe2000c761270 */
[C---:B0-----:R-:W-:Y:S01]  /*13b70*/  VIADD R5, R6.reuse, UR8 ;  /* 0x0000000806057c36 */ /* 0x041fe20008000000 */
[----:B------:R-:W-:Y:S01]  /*13b80*/  LEA.HI.X.SX32 R13, R6, R3, 0x1, P6 ;  /* 0x00000003060d7211 */ /* 0x000fe200030f0eff */
[----:B------:R-:W-:-:S02]  /*13b90*/  VIADD R6, R0, 0x3d ;  /* 0x0000003d00067836 */ /* 0x000fc40000000000 */
[C---:B-1----:R-:W-:Y:S01]  /*13ba0*/  VIADD R7, R5.reuse, UR8 ;  /* 0x0000000805077c36 */ /* 0x042fe20008000000 */
[-C--:B------:R-:W-:Y:S01]  /*13bb0*/  LEA R4, P6, R5, R2.reuse, 0x1 ;  /* 0x0000000205047211 */ /* 0x080fe200078c08ff */
[----:B------:R0:W-:Y:S01]  /*13bc0*/  @P2 STG.E.U16 desc[UR6][R12.64], R56 ;  /* 0x000000380c002986 */ /* 0x0001e2000c101506 */
[----:B------:R-:W-:Y:S01]  /*13bd0*/  ISETP.LT.AND P2, PT, R6, UR9, !P0 ;  /* 0x0000000906007c0c */ /* 0x000fe2000c741270 */
[----:B------:R-:W-:Y:S01]  /*13be0*/  VIADD R9, R7, UR8 ;  /* 0x0000000807097c36 */ /* 0x000fe20008000000 */
[----:B------:R-:W-:Y:S01]  /*13bf0*/  LEA.HI.X.SX32 R5, R5, R3, 0x1, P6 ;  /* 0x0000000305057211 */ /* 0x000fe200030f0eff */
[----:B------:R-:W-:Y:S01]  /*13c00*/  VIADD R0, R0, 0x3f ;  /* 0x0000003f00007836 */ /* 0x000fe20000000000 */
[----:B------:R-:W-:Y:S01]  /*13c10*/  LEA R6, P6, R7, R2, 0x1 ;  /* 0x0000000207067211 */ /* 0x000fe200078c08ff */
[----:B--2---:R-:W-:-:S03]  /*13c20*/  VIADD R11, R9, UR8 ;  /* 0x00000008090b7c36 */ /* 0x004fc60008000000 */
[-C--:B------:R-:W-:Y:S01]  /*13c30*/  LEA.HI.X.SX32 R7, R7, R3.reuse, 0x1, P6 ;  /* 0x0000000307077211 */ /* 0x080fe200030f0eff */
[C---:B------:R-:W-:Y:S01]  /*13c40*/  VIADD R14, R11.reuse, UR8 ;  /* 0x000000080b0e7c36 */ /* 0x040fe20008000000 */
[CC--:B------:R-:W-:Y:S02]  /*13c50*/  LEA R10, P6, R11.reuse, R2.reuse, 0x1 ;  /* 0x000000020b0a7211 */ /* 0x0c0fe400078c08ff */
[----:B0-----:R-:W-:Y:S01]  /*13c60*/  PRMT R13, R56, 0x7632, R13 ;  /* 0x00007632380d7816 */ /* 0x001fe2000000000d */
[C---:B------:R-:W-:Y:S01]  /*13c70*/  VIADD R15, R14.reuse, UR8 ;  /* 0x000000080e0f7c36 */ /* 0x040fe20008000000 */
[----:B------:R-:W-:Y:S02]  /*13c80*/  LEA.HI.X.SX32 R11, R11, R3, 0x1, P6 ;  /* 0x000000030b0b7211 */ /* 0x000fe400030f0eff */
[-C--:B------:R-:W-:Y:S01]  /*13c90*/  LEA R12, P6, R14, R2.reuse, 0x1 ;  /* 0x000000020e0c7211 */ /* 0x080fe200078c08ff */
[----:B------:R0:W-:Y:S01]  /*13ca0*/  @P1 STG.E.U16 desc[UR6][R4.64], R13 ;  /* 0x0000000d04001986 */ /* 0x0001e2000c101506 */
[----:B------:R-:W-:Y:S01]  /*13cb0*/  LEA R8, P1, R9, R2, 0x1 ;  /* 0x0000000209087211 */ /* 0x000fe200078208ff */
[----:B------:R-:W-:-:S02]  /*13cc0*/  VIADD R16, R15, UR8 ;  /* 0x000000080f107c36 */ /* 0x000fc40008000000 */
[----:B------:R1:W-:Y:S01]  /*13cd0*/  @P5 STG.E.U16 desc[UR6][R6.64], R57 ;  /* 0x0000003906005986 */ /* 0x0003e2000c101506 */
[-C--:B------:R-:W-:Y:S02]  /*13ce0*/  LEA.HI.X.SX32 R9, R9, R3.reuse, 0x1, P1 ;  /* 0x0000000309097211 */ /* 0x080fe400008f0eff */
[C---:B0-----:R-:W-:Y:S02]  /*13cf0*/  LEA R4, P1, R15.reuse, R2, 0x1 ;  /* 0x000000020f047211 */ /* 0x041fe400078208ff */
[-C--:B------:R-:W-:Y:S02]  /*13d00*/  LEA.HI.X.SX32 R13, R14, R3.reuse, 0x1, P6 ;  /* 0x000000030e0d7211 */ /* 0x080fe400030f0eff */
[----:B------:R-:W-:Y:S02]  /*13d10*/  LEA.HI.X.SX32 R5, R15, R3, 0x1, P1 ;  /* 0x000000030f057211 */ /* 0x000fe400008f0eff */
[----:B------:R-:W-:Y:S02]  /*13d20*/  ISETP.LT.AND P1, PT, R17, UR9, !P0 ;  /* 0x0000000911007c0c */ /* 0x000fe4000c721270 */
[----:B------:R-:W-:-:S02]  /*13d30*/  ISETP.LT.AND P0, PT, R0, UR9, !P0 ;  /* 0x0000000900007c0c */ /* 0x000fc4000c701270 */
[----:B------:R-:W-:Y:S02]  /*13d40*/  PRMT R0, R57, 0x7632, R0 ;  /* 0x0000763239007816 */ /* 0x000fe40000000000 */
[----:B-1----:R-:W-:Y:S02]  /*13d50*/  PRMT R7, R58, 0x7632, R7 ;  /* 0x000076323a077816 */ /* 0x002fe40000000007 */
[C---:B------:R-:W-:Y:S01]  /*13d60*/  LEA R2, P6, R16.reuse, R2, 0x1 ;  /* 0x0000000210027211 */ /* 0x040fe200078c08ff */
[----:B------:R0:W-:Y:S03]  /*13d70*/  @P4 STG.E.U16 desc[UR6][R8.64], R0 ;  /* 0x0000000008004986 */ /* 0x0001e6000c101506 */
[----:B------:R-:W-:Y:S01]  /*13d80*/  LEA.HI.X.SX32 R3, R16, R3, 0x1, P6 ;  /* 0x0000000310037211 */ /* 0x000fe200030f0eff */
[----:B------:R0:W-:Y:S04]  /*13d90*/  @P3 STG.E.U16 desc[UR6][R10.64], R58 ;  /* 0x0000003a0a003986 */ /* 0x0001e8000c101506 */
[----:B------:R0:W-:Y:S04]  /*13da0*/  @P2 STG.E.U16 desc[UR6][R12.64], R7 ;  /* 0x000000070c002986 */ /* 0x0001e8000c101506 */
[----:B------:R0:W-:Y:S01]  /*13db0*/  @P1 STG.E.U16 desc[UR6][R4.64], R59 ;  /* 0x0000003b04001986 */ /* 0x0001e2000c101506 */
[----:B------:R-:W-:Y:S05]  /*13dc0*/  @!P0 EXIT ;  /* 0x000000000000894d */ /* 0x000fea0003800000 */
[----:B0-----:R-:W-:-:S05]  /*13dd0*/  PRMT R59, R59, 0x7632, R59 ;  /* 0x000076323b3b7816 */ /* 0x001fca000000003b */
[----:B------:R-:W-:Y:S01]  /*13de0*/  STG.E.U16 desc[UR6][R2.64], R59 ;  /* 0x0000003b02007986 */ /* 0x000fe2000c101506 */
[----:B------:R-:W-:Y:S05]  /*13df0*/  EXIT ;  /* 0x000000000000794d */ /* 0x000fea0003800000 */
.L_x_2:
[----:B------:R-:W-:-:S00]  /*13e00*/  BRA `(.L_x_2) ;  /* 0xfffffffc00fc7947 */ /* 0x000fc0000383ffff */
[----:B------:R-:W-:-:S00]  /*13e10*/  NOP ;  /* 0x0000000000007918 */ /* 0x000fc00000000000 */
        /* <DEDUP_REMOVED lines=14> */
.L_x_3:


//--------------------- .nv.shared.matmul_kernel  --------------------------
	.section	.nv.shared.matmul_kernel,"aw",@nobits
	.sectionflags	@""
	.align	16
	.zero		1024


//--------------------- .nv.shared.reserved.0     --------------------------
	.section	.nv.shared.reserved.0,"aw",@nobits
	.weak		__nv_reservedSMEM_offset_0_alias
	.size		__nv_reservedSMEM_offset_0_alias, 0, 0
	.other		__nv_reservedSMEM_offset_0_alias,@"STO_CUDA_RESERVED_SHARED STV_DEFAULT"
__nv_reservedSMEM_offset_0_alias:
	.zero		0


//--------------------- .nv.constant0.matmul_kernel --------------------------
	.section	.nv.constant0.matmul_kernel,"a",@progbits
	.sectionflags	@""
	.align	4
.nv.constant0.matmul_kernel:
	.zero		608


//--------------------- SYMBOLS --------------------------

	.type		.nv.reservedSmem.offset0,@object
	.size		.nv.reservedSmem.offset0,0x4
